def matmul_kernel(
    a_ptr,
    b_ptr,
    c_ptr,
    M,
    N,
    K,
    stride_am,
    stride_ak,
    stride_bk,
    stride_bn,
    stride_cm,
    stride_cn,
    BLOCK_M: tl.constexpr,
    BLOCK_N: tl.constexpr,
    BLOCK_K: tl.constexpr,
    GROUP_M: tl.constexpr,
):
    pid = tl.program_id(axis=0)
    num_pid_m = tl.cdiv(M, BLOCK_M)
    num_pid_n = tl.cdiv(N, BLOCK_N)
    num_pid_in_group = GROUP_M * num_pid_n
    group_id = pid // num_pid_in_group
    first_pid_m = group_id * GROUP_M
    group_size_m = min(num_pid_m - first_pid_m, GROUP_M)
    pid_m = first_pid_m + ((pid % num_pid_in_group) % group_size_m)
    pid_n = (pid % num_pid_in_group) // group_size_m

    offs_am = (pid_m * BLOCK_M + tl.arange(0, BLOCK_M)) % M
    offs_bn = (pid_n * BLOCK_N + tl.arange(0, BLOCK_N)) % N
    offs_k = tl.arange(0, BLOCK_K)
    a_ptrs = a_ptr + offs_am[:, None] * stride_am + offs_k[None, :] * stride_ak
    b_ptrs = b_ptr + offs_k[:, None] * stride_bk + offs_bn[None, :] * stride_bn

    acc = tl.zeros((BLOCK_M, BLOCK_N), dtype=tl.float32)
    for kk in range(0, tl.cdiv(K, BLOCK_K)):
        a = tl.load(a_ptrs, mask=offs_k[None, :] < K - kk * BLOCK_K, other=0.0)
        b = tl.load(b_ptrs, mask=offs_k[:, None] < K - kk * BLOCK_K, other=0.0)
        acc = tl.dot(a, b, acc)
        a_ptrs += BLOCK_K * stride_ak
        b_ptrs += BLOCK_K * stride_bk

    c = acc.to(c_ptr.dtype.element_ty)
    offs_cm = pid_m * BLOCK_M + tl.arange(0, BLOCK_M)
    offs_cn = pid_n * BLOCK_N + tl.arange(0, BLOCK_N)
    c_ptrs = c_ptr + offs_cm[:, None] * stride_cm + offs_cn[None, :] * stride_cn
    mask = (offs_cm[:, None] < M) & (offs_cn[None, :] < N)
    tl.store(c_ptrs, c, mask=mask)

# config = {"BLOCK_K": 64, "BLOCK_M": 128, "BLOCK_N": 256, "GROUP_M": 8, "arch": "sm_100", "dtype": "fp8e4m3", "num_ctas": 1, "num_stages": 3, "num_warps": 1}
# arch = sm_100


// ===== COMPILED SASS (sm_100a) =====

	.target	sm_100a

	.elftype	@"ET_EXEC"


//--------------------- .note.nv.tkinfo           --------------------------
	.section	.note.nv.tkinfo,"",@"SHT_NOTE"
	.sectionflags	@"SHF_NOTE_NV_TKINFO"
	.tkinfo
        /*0018*/ 	.word	0x00000081
        /*0030*/ 	.string	""
        /*0030*/ 	.string	"ptxas-blackwell"
        /*0030*/ 	.string	"Cuda compilation tools, release 12.9, V12.9.86"
        /*0030*/ 	.string	"Build cuda_12.9.r12.9/compiler.36037853_0"
        /*0030*/ 	.string	"-v  -suppress-debug-info  -lineinfo  -arch sm_100a "



//--------------------- .note.nv.cuver            --------------------------
	.section	.note.nv.cuver,"",@"SHT_NOTE"
	.sectionflags	@"SHF_NOTE_NV_CUVER"
        /*0018*/ 	.short	0x0001
        /*001a*/ 	.short	0x0064
        /*001c*/ 	.short	0x0001
        /*001e*/ 	.short	0x0000
        /*0020*/ 	.short	0x0001
        /*0022*/ 	.short	0x0000


//--------------------- .nv.info                  --------------------------
	.section	.nv.info,"",@"SHT_CUDA_INFO"
	.align	4


	//----- nvinfo : EIATTR_REGCOUNT
	.align		4
        /*0000*/ 	.byte	0x04, 0x2f
        /*0002*/ 	.short	(.L_1 - .L_0)
	.align		4
.L_0:
        /*0004*/ 	.word	index@(matmul_kernel)
        /*0008*/ 	.word	0x00000040


	//----- nvinfo : EIATTR_FRAME_SIZE
	.align		4
.L_1:
        /*000c*/ 	.byte	0x04, 0x11
        /*000e*/ 	.short	(.L_3 - .L_2)
	.align		4
.L_2:
        /*0010*/ 	.word	index@(matmul_kernel)
        /*0014*/ 	.word	0x000055b8


	//----- nvinfo : EIATTR_MIN_STACK_SIZE
	.align		4
.L_3:
        /*0018*/ 	.byte	0x04, 0x12
        /*001a*/ 	.short	(.L_5 - .L_4)
	.align		4
.L_4:
        /*001c*/ 	.word	index@(matmul_kernel)
        /*0020*/ 	.word	0x000055b8
.L_5:


//--------------------- .nv.info.matmul_kernel    --------------------------
	.section	.nv.info.matmul_kernel,"",@"SHT_CUDA_INFO"
	.sectionflags	@""
	.align	4


	//----- nvinfo : EIATTR_CUDA_API_VERSION
	.align		4
        /*0000*/ 	.byte	0x04, 0x37
        /*0002*/ 	.short	(.L_7 - .L_6)
.L_6:
        /*0004*/ 	.word	0x00000081


	//----- nvinfo : EIATTR_KPARAM_INFO
	.align		4
.L_7:
        /*0008*/ 	.byte	0x04, 0x17
        /*000a*/ 	.short	(.L_9 - .L_8)
.L_8:
        /*000c*/ 	.word	0x00000000
        /*0010*/ 	.short	0x000d
        /*0012*/ 	.short	0x0048
        /*0014*/ 	.byte	0x00, 0xf4, 0x21, 0x00


	//----- nvinfo : EIATTR_KPARAM_INFO
	.align		4
.L_9:
        /*0018*/ 	.byte	0x04, 0x17
        /*001a*/ 	.short	(.L_11 - .L_10)
.L_10:
        /*001c*/ 	.word	0x00000000
        /*0020*/ 	.short	0x000c
        /*0022*/ 	.short	0x0040
        /*0024*/ 	.byte	0x00, 0xf4, 0x21, 0x00


	//----- nvinfo : EIATTR_KPARAM_INFO
	.align		4
.L_11:
        /*0028*/ 	.byte	0x04, 0x17
        /*002a*/ 	.short	(.L_13 - .L_12)
.L_12:
        /*002c*/ 	.word	0x00000000
        /*0030*/ 	.short	0x000b
        /*0032*/ 	.short	0x0038
        /*0034*/ 	.byte	0x00, 0xf0, 0x11, 0x00


	//----- nvinfo : EIATTR_KPARAM_INFO
	.align		4
.L_13:
        /*0038*/ 	.byte	0x04, 0x17
        /*003a*/ 	.short	(.L_15 - .L_14)
.L_14:
        /*003c*/ 	.word	0x00000000
        /*0040*/ 	.short	0x000a
        /*0042*/ 	.short	0x0034
        /*0044*/ 	.byte	0x00, 0xf0, 0x11, 0x00


	//----- nvinfo : EIATTR_KPARAM_INFO
	.align		4
.L_15:
        /*0048*/ 	.byte	0x04, 0x17
        /*004a*/ 	.short	(.L_17 - .L_16)
.L_16:
        /*004c*/ 	.word	0x00000000
        /*0050*/ 	.short	0x0009
        /*0052*/ 	.short	0x0030
        /*0054*/ 	.byte	0x00, 0xf0, 0x11, 0x00


	//----- nvinfo : EIATTR_KPARAM_INFO
	.align		4
.L_17:
        /*0058*/ 	.byte	0x04, 0x17
        /*005a*/ 	.short	(.L_19 - .L_18)
.L_18:
        /*005c*/ 	.word	0x00000000
        /*0060*/ 	.short	0x0008
        /*0062*/ 	.short	0x002c
        /*0064*/ 	.byte	0x00, 0xf0, 0x11, 0x00


	//----- nvinfo : EIATTR_KPARAM_INFO
	.align		4
.L_19:
        /*0068*/ 	.byte	0x04, 0x17
        /*006a*/ 	.short	(.L_21 - .L_20)
.L_20:
        /*006c*/ 	.word	0x00000000
        /*0070*/ 	.short	0x0007
        /*0072*/ 	.short	0x0028
        /*0074*/ 	.byte	0x00, 0xf0, 0x11, 0x00


	//----- nvinfo : EIATTR_KPARAM_INFO
	.align		4
.L_21:
        /*0078*/ 	.byte	0x04, 0x17
        /*007a*/ 	.short	(.L_23 - .L_22)
.L_22:
        /*007c*/ 	.word	0x00000000
        /*0080*/ 	.short	0x0006
        /*0082*/ 	.short	0x0024
        /*0084*/ 	.byte	0x00, 0xf0, 0x11, 0x00


	//----- nvinfo : EIATTR_KPARAM_INFO
	.align		4
.L_23:
        /*0088*/ 	.byte	0x04, 0x17
        /*008a*/ 	.short	(.L_25 - .L_24)
.L_24:
        /*008c*/ 	.word	0x00000000
        /*0090*/ 	.short	0x0005
        /*0092*/ 	.short	0x0020
        /*0094*/ 	.byte	0x00, 0xf0, 0x11, 0x00


	//----- nvinfo : EIATTR_KPARAM_INFO
	.align		4
.L_25:
        /*0098*/ 	.byte	0x04, 0x17
        /*009a*/ 	.short	(.L_27 - .L_26)
.L_26:
        /*009c*/ 	.word	0x00000000
        /*00a0*/ 	.short	0x0004
        /*00a2*/ 	.short	0x001c
        /*00a4*/ 	.byte	0x00, 0xf0, 0x11, 0x00


	//----- nvinfo : EIATTR_KPARAM_INFO
	.align		4
.L_27:
        /*00a8*/ 	.byte	0x04, 0x17
        /*00aa*/ 	.short	(.L_29 - .L_28)
.L_28:
        /*00ac*/ 	.word	0x00000000
        /*00b0*/ 	.short	0x0003
        /*00b2*/ 	.short	0x0018
        /*00b4*/ 	.byte	0x00, 0xf0, 0x11, 0x00


	//----- nvinfo : EIATTR_KPARAM_INFO
	.align		4
.L_29:
        /*00b8*/ 	.byte	0x04, 0x17
        /*00ba*/ 	.short	(.L_31 - .L_30)
.L_30:
        /*00bc*/ 	.word	0x00000000
        /*00c0*/ 	.short	0x0002
        /*00c2*/ 	.short	0x0010
        /*00c4*/ 	.byte	0x00, 0xf4, 0x21, 0x00


	//----- nvinfo : EIATTR_KPARAM_INFO
	.align		4
.L_31:
        /*00c8*/ 	.byte	0x04, 0x17
        /*00ca*/ 	.short	(.L_33 - .L_32)
.L_32:
        /*00cc*/ 	.word	0x00000000
        /*00d0*/ 	.short	0x0001
        /*00d2*/ 	.short	0x0008
        /*00d4*/ 	.byte	0x00, 0xf4, 0x21, 0x00


	//----- nvinfo : EIATTR_KPARAM_INFO
	.align		4
.L_33:
        /*00d8*/ 	.byte	0x04, 0x17
        /*00da*/ 	.short	(.L_35 - .L_34)
.L_34:
        /*00dc*/ 	.word	0x00000000
        /*00e0*/ 	.short	0x0000
        /*00e2*/ 	.short	0x0000
        /*00e4*/ 	.byte	0x00, 0xf4, 0x21, 0x00


	//----- nvinfo : EIATTR_SPARSE_MMA_MASK
	.align		4
.L_35:
        /*00e8*/ 	.byte	0x03, 0x50
        /*00ea*/ 	.short	0x0000


	//----- nvinfo : EIATTR_MAXREG_COUNT
	.align		4
        /*00ec*/ 	.byte	0x03, 0x1b
        /*00ee*/ 	.short	0x00ff


	//----- nvinfo : EIATTR_NUM_BARRIERS
	.align		4
        /*00f0*/ 	.byte	0x02, 0x4c
        /*00f2*/ 	.byte	0x01
	.zero		1


	//----- nvinfo : EIATTR_ANNOTATIONS
	.align		4
        /*00f4*/ 	.byte	0x04, 0x55
        /*00f6*/ 	.short	(.L_37 - .L_36)


	//   ....[0]....
.L_36:
        /*00f8*/ 	.word	0x00000001
        /*00fc*/ 	.byte	0x50, 0x00, 0x00, 0x00, 0x01, 0x00, 0x00, 0x00, 0x90, 0x00, 0x00, 0x00, 0x01, 0x00, 0x00, 0x00
        /* <DEDUP_REMOVED lines=2098> */
        /*842c*/ 	.byte	0x00, 0x2f, 0x02, 0x00, 0x01, 0x00, 0x00, 0x00, 0x10, 0x2f, 0x02, 0x00


	//----- nvinfo : EIATTR_COOP_GROUP_MASK_REGIDS
	.align		4
.L_37:
        /*8438*/ 	.byte	0x04, 0x29
        /*843a*/ 	.short	(.L_39 - .L_38)


	//   ....[0]....
.L_38:
        /*843c*/ 	.word	0xffffffff


	//   ....[1]....
        /*8440*/ 	.word	0xffffffff


	//   ....[2]....
        /*8444*/ 	.word	0xffffffff


	//   ....[3]....
        /*8448*/ 	.word	0xffffffff


	//   ....[4]....
        /*844c*/ 	.word	0xffffffff


	//   ....[5]....
        /*8450*/ 	.word	0xffffffff


	//   ....[6]....
        /*8454*/ 	.word	0xffffffff


	//   ....[7]....
        /*8458*/ 	.word	0xffffffff


	//   ....[8]....
        /*845c*/ 	.word	0xffffffff


	//   ....[9]....
        /*8460*/ 	.word	0xffffffff


	//   ....[10]....
        /*8464*/ 	.word	0xffffffff


	//   ....[11]....
        /*8468*/ 	.word	0xffffffff


	//   ....[12]....
        /*846c*/ 	.word	0xffffffff


	//   ....[13]....
        /*8470*/ 	.word	0xffffffff


	//   ....[14]....
        /*8474*/ 	.word	0xffffffff


	//   ....[15]....
        /*8478*/ 	.word	0xffffffff


	//   ....[16]....
        /*847c*/ 	.word	0xffffffff


	//   ....[17]....
        /*8480*/ 	.word	0xffffffff


	//   ....[18]....
        /*8484*/ 	.word	0xffffffff


	//   ....[19]....
        /*8488*/ 	.word	0xffffffff


	//   ....[20]....
        /*848c*/ 	.word	0xffffffff


	//   ....[21]....
        /*8490*/ 	.word	0xffffffff


	//   ....[22]....
        /*8494*/ 	.word	0xffffffff


	//   ....[23]....
        /*8498*/ 	.word	0xffffffff


	//   ....[24]....
        /*849c*/ 	.word	0xffffffff


	//   ....[25]....
        /*84a0*/ 	.word	0xffffffff


	//   ....[26]....
        /*84a4*/ 	.word	0xffffffff


	//   ....[27]....
        /*84a8*/ 	.word	0xffffffff


	//   ....[28]....
        /*84ac*/ 	.word	0xffffffff


	//   ....[29]....
        /*84b0*/ 	.word	0xffffffff


	//   ....[30]....
        /*84b4*/ 	.word	0xffffffff


	//   ....[31]....
        /*84b8*/ 	.word	0xffffffff


	//   ....[32]....
        /*84bc*/ 	.word	0xffffffff


	//   ....[33]....
        /*84c0*/ 	.word	0xffffffff


	//   ....[34]....
        /*84c4*/ 	.word	0xffffffff


	//   ....[35]....
        /*84c8*/ 	.word	0xffffffff


	//   ....[36]....
        /*84cc*/ 	.word	0xffffffff


	//   ....[37]....
        /*84d0*/ 	.word	0xffffffff


	//   ....[38]....
        /*84d4*/ 	.word	0xffffffff


	//   ....[39]....
        /*84d8*/ 	.word	0xffffffff


	//   ....[40]....
        /*84dc*/ 	.word	0xffffffff


	//   ....[41]....
        /*84e0*/ 	.word	0xffffffff


	//   ....[42]....
        /*84e4*/ 	.word	0xffffffff


	//   ....[43]....
        /*84e8*/ 	.word	0xffffffff


	//   ....[44]....
        /*84ec*/ 	.word	0xffffffff


	//   ....[45]....
        /*84f0*/ 	.word	0xffffffff


	//   ....[46]....
        /*84f4*/ 	.word	0xffffffff


	//   ....[47]....
        /*84f8*/ 	.word	0xffffffff


	//   ....[48]....
        /*84fc*/ 	.word	0xffffffff


	//   ....[49]....
        /*8500*/ 	.word	0xffffffff


	//   ....[50]....
        /*8504*/ 	.word	0xffffffff


	//   ....[51]....
        /*8508*/ 	.word	0xffffffff


	//   ....[52]....
        /*850c*/ 	.word	0xffffffff


	//   ....[53]....
        /*8510*/ 	.word	0xffffffff


	//   ....[54]....
        /*8514*/ 	.word	0xffffffff


	//   ....[55]....
        /*8518*/ 	.word	0xffffffff


	//   ....[56]....
        /*851c*/ 	.word	0xffffffff


	//   ....[57]....
        /*8520*/ 	.word	0xffffffff


	//   ....[58]....
        /*8524*/ 	.word	0xffffffff


	//   ....[59]....
        /*8528*/ 	.word	0xffffffff


	//   ....[60]....
        /*852c*/ 	.word	0xffffffff


	//   ....[61]....
        /*8530*/ 	.word	0xffffffff


	//   ....[62]....
        /*8534*/ 	.word	0xffffffff


	//   ....[63]....
        /*8538*/ 	.word	0xffffffff


	//   ....[64]....
        /*853c*/ 	.word	0xffffffff


	//   ....[65]....
        /*8540*/ 	.word	0xffffffff


	//   ....[66]....
        /*8544*/ 	.word	0xffffffff


	//   ....[67]....
        /*8548*/ 	.word	0xffffffff


	//   ....[68]....
        /*854c*/ 	.word	0xffffffff


	//   ....[69]....
        /*8550*/ 	.word	0xffffffff


	//   ....[70]....
        /*8554*/ 	.word	0xffffffff


	//   ....[71]....
        /*8558*/ 	.word	0xffffffff


	//   ....[72]....
        /*855c*/ 	.word	0xffffffff


	//   ....[73]....
        /*8560*/ 	.word	0xffffffff


	//   ....[74]....
        /*8564*/ 	.word	0xffffffff


	//   ....[75]....
        /*8568*/ 	.word	0xffffffff


	//   ....[76]....
        /*856c*/ 	.word	0xffffffff


	//   ....[77]....
        /*8570*/ 	.word	0xffffffff


	//   ....[78]....
        /*8574*/ 	.word	0xffffffff


	//   ....[79]....
        /*8578*/ 	.word	0xffffffff


	//   ....[80]....
        /*857c*/ 	.word	0xffffffff


	//   ....[81]....
        /*8580*/ 	.word	0xffffffff


	//   ....[82]....
        /*8584*/ 	.word	0xffffffff


	//   ....[83]....
        /*8588*/ 	.word	0xffffffff


	//   ....[84]....
        /*858c*/ 	.word	0xffffffff


	//   ....[85]....
        /*8590*/ 	.word	0xffffffff


	//   ....[86]....
        /*8594*/ 	.word	0xffffffff


	//   ....[87]....
        /*8598*/ 	.word	0xffffffff


	//   ....[88]....
        /*859c*/ 	.word	0xffffffff


	//   ....[89]....
        /*85a0*/ 	.word	0xffffffff


	//   ....[90]....
        /*85a4*/ 	.word	0xffffffff


	//   ....[91]....
        /*85a8*/ 	.word	0xffffffff


	//   ....[92]....
        /*85ac*/ 	.word	0xffffffff


	//   ....[93]....
        /*85b0*/ 	.word	0xffffffff


	//   ....[94]....
        /*85b4*/ 	.word	0xffffffff


	//   ....[95]....
        /*85b8*/ 	.word	0xffffffff


	//   ....[96]....
        /*85bc*/ 	.word	0xffffffff


	//   ....[97]....
        /*85c0*/ 	.word	0xffffffff


	//   ....[98]....
        /*85c4*/ 	.word	0xffffffff


	//   ....[99]....
        /*85c8*/ 	.word	0xffffffff


	//   ....[100]....
        /*85cc*/ 	.word	0xffffffff


	//   ....[101]....
        /*85d0*/ 	.word	0xffffffff


	//   ....[102]....
        /*85d4*/ 	.word	0xffffffff


	//   ....[103]....
        /*85d8*/ 	.word	0xffffffff


	//   ....[104]....
        /*85dc*/ 	.word	0xffffffff


	//   ....[105]....
        /*85e0*/ 	.word	0xffffffff


	//   ....[106]....
        /*85e4*/ 	.word	0xffffffff


	//   ....[107]....
        /*85e8*/ 	.word	0xffffffff


	//   ....[108]....
        /*85ec*/ 	.word	0xffffffff


	//   ....[109]....
        /*85f0*/ 	.word	0xffffffff


	//   ....[110]....
        /*85f4*/ 	.word	0xffffffff


	//   ....[111]....
        /*85f8*/ 	.word	0xffffffff


	//   ....[112]....
        /*85fc*/ 	.word	0xffffffff


	//   ....[113]....
        /*8600*/ 	.word	0xffffffff


	//   ....[114]....
        /*8604*/ 	.word	0xffffffff


	//   ....[115]....
        /*8608*/ 	.word	0xffffffff


	//   ....[116]....
        /*860c*/ 	.word	0xffffffff


	//   ....[117]....
        /*8610*/ 	.word	0xffffffff


	//   ....[118]....
        /*8614*/ 	.word	0xffffffff


	//   ....[119]....
        /*8618*/ 	.word	0xffffffff


	//   ....[120]....
        /*861c*/ 	.word	0xffffffff


	//   ....[121]....
        /*8620*/ 	.word	0xffffffff


	//   ....[122]....
        /*8624*/ 	.word	0xffffffff


	//   ....[123]....
        /*8628*/ 	.word	0xffffffff


	//   ....[124]....
        /*862c*/ 	.word	0xffffffff


	//   ....[125]....
        /*8630*/ 	.word	0xffffffff


	//   ....[126]....
        /*8634*/ 	.word	0xffffffff


	//----- nvinfo : EIATTR_COOP_GROUP_INSTR_OFFSETS
	.align		4
.L_39:
        /*8638*/ 	.byte	0x04, 0x28
        /*863a*/ 	.short	(.L_41 - .L_40)


	//   ....[0]....
.L_40:
        /*863c*/ 	.word	0x000b0280


	//   ....[1]....
        /*8640*/ 	.word	0x000b02d0


	//   ....[2]....
        /*8644*/ 	.word	0x000b0a70


	//   ....[3]....
        /*8648*/ 	.word	0x000b0a90


	//   ....[4]....
        /*864c*/ 	.word	0x000b0da0


	//   ....[5]....
        /*8650*/ 	.word	0x000b0e80


	//   ....[6]....
        /*8654*/ 	.word	0x000b0f30


	//   ....[7]....
        /*8658*/ 	.word	0x000b1200


	//   ....[8]....
        /*865c*/ 	.word	0x000b17e0


	//   ....[9]....
        /*8660*/ 	.word	0x000b1940


	//   ....[10]....
        /*8664*/ 	.word	0x000b1a40


	//   ....[11]....
        /*8668*/ 	.word	0x000b1c30


	//   ....[12]....
        /*866c*/ 	.word	0x000b2320


	//   ....[13]....
        /*8670*/ 	.word	0x000b2470


	//   ....[14]....
        /*8674*/ 	.word	0x000b2550


	//   ....[15]....
        /*8678*/ 	.word	0x000b2830


	//   ....[16]....
        /*867c*/ 	.word	0x000b2e40


	//   ....[17]....
        /*8680*/ 	.word	0x000b2fd0


	//   ....[18]....
        /*8684*/ 	.word	0x000b30d0


	//   ....[19]....
        /*8688*/ 	.word	0x000b3390


	//   ....[20]....
        /*868c*/ 	.word	0x000b39c0


	//   ....[21]....
        /*8690*/ 	.word	0x000b3b30


	//   ....[22]....
        /*8694*/ 	.word	0x000b3c00


	//   ....[23]....
        /*8698*/ 	.word	0x000b4150


	//   ....[24]....
        /*869c*/ 	.word	0x000b41d0


	//   ....[25]....
        /*86a0*/ 	.word	0x000b4460


	//   ....[26]....
        /*86a4*/ 	.word	0x000b4c00


	//   ....[27]....
        /*86a8*/ 	.word	0x000b4d80


	//   ....[28]....
        /*86ac*/ 	.word	0x000b4f70


	//   ....[29]....
        /*86b0*/ 	.word	0x000b5100


	//   ....[30]....
        /*86b4*/ 	.word	0x000b57b0


	//   ....[31]....
        /*86b8*/ 	.word	0x000b5960


	//   ....[32]....
        /*86bc*/ 	.word	0x000b5b40


	//   ....[33]....
        /*86c0*/ 	.word	0x000b5cc0


	//   ....[34]....
        /*86c4*/ 	.word	0x000b6360


	//   ....[35]....
        /*86c8*/ 	.word	0x000b6510


	//   ....[36]....
        /*86cc*/ 	.word	0x000b66f0


	//   ....[37]....
        /*86d0*/ 	.word	0x000b6870


	//   ....[38]....
        /*86d4*/ 	.word	0x000b6f10


	//   ....[39]....
        /*86d8*/ 	.word	0x000b70a0


	//   ....[40]....
        /*86dc*/ 	.word	0x000b72a0


	//   ....[41]....
        /*86e0*/ 	.word	0x000b7400


	//   ....[42]....
        /*86e4*/ 	.word	0x000b74e0


	//   ....[43]....
        /*86e8*/ 	.word	0x000b7b50


	//   ....[44]....
        /*86ec*/ 	.word	0x000b7f50


	//   ....[45]....
        /*86f0*/ 	.word	0x000b8030


	//   ....[46]....
        /*86f4*/ 	.word	0x000b8120


	//   ....[47]....
        /*86f8*/ 	.word	0x000b87d0


	//   ....[48]....
        /*86fc*/ 	.word	0x000ba600


	//   ....[49]....
        /*8700*/ 	.word	0x000baa40


	//   ....[50]....
        /*8704*/ 	.word	0x000bab00


	//   ....[51]....
        /*8708*/ 	.word	0x000bacb0


	//   ....[52]....
        /*870c*/ 	.word	0x000bad60


	//   ....[53]....
        /*8710*/ 	.word	0x000bad90


	//   ....[54]....
        /*8714*/ 	.word	0x000baeb0


	//   ....[55]....
        /*8718*/ 	.word	0x000baf40


	//   ....[56]....
        /*871c*/ 	.word	0x000bafd0


	//   ....[57]....
        /*8720*/ 	.word	0x000baff0


	//   ....[58]....
        /*8724*/ 	.word	0x000bb0f0


	//   ....[59]....
        /*8728*/ 	.word	0x000bb180


	//   ....[60]....
        /*872c*/ 	.word	0x000bb210


	//   ....[61]....
        /*8730*/ 	.word	0x000bb230


	//   ....[62]....
        /*8734*/ 	.word	0x000bb330


	//   ....[63]....
        /*8738*/ 	.word	0x000bb3e0


	//   ....[64]....
        /*873c*/ 	.word	0x000bb420


	//   ....[65]....
        /*8740*/ 	.word	0x000bb440


	//   ....[66]....
        /*8744*/ 	.word	0x000bb520


	//   ....[67]....
        /*8748*/ 	.word	0x000bb540


	//   ....[68]....
        /*874c*/ 	.word	0x000bb680


	//   ....[69]....
        /*8750*/ 	.word	0x000bb6b0


	//   ....[70]....
        /*8754*/ 	.word	0x000bb760


	//   ....[71]....
        /*8758*/ 	.word	0x000bb7c0


	//   ....[72]....
        /*875c*/ 	.word	0x000bb900


	//   ....[73]....
        /*8760*/ 	.word	0x000bb940


	//   ....[74]....
        /*8764*/ 	.word	0x000bba00


	//   ....[75]....
        /*8768*/ 	.word	0x000bbb00


	//   ....[76]....
        /*876c*/ 	.word	0x000bbb70


	//   ....[77]....
        /*8770*/ 	.word	0x000bbbb0


	//   ....[78]....
        /*8774*/ 	.word	0x000bbc10


	//   ....[79]....
        /*8778*/ 	.word	0x000bbc90


	//   ....[80]....
        /*877c*/ 	.word	0x000bbdd0


	//   ....[81]....
        /*8780*/ 	.word	0x000bbe10


	//   ....[82]....
        /*8784*/ 	.word	0x000bbe50


	//   ....[83]....
        /*8788*/ 	.word	0x000bbed0


	//   ....[84]....
        /*878c*/ 	.word	0x000bc020


	//   ....[85]....
        /*8790*/ 	.word	0x000bc060


	//   ....[86]....
        /*8794*/ 	.word	0x000bc0a0


	//   ....[87]....
        /*8798*/ 	.word	0x000bc120


	//   ....[88]....
        /*879c*/ 	.word	0x000bc260


	//   ....[89]....
        /*87a0*/ 	.word	0x000bc2a0


	//   ....[90]....
        /*87a4*/ 	.word	0x000bc2f0


	//   ....[91]....
        /*87a8*/ 	.word	0x000bc440


	//   ....[92]....
        /*87ac*/ 	.word	0x000bc4e0


	//   ....[93]....
        /*87b0*/ 	.word	0x000bc520


	//   ....[94]....
        /*87b4*/ 	.word	0x000bc560


	//   ....[95]....
        /*87b8*/ 	.word	0x000bc5e0


	//   ....[96]....
        /*87bc*/ 	.word	0x000bc720


	//   ....[97]....
        /*87c0*/ 	.word	0x000bc760


	//   ....[98]....
        /*87c4*/ 	.word	0x000bc7a0


	//   ....[99]....
        /*87c8*/ 	.word	0x000bc820


	//   ....[100]....
        /*87cc*/ 	.word	0x000bc980


	//   ....[101]....
        /*87d0*/ 	.word	0x000bc9c0


	//   ....[102]....
        /*87d4*/ 	.word	0x000bca00


	//   ....[103]....
        /*87d8*/ 	.word	0x000bca80


	//   ....[104]....
        /*87dc*/ 	.word	0x000bcbc0


	//   ....[105]....
        /*87e0*/ 	.word	0x000bcc00


	//   ....[106]....
        /*87e4*/ 	.word	0x000bcc40


	//   ....[107]....
        /*87e8*/ 	.word	0x000bccc0


	//   ....[108]....
        /*87ec*/ 	.word	0x000bce20


	//   ....[109]....
        /*87f0*/ 	.word	0x000bce60


	//   ....[110]....
        /*87f4*/ 	.word	0x000bceb0


	//   ....[111]....
        /*87f8*/ 	.word	0x000bd010


	//   ....[112]....
        /*87fc*/ 	.word	0x000bd060


	//   ....[113]....
        /*8800*/ 	.word	0x000bd130


	//   ....[114]....
        /*8804*/ 	.word	0x000bd3a0


	//   ....[115]....
        /*8808*/ 	.word	0x000bd3c0


	//   ....[116]....
        /*880c*/ 	.word	0x000bd3e0


	//   ....[117]....
        /*8810*/ 	.word	0x000bd4b0


	//   ....[118]....
        /*8814*/ 	.word	0x000bd720


	//   ....[119]....
        /*8818*/ 	.word	0x000bd850


	//   ....[120]....
        /*881c*/ 	.word	0x000bd870


	//   ....[121]....
        /*8820*/ 	.word	0x000bd8c0


	//   ....[122]....
        /*8824*/ 	.word	0x000bdb70


	//   ....[123]....
        /*8828*/ 	.word	0x000bdba0


	//   ....[124]....
        /*882c*/ 	.word	0x000bdd00


	//   ....[125]....
        /*8830*/ 	.word	0x000bddc0


	//   ....[126]....
        /*8834*/ 	.word	0x000bde60


	//----- nvinfo : EIATTR_VRC_CTA_INIT_COUNT
	.align		4
.L_41:
        /*8838*/ 	.byte	0x02, 0x4a
	.zero		1
	.zero		1


	//----- nvinfo : EIATTR_EXIT_INSTR_OFFSETS
	.align		4
        /*883c*/ 	.byte	0x04, 0x1c
        /*883e*/ 	.short	(.L_43 - .L_42)


	//   ....[0]....
.L_42:
        /*8840*/ 	.word	0x000e3610


	//   ....[1]....
        /*8844*/ 	.word	0x000e3630


	//----- nvinfo : EIATTR_REQNTID
	.align		4
.L_43:
        /*8848*/ 	.byte	0x04, 0x10
        /*884a*/ 	.short	(.L_45 - .L_44)
.L_44:
        /*884c*/ 	.word	0x00000020
        /*8850*/ 	.word	0x00000001
        /*8854*/ 	.word	0x00000001


	//----- nvinfo : EIATTR_CBANK_PARAM_SIZE
	.align		4
.L_45:
        /*8858*/ 	.byte	0x03, 0x19
        /*885a*/ 	.short	0x0050


	//----- nvinfo : EIATTR_PARAM_CBANK
	.align		4
        /*885c*/ 	.byte	0x04, 0x0a
        /*885e*/ 	.short	(.L_47 - .L_46)
	.align		4
.L_46:
        /*8860*/ 	.word	index@(.nv.constant0.matmul_kernel)
        /*8864*/ 	.short	0x0380
        /*8866*/ 	.short	0x0050


	//----- nvinfo : EIATTR_SW_WAR
	.align		4
.L_47:
        /*8868*/ 	.byte	0x04, 0x36
        /*886a*/ 	.short	(.L_49 - .L_48)
.L_48:
        /*886c*/ 	.word	0x00000008
.L_49:


//--------------------- .nv.compat                --------------------------
	.section	.nv.compat,"",@"SHT_CUDA_COMPAT_INFO"
	.align	4
        /*0000*/ 	.byte	0x02, 0x02, 0x02, 0x00, 0x02, 0x05, 0x05, 0x00, 0x02, 0x03, 0x00, 0x00, 0x02, 0x06, 0x01, 0x00


//--------------------- .nv.callgraph             --------------------------
	.section	.nv.callgraph,"",@"SHT_CUDA_CALLGRAPH"
	.align	4
	.sectionentsize	8
	.align		4
        /*0000*/ 	.word	0x00000000
	.align		4
        /*0004*/ 	.word	0xffffffff
	.align		4
        /*0008*/ 	.word	0x00000000
	.align		4
        /*000c*/ 	.word	0xfffffffe
	.align		4
        /*0010*/ 	.word	0x00000000
	.align		4
        /*0014*/ 	.word	0xfffffffd
	.align		4
        /*0018*/ 	.word	0x00000000
	.align		4
        /*001c*/ 	.word	0xfffffffc


//--------------------- .text.matmul_kernel       --------------------------
	.section	.text.matmul_kernel,"ax",@progbits
	.align	128
        .global         matmul_kernel
        .type           matmul_kernel,@function
        .size           matmul_kernel,(.L_x_3 - matmul_kernel)
        .other          matmul_kernel,@"STO_CUDA_ENTRY STV_DEFAULT"
matmul_kernel:
.text.matmul_kernel:
[----:B------:R-:W0:Y:S02]  /*0000*/  LDC R1, c[0x0][0x37c] ;  /* 0x0000df00ff017b82 */ /* 0x000e240000000800 */
[----:B0-----:R-:W-:-:S06]  /*0010*/  VIADD R1, R1, 0xffffaa48 ;  /* 0xffffaa4801017836 */ /* 0x001fcc0000000000 */
[----:B------:R-:W0:Y:S01]  /*0020*/  LDC.64 R2, c[0x0][0x398] ;  /* 0x0000e600ff027b82 */ /* 0x000e220000000a00 */
[----:B------:R-:W1:Y:S01]  /*0030*/  S2R R7, SR_CTAID.X ;  /* 0x0000000000077919 */ /* 0x000e620000002500 */
[----:B------:R-:W2:Y:S01]  /*0040*/  LDCU UR38, c[0x0][0x3a0] ;  /* 0x00007400ff2677ac */ /* 0x000ea20008000800 */
[----:B------:R-:W-:Y:S01]  /*0050*/  STL [R1+0x60], RZ ;  /* 0x000060ff01007387 */ /* 0x000fe20000100800 */
[----:B------:R-:W-:Y:S01]  /*0060*/  UMOV UR4, 0x400 ;  /* 0x0000040000047882 */ /* 0x000fe20000000000 */
[----:B------:R-:W3:Y:S03]  /*0070*/  LDCU.64 UR40, c[0x0][0x358] ;  /* 0x00006b00ff2877ac */ /* 0x000ee60008000a00 */
[----:B------:R-:W4:Y:S01]  /*0080*/  S2UR UR5, SR_CgaCtaId ;  /* 0x00000000000579c3 */ /* 0x000f220000008800 */
[----:B------:R-:W-:Y:S04]  /*0090*/  STL [R1+0x64], RZ ;  /* 0x000064ff01007387 */ /* 0x000fe80000100800 */
[----:B------:R-:W-:Y:S04]  /*00a0*/  STL [R1+0x68], RZ ;  /* 0x000068ff01007387 */ /* 0x000fe80000100800 */
[----:B------:R-:W-:Y:S01]  /*00b0*/  STL [R1+0x6c], RZ ;  /* 0x00006cff01007387 */ /* 0x000fe20000100800 */
[----:B--2---:R-:W-:-:S03]  /*00c0*/  UIADD3 UR38, UPT, UPT, UR38, 0x3f, URZ ;  /* 0x0000003f26267890 */ /* 0x004fc6000fffe0ff */
[----:B------:R-:W-:Y:S01]  /*00d0*/  STL [R1+0x80], RZ ;  /* 0x000080ff01007387 */ /* 0x000fe20000100800 */
[----:B0-----:R-:W-:-:S03]  /*00e0*/  VIADD R0, R3, 0xff ;  /* 0x000000ff03007836 */ /* 0x001fc60000000000 */
[----:B------:R-:W-:Y:S01]  /*00f0*/  STL [R1+0x84], RZ ;  /* 0x000084ff01007387 */ /* 0x000fe20000100800 */
[----:B------:R-:W-:-:S03]  /*0100*/  UISETP.GE.AND UP0, UPT, UR38, 0x40, UPT ;  /* 0x000000402600788c */ /* 0x000fc6000bf06270 */
[----:B------:R-:W-:Y:S01]  /*0110*/  STL [R1+0x88], RZ ;  /* 0x000088ff01007387 */ /* 0x000fe20000100800 */
[----:B------:R-:W-:Y:S01]  /*0120*/  SHF.R.S32.HI R5, RZ, 0x1f, R0 ;  /* 0x0000001fff057819 */ /* 0x000fe20000011400 */
[----:B----4-:R-:W-:Y:S02]  /*0130*/  ULEA UR4, UR5, UR4, 0x18 ;  /* 0x0000000405047291 */ /* 0x010fe4000f8ec0ff */
[----:B------:R-:W-:Y:S01]  /*0140*/  STL [R1+0x8c], RZ ;  /* 0x00008cff01007387 */ /* 0x000fe20000100800 */
[----:B------:R-:W-:Y:S02]  /*0150*/  LEA.HI R5, R5, R0, RZ, 0x8 ;  /* 0x0000000005057211 */ /* 0x000fe400078f40ff */
[----:B-1----:R-:W-:Y:S01]  /*0160*/  IABS R10, R7 ;  /* 0x00000007000a7213 */ /* 0x002fe20000000000 */
[----:B------:R-:W-:Y:S01]  /*0170*/  STL [R1+0xa0], RZ ;  /* 0x0000a0ff01007387 */ /* 0x000fe20000100800 */
[----:B------:R-:W-:-:S03]  /*0180*/  SHF.R.S32.HI R5, RZ, 0x8, R5 ;  /* 0x00000008ff057819 */ /* 0x000fc60000011405 */
[----:B------:R-:W-:Y:S02]  /*0190*/  STL [R1+0xa4], RZ ;  /* 0x0000a4ff01007387 */ /* 0x000fe40000100800 */
[----:B------:R-:W-:Y:S02]  /*01a0*/  IMAD.SHL.U32 R6, R5, 0x8, RZ ;  /* 0x0000000805067824 */ /* 0x000fe400078e00ff */
[----:B------:R-:W-:Y:S03]  /*01b0*/  STL [R1+0xa8], RZ ;  /* 0x0000a8ff01007387 */ /* 0x000fe60000100800 */
[-C--:B------:R-:W-:Y:S01]  /*01c0*/  IABS R9, R6.reuse ;  /* 0x0000000600097213 */ /* 0x080fe20000000000 */
[----:B------:R-:W-:Y:S01]  /*01d0*/  STL [R1+0xac], RZ ;  /* 0x0000acff01007387 */ /* 0x000fe20000100800 */
[----:B------:R-:W-:Y:S02]  /*01e0*/  IABS R12, R6 ;  /* 0x00000006000c7213 */ /* 0x000fe40000000000 */
[----:B------:R-:W0:Y:S01]  /*01f0*/  I2F.RP R0, R9 ;  /* 0x0000000900007306 */ /* 0x000e220000209400 */
[----:B------:R-:W-:Y:S04]  /*0200*/  STL [R1+0xc0], RZ ;  /* 0x0000c0ff01007387 */ /* 0x000fe80000100800 */
[----:B------:R-:W-:Y:S04]  /*0210*/  STL [R1+0xc4], RZ ;  /* 0x0000c4ff01007387 */ /* 0x000fe80000100800 */
[----:B------:R-:W-:Y:S04]  /*0220*/  STL [R1+0xc8], RZ ;  /* 0x0000c8ff01007387 */ /* 0x000fe80000100800 */
[----:B------:R-:W-:Y:S01]  /*0230*/  STL [R1+0xcc], RZ ;  /* 0x0000ccff01007387 */ /* 0x000fe20000100800 */
[----:B0-----:R-:W0:Y:S03]  /*0240*/  MUFU.RCP R0, R0 ;  /* 0x0000000000007308 */ /* 0x001e260000001000 */
[----:B------:R-:W-:Y:S04]  /*0250*/  STL [R1+0x150], RZ ;  /* 0x000150ff01007387 */ /* 0x000fe80000100800 */
[----:B------:R-:W-:Y:S04]  /*0260*/  STL [R1+0x154], RZ ;  /* 0x000154ff01007387 */ /* 0x000fe80000100800 */
[----:B------:R-:W-:Y:S04]  /*0270*/  STL [R1+0x158], RZ ;  /* 0x000158ff01007387 */ /* 0x000fe80000100800 */
[----:B------:R-:W-:Y:S01]  /*0280*/  STL [R1+0x15c], RZ ;  /* 0x00015cff01007387 */ /* 0x000fe20000100800 */
[----:B0-----:R-:W-:-:S03]  /*0290*/  VIADD R4, R0, 0xffffffe ;  /* 0x0ffffffe00047836 */ /* 0x001fc60000000000 */
[----:B------:R-:W-:Y:S01]  /*02a0*/  STL [R1+0x170], RZ ;  /* 0x000170ff01007387 */ /* 0x000fe20000100800 */
[----:B------:R-:W-:Y:S01]  /*02b0*/  IMAD.MOV R0, RZ, RZ, -R12 ;  /* 0x000000ffff007224 */ /* 0x000fe200078e0a0c */
[----:B------:R0:W1:Y:S02]  /*02c0*/  F2I.FTZ.U32.TRUNC.NTZ R5, R4 ;  /* 0x0000000400057305 */ /* 0x000064000021f000 */
[----:B------:R-:W-:Y:S04]  /*02d0*/  STL [R1+0x174], RZ ;  /* 0x000174ff01007387 */ /* 0x000fe80000100800 */
[----:B------:R-:W-:Y:S04]  /*02e0*/  STL [R1+0x178], RZ ;  /* 0x000178ff01007387 */ /* 0x000fe80000100800 */
[----:B------:R-:W-:Y:S01]  /*02f0*/  STL [R1+0x17c], RZ ;  /* 0x00017cff01007387 */ /* 0x000fe20000100800 */
[----:B0-----:R-:W-:-:S03]  /*0300*/  IMAD.MOV.U32 R4, RZ, RZ, RZ ;  /* 0x000000ffff047224 */ /* 0x001fc600078e00ff */
[----:B------:R-:W-:Y:S01]  /*0310*/  STL [R1+0x190], RZ ;  /* 0x000190ff01007387 */ /* 0x000fe20000100800 */
[----:B-1----:R-:W-:-:S03]  /*0320*/  IMAD.MOV R8, RZ, RZ, -R5 ;  /* 0x000000ffff087224 */ /* 0x002fc600078e0a05 */
[----:B------:R-:W-:Y:S01]  /*0330*/  STL [R1+0x194], RZ ;  /* 0x000194ff01007387 */ /* 0x000fe20000100800 */
[----:B------:R-:W-:-:S03]  /*0340*/  IMAD R11, R8, R9, RZ ;  /* 0x00000009080b7224 */ /* 0x000fc600078e02ff */
[----:B------:R-:W-:Y:S01]  /*0350*/  STL [R1+0x198], RZ ;  /* 0x000198ff01007387 */ /* 0x000fe20000100800 */
[----:B------:R-:W-:Y:S02]  /*0360*/  IMAD.MOV.U32 R8, RZ, RZ, R10 ;  /* 0x000000ffff087224 */ /* 0x000fe400078e000a */
[----:B------:R-:W-:Y:S01]  /*0370*/  IMAD.HI.U32 R5, R5, R11, R4 ;  /* 0x0000000b05057227 */ /* 0x000fe200078e0004 */
[----:B------:R-:W-:Y:S04]  /*0380*/  STL [R1+0x19c], RZ ;  /* 0x00019cff01007387 */ /* 0x000fe80000100800 */
[----:B------:R-:W-:Y:S01]  /*0390*/  STL [R1+0x1b0], RZ ;  /* 0x0001b0ff01007387 */ /* 0x000fe20000100800 */
[----:B------:R-:W-:-:S03]  /*03a0*/  IMAD.HI.U32 R5, R5, R8, RZ ;  /* 0x0000000805057227 */ /* 0x000fc600078e00ff */
[----:B------:R-:W-:Y:S01]  /*03b0*/  STL [R1+0x1b4], RZ ;  /* 0x0001b4ff01007387 */ /* 0x000fe20000100800 */
[----:B------:R-:W-:-:S03]  /*03c0*/  IMAD R0, R5, R0, R8 ;  /* 0x0000000005007224 */ /* 0x000fc600078e0208 */
[----:B------:R-:W-:Y:S02]  /*03d0*/  STL [R1+0x1b8], RZ ;  /* 0x0001b8ff01007387 */ /* 0x000fe40000100800 */
[----:B------:R-:W-:Y:S02]  /*03e0*/  ISETP.GT.U32.AND P1, PT, R9, R0, PT ;  /* 0x000000000900720c */ /* 0x000fe40003f24070 */
[----:B------:R-:W-:Y:S04]  /*03f0*/  STL [R1+0x1bc], RZ ;  /* 0x0001bcff01007387 */ /* 0x000fe80000100800 */
[----:B------:R-:W-:Y:S04]  /*0400*/  STL [R1+0x1d0], RZ ;  /* 0x0001d0ff01007387 */ /* 0x000fe80000100800 */
[----:B------:R-:W-:Y:S03]  /*0410*/  STL [R1+0x1d4], RZ ;  /* 0x0001d4ff01007387 */ /* 0x000fe60000100800 */
[----:B------:R-:W-:Y:S01]  /*0420*/  @!P1 IMAD.IADD R0, R0, 0x1, -R9 ;  /* 0x0000000100009824 */ /* 0x000fe200078e0a09 */
[----:B------:R-:W-:Y:S01]  /*0430*/  STL [R1+0x1d8], RZ ;  /* 0x0001d8ff01007387 */ /* 0x000fe20000100800 */
[----:B------:R-:W-:Y:S01]  /*0440*/  @!P1 VIADD R5, R5, 0x1 ;  /* 0x0000000105059836 */ /* 0x000fe20000000000 */
[----:B------:R-:W-:-:S02]  /*0450*/  ISETP.NE.AND P1, PT, R6, RZ, PT ;  /* 0x000000ff0600720c */ /* 0x000fc40003f25270 */
[----:B------:R-:W-:Y:S01]  /*0460*/  STL [R1+0x1dc], RZ ;  /* 0x0001dcff01007387 */ /* 0x000fe20000100800 */
[----:B------:R-:W-:Y:S02]  /*0470*/  ISETP.GE.U32.AND P0, PT, R0, R9, PT ;  /* 0x000000090000720c */ /* 0x000fe40003f06070 */
[----:B------:R-:W-:Y:S01]  /*0480*/  LOP3.LUT R0, R7, R6, RZ, 0x3c, !PT ;  /* 0x0000000607007212 */ /* 0x000fe200078e3cff */
[----:B------:R-:W-:Y:S03]  /*0490*/  STL [R1+0x1f0], RZ ;  /* 0x0001f0ff01007387 */ /* 0x000fe60000100800 */
[----:B------:R-:W-:Y:S01]  /*04a0*/  ISETP.GE.AND P2, PT, R0, RZ, PT ;  /* 0x000000ff0000720c */ /* 0x000fe20003f46270 */
[----:B------:R-:W-:Y:S01]  /*04b0*/  STL [R1+0x1f4], RZ ;  /* 0x0001f4ff01007387 */ /* 0x000fe20000100800 */
[----:B------:R-:W-:-:S03]  /*04c0*/  VIADD R0, R2, 0x7f ;  /* 0x0000007f02007836 */ /* 0x000fc60000000000 */
[----:B------:R-:W-:Y:S02]  /*04d0*/  STL [R1+0x1f8], RZ ;  /* 0x0001f8ff01007387 */ /* 0x000fe40000100800 */
[----:B------:R-:W-:Y:S02]  /*04e0*/  @P0 VIADD R5, R5, 0x1 ;  /* 0x0000000105050836 */ /* 0x000fe40000000000 */
[----:B------:R-:W-:Y:S02]  /*04f0*/  STL [R1+0x1fc], RZ ;  /* 0x0001fcff01007387 */ /* 0x000fe40000100800 */
[----:B------:R-:W-:Y:S01]  /*0500*/  IMAD.MOV.U32 R4, RZ, RZ, R5 ;  /* 0x000000ffff047224 */ /* 0x000fe200078e0005 */
[----:B------:R-:W-:Y:S01]  /*0510*/  SHF.R.S32.HI R5, RZ, 0x1f, R0 ;  /* 0x0000001fff057819 */ /* 0x000fe20000011400 */
[----:B------:R-:W-:Y:S02]  /*0520*/  STL [R1+0x210], RZ ;  /* 0x000210ff01007387 */ /* 0x000fe40000100800 */
[----:B------:R-:W-:Y:S01]  /*0530*/  @!P2 IMAD.MOV R4, RZ, RZ, -R4 ;  /* 0x000000ffff04a224 */ /* 0x000fe200078e0a04 */
[----:B------:R-:W-:Y:S01]  /*0540*/  @!P1 LOP3.LUT R4, RZ, R6, RZ, 0x33, !PT ;  /* 0x00000006ff049212 */ /* 0x000fe200078e33ff */
[----:B------:R-:W-:Y:S01]  /*0550*/  STL [R1+0x214], RZ ;  /* 0x000214ff01007387 */ /* 0x000fe20000100800 */
[----:B------:R-:W-:-:S03]  /*0560*/  LEA.HI R5, R5, R0, RZ, 0x7 ;  /* 0x0000000005057211 */ /* 0x000fc600078f38ff */
[----:B------:R-:W-:Y:S01]  /*0570*/  STL [R1+0x218], RZ ;  /* 0x000218ff01007387 */ /* 0x000fe20000100800 */
[----:B------:R-:W-:Y:S02]  /*0580*/  IMAD.SHL.U32 R8, R4, 0x8, RZ ;  /* 0x0000000804087824 */ /* 0x000fe400078e00ff */
[----:B------:R-:W-:Y:S01]  /*0590*/  IMAD.MOV R4, RZ, RZ, -R4 ;  /* 0x000000ffff047224 */ /* 0x000fe200078e0a04 */
[----:B------:R-:W-:Y:S02]  /*05a0*/  STL [R1+0x21c], RZ ;  /* 0x00021cff01007387 */ /* 0x000fe40000100800 */
[----:B------:R-:W-:Y:S01]  /*05b0*/  LEA.HI.SX32 R5, R5, -R8, 0x19 ;  /* 0x8000000805057211 */ /* 0x000fe200078fcaff */
[----:B------:R-:W-:Y:S01]  /*05c0*/  IMAD R6, R6, R4, R7 ;  /* 0x0000000406067224 */ /* 0x000fe200078e0207 */
[----:B------:R-:W-:Y:S02]  /*05d0*/  STL [R1+0x230], RZ ;  /* 0x000230ff01007387 */ /* 0x000fe40000100800 */
[----:B------:R-:W-:-:S02]  /*05e0*/  VIMNMX R13, PT, PT, R5, 0x8, PT ;  /* 0x00000008050d7848 */ /* 0x000fc40003fe0100 */
[----:B------:R-:W-:Y:S01]  /*05f0*/  STL [R1+0x234], RZ ;  /* 0x000234ff01007387 */ /* 0x000fe20000100800 */
[----:B------:R-:W-:Y:S02]  /*0600*/  IABS R11, R6 ;  /* 0x00000006000b7213 */ /* 0x000fe40000000000 */
[----:B------:R-:W-:Y:S01]  /*0610*/  IABS R9, R13 ;  /* 0x0000000d00097213 */ /* 0x000fe20000000000 */
[----:B------:R-:W-:Y:S03]  /*0620*/  STL [R1+0x238], RZ ;  /* 0x000238ff01007387 */ /* 0x000fe60000100800 */
        /* <DEDUP_REMOVED lines=11> */
[----:B------:R-:W-:Y:S04]  /*06e0*/  STL [R1+0x27c], RZ ;  /* 0x00027cff01007387 */ /* 0x000fe80000100800 */
[----:B------:R-:W-:Y:S01]  /*06f0*/  STL [R1+0x280], RZ ;  /* 0x000280ff01007387 */ /* 0x000fe20000100800 */
[----:B------:R-:W0:Y:S03]  /*0700*/  F2I.FTZ.U32.TRUNC.NTZ R5, R5 ;  /* 0x0000000500057305 */ /* 0x000e26000021f000 */
[----:B------:R-:W-:Y:S04]  /*0710*/  STL [R1+0x284], RZ ;  /* 0x000284ff01007387 */ /* 0x000fe80000100800 */
[----:B------:R-:W-:Y:S04]  /*0720*/  STL [R1+0x288], RZ ;  /* 0x000288ff01007387 */ /* 0x000fe80000100800 */
[----:B------:R-:W-:Y:S04]  /*0730*/  STL [R1+0x28c], RZ ;  /* 0x00028cff01007387 */ /* 0x000fe80000100800 */
[----:B------:R-:W-:Y:S01]  /*0740*/  STL [R1+0x2a0], RZ ;  /* 0x0002a0ff01007387 */ /* 0x000fe20000100800 */
[----:B0-----:R-:W-:-:S03]  /*0750*/  IMAD.MOV R10, RZ, RZ, -R5 ;  /* 0x000000ffff0a7224 */ /* 0x001fc600078e0a05 */
[----:B------:R-:W-:Y:S01]  /*0760*/  STL [R1+0x2a4], RZ ;  /* 0x0002a4ff01007387 */ /* 0x000fe20000100800 */
[----:B------:R-:W-:Y:S01]  /*0770*/  IMAD.MOV.U32 R4, RZ, RZ, R10 ;  /* 0x000000ffff047224 */ /* 0x000fe200078e000a */
[----:B------:R-:W-:Y:S02]  /*0780*/  IABS R10, R13 ;  /* 0x0000000d000a7213 */ /* 0x000fe40000000000 */
[----:B------:R-:W-:Y:S01]  /*0790*/  STL [R1+0x2a8], RZ ;  /* 0x0002a8ff01007387 */ /* 0x000fe20000100800 */
[----:B------:R-:W-:Y:S02]  /*07a0*/  IMAD R7, R4, R9, RZ ;  /* 0x0000000904077224 */ /* 0x000fe400078e02ff */
[----:B------:R-:W-:Y:S01]  /*07b0*/  IMAD.MOV.U32 R4, RZ, RZ, RZ ;  /* 0x000000ffff047224 */ /* 0x000fe200078e00ff */
[----:B------:R-:W-:Y:S03]  /*07c0*/  STL [R1+0x2ac], RZ ;  /* 0x0002acff01007387 */ /* 0x000fe60000100800 */
[----:B------:R-:W-:Y:S01]  /*07d0*/  IMAD.HI.U32 R4, R5, R7, R4 ;  /* 0x0000000705047227 */ /* 0x000fe200078e0004 */
[----:B------:R-:W-:Y:S03]  /*07e0*/  STL [R1+0x2c0], RZ ;  /* 0x0002c0ff01007387 */ /* 0x000fe60000100800 */
[----:B------:R-:W-:Y:S01]  /*07f0*/  IMAD.MOV R5, RZ, RZ, -R10 ;  /* 0x000000ffff057224 */ /* 0x000fe200078e0a0a */
        /* <DEDUP_REMOVED lines=18> */
[----:B------:R-:W-:Y:S04]  /*0920*/  STL [R1+0x338], RZ ;  /* 0x000338ff01007387 */ /* 0x000fe80000100800 */
[----:B------:R-:W-:Y:S02]  /*0930*/  STL [R1+0x33c], RZ ;  /* 0x00033cff01007387 */ /* 0x000fe40000100800 */
[----:B------:R-:W-:-:S02]  /*0940*/  @P0 VIADD R0, R0, 0x1 ;  /* 0x0000000100000836 */ /* 0x000fc40000000000 */
[----:B------:R-:W-:Y:S04]  /*0950*/  STL [R1+0x350], RZ ;  /* 0x000350ff01007387 */ /* 0x000fe80000100800 */
[----:B------:R-:W-:Y:S01]  /*0960*/  STL [R1+0x354], RZ ;  /* 0x000354ff01007387 */ /* 0x000fe20000100800 */
[----:B------:R-:W-:Y:S01]  /*0970*/  @!P2 IMAD.MOV R0, RZ, RZ, -R0 ;  /* 0x000000ffff00a224 */ /* 0x000fe200078e0a00 */
[----:B------:R-:W-:Y:S02]  /*0980*/  @!P1 LOP3.LUT R0, RZ, R13, RZ, 0x33, !PT ;  /* 0x0000000dff009212 */ /* 0x000fe400078e33ff */
[----:B------:R-:W-:Y:S03]  /*0990*/  STL [R1+0x358], RZ ;  /* 0x000358ff01007387 */ /* 0x000fe60000100800 */
[----:B------:R-:W-:Y:S01]  /*09a0*/  IMAD.MOV R4, RZ, RZ, -R0 ;  /* 0x000000ffff047224 */ /* 0x000fe200078e0a00 */
[----:B------:R-:W-:Y:S01]  /*09b0*/  STL [R1+0x35c], RZ ;  /* 0x00035cff01007387 */ /* 0x000fe20000100800 */
[----:B------:R-:W-:-:S02]  /*09c0*/  IMAD.SHL.U32 R5, R0, 0x100, RZ ;  /* 0x0000010000057824 */ /* 0x000fc400078e00ff */
[----:B------:R-:W-:Y:S01]  /*09d0*/  IMAD R4, R13, R4, R6 ;  /* 0x000000040d047224 */ /* 0x000fe200078e0206 */
[----:B------:R-:W-:Y:S01]  /*09e0*/  STL [R1+0x360], RZ ;  /* 0x000360ff01007387 */ /* 0x000fe20000100800 */
[C---:B------:R-:W-:Y:S02]  /*09f0*/  VIADD R7, R5.reuse, 0x2 ;  /* 0x0000000205077836 */ /* 0x040fe40000000000 */
[----:B------:R-:W-:Y:S01]  /*0a00*/  IMAD.IADD R4, R8, 0x1, R4 ;  /* 0x0000000108047824 */ /* 0x000fe200078e0204 */
[----:B------:R-:W-:Y:S01]  /*0a10*/  STL [R1+0x364], RZ ;  /* 0x000364ff01007387 */ /* 0x000fe20000100800 */
[C---:B------:R-:W-:Y:S02]  /*0a20*/  VIADD R8, R5.reuse, 0x1 ;  /* 0x0000000105087836 */ /* 0x040fe40000000000 */
[C---:B------:R-:W-:Y:S01]  /*0a30*/  VIADD R0, R5.reuse, 0x3 ;  /* 0x0000000305007836 */ /* 0x040fe20000000000 */
[----:B------:R-:W-:Y:S01]  /*0a40*/  STL [R1+0x368], RZ ;  /* 0x000368ff01007387 */ /* 0x000fe20000100800 */
[----:B------:R-:W-:-:S02]  /*0a50*/  VIADD R29, R5, 0x31 ;  /* 0x00000031051d7836 */ /* 0x000fc40000000000 */
[C---:B------:R-:W-:Y:S01]  /*0a60*/  VIADD R59, R5.reuse, 0x32 ;  /* 0x00000032053b7836 */ /* 0x040fe20000000000 */
[----:B------:R-:W-:Y:S01]  /*0a70*/  STL [R1+0x36c], RZ ;  /* 0x00036cff01007387 */ /* 0x000fe20000100800 */
[C---:B------:R-:W-:Y:S02]  /*0a80*/  VIADD R60, R5.reuse, 0x35 ;  /* 0x00000035053c7836 */ /* 0x040fe40000000000 */
[C---:B------:R-:W-:Y:S01]  /*0a90*/  VIADD R28, R5.reuse, 0x37 ;  /* 0x00000037051c7836 */ /* 0x040fe20000000000 */
        /* <DEDUP_REMOVED lines=57> */
[----:B------:R-:W-:Y:S04]  /*0e30*/  STL [R1+0x42c], RZ ;  /* 0x00042cff01007387 */ /* 0x000fe80000100800 */
        /* <DEDUP_REMOVED lines=920> */
[----:B------:R-:W-:Y:S04]  /*47c0*/  STL [R1+0x24], R5 ;  /* 0x0000240501007387 */ /* 0x000fe80000100800 */
[----:B------:R0:W-:Y:S04]  /*47d0*/  STL [R1+0x700], R8 ;  /* 0x0007000801007387 */ /* 0x0001e80000100800 */
[----:B------:R1:W-:Y:S04]  /*47e0*/  STL [R1+0x6fc], R7 ;  /* 0x0006fc0701007387 */ /* 0x0003e80000100800 */
[----:B------:R2:W-:Y:S01]  /*47f0*/  STL [R1+0x6f8], R0 ;  /* 0x0006f80001007387 */ /* 0x0005e20000100800 */
[C---:B0-----:R-:W-:Y:S01]  /*4800*/  VIADD R8, R5.reuse, 0x4 ;  /* 0x0000000405087836 */ /* 0x041fe20000000000 */
[----:B------:R-:W0:Y:S01]  /*4810*/  S2R R14, SR_TID.X ;  /* 0x00000000000e7919 */ /* 0x000e220000002100 */
[----:B-1----:R-:W-:-:S03]  /*4820*/  VIADD R7, R5, 0x5 ;  /* 0x0000000505077836 */ /* 0x002fc60000000000 */
[----:B------:R1:W-:Y:S01]  /*4830*/  STL [R1+0x6f4], R8 ;  /* 0x0006f40801007387 */ /* 0x0003e20000100800 */
[----:B--2---:R-:W-:-:S03]  /*4840*/  VIADD R0, R5, 0x6 ;  /* 0x0000000605007836 */ /* 0x004fc60000000000 */
[----:B------:R2:W-:Y:S04]  /*4850*/  STL [R1+0x6ec], R7 ;  /* 0x0006ec0701007387 */ /* 0x0005e80000100800 */
[----:B------:R4:W-:Y:S01]  /*4860*/  STL [R1+0x6e8], R0 ;  /* 0x0006e80001007387 */ /* 0x0009e20000100800 */
[C---:B-1----:R-:W-:Y:S02]  /*4870*/  VIADD R8, R5.reuse, 0x7 ;  /* 0x0000000705087836 */ /* 0x042fe40000000000 */
[----:B--2---:R-:W-:-:S03]  /*4880*/  VIADD R7, R5, 0x8 ;  /* 0x0000000805077836 */ /* 0x004fc60000000000 */
[----:B------:R1:W-:Y:S01]  /*4890*/  STL [R1+0x6e4], R8 ;  /* 0x0006e40801007387 */ /* 0x0003e20000100800 */
[----:B----4-:R-:W-:-:S03]  /*48a0*/  VIADD R0, R5, 0x9 ;  /* 0x0000000905007836 */ /* 0x010fc60000000000 */
[----:B------:R2:W-:Y:S04]  /*48b0*/  STL [R1+0x6e0], R7 ;  /* 0x0006e00701007387 */ /* 0x0005e80000100800 */
[----:B------:R4:W-:Y:S01]  /*48c0*/  STL [R1+0x6dc], R0 ;  /* 0x0006dc0001007387 */ /* 0x0009e20000100800 */
[C---:B-1----:R-:W-:Y:S01]  /*48d0*/  VIADD R8, R5.reuse, 0xa ;  /* 0x0000000a05087836 */ /* 0x042fe20000000000 */
[----:B0-----:R-:W-:Y:S01]  /*48e0*/  LOP3.LUT R6, R14, 0x1f, RZ, 0xc0, !PT ;  /* 0x0000001f0e067812 */ /* 0x001fe200078ec0ff */
[----:B--2---:R-:W-:-:S03]  /*48f0*/  VIADD R7, R5, 0xb ;  /* 0x0000000b05077836 */ /* 0x004fc60000000000 */
[----:B------:R0:W-:Y:S01]  /*4900*/  STL [R1+0x6d8], R8 ;  /* 0x0006d80801007387 */ /* 0x0001e20000100800 */
[----:B----4-:R-:W-:-:S03]  /*4910*/  VIADD R0, R5, 0xc ;  /* 0x0000000c05007836 */ /* 0x010fc60000000000 */
[----:B------:R1:W-:Y:S04]  /*4920*/  STL [R1+0x6d4], R7 ;  /* 0x0006d40701007387 */ /* 0x0003e80000100800 */
[----:B------:R2:W-:Y:S01]  /*4930*/  STL [R1+0x6d0], R0 ;  /* 0x0006d00001007387 */ /* 0x0005e20000100800 */
[C---:B0-----:R-:W-:Y:S02]  /*4940*/  VIADD R8, R5.reuse, 0xd ;  /* 0x0000000d05087836 */ /* 0x041fe40000000000 */
[----:B-1----:R-:W-:-:S03]  /*4950*/  VIADD R7, R5, 0xe ;  /* 0x0000000e05077836 */ /* 0x002fc60000000000 */
[----:B------:R0:W-:Y:S01]  /*4960*/  STL [R1+0x6cc], R8 ;  /* 0x0006cc0801007387 */ /* 0x0001e20000100800 */
[----:B--2---:R-:W-:-:S03]  /*4970*/  VIADD R0, R5, 0xf ;  /* 0x0000000f05007836 */ /* 0x004fc60000000000 */
        /* <DEDUP_REMOVED lines=69> */
[C---:B-1----:R-:W-:Y:S02]  /*4dd0*/  VIADD R7, R5.reuse, 0x33 ;  /* 0x0000003305077836 */ /* 0x042fe40000000000 */
[----:B--2---:R-:W-:-:S03]  /*4de0*/  VIADD R0, R5, 0x34 ;  /* 0x0000003405007836 */ /* 0x004fc60000000000 */
[----:B------:R0:W-:Y:S04]  /*4df0*/  STL [R1+0x638], R7 ;  /* 0x0006380701007387 */ /* 0x0001e80000100800 */
[----:B------:R1:W-:Y:S01]  /*4e00*/  STL [R1+0x634], R0 ;  /* 0x0006340001007387 */ /* 0x0003e20000100800 */
[C---:B0-----:R-:W-:Y:S02]  /*4e10*/  VIADD R7, R5.reuse, 0x38 ;  /* 0x0000003805077836 */ /* 0x041fe40000000000 */
[----:B-1----:R-:W-:-:S05]  /*4e20*/  VIADD R0, R5, 0x36 ;  /* 0x0000003605007836 */ /* 0x002fca0000000000 */
[----:B------:R0:W-:Y:S04]  /*4e30*/  STL [R1+0x62c], R0 ;  /* 0x00062c0001007387 */ /* 0x0001e80000100800 */
[----:B------:R1:W-:Y:S01]  /*4e40*/  STL [R1+0x624], R7 ;  /* 0x0006240701007387 */ /* 0x0003e20000100800 */
[C---:B0-----:R-:W-:Y:S02]  /*4e50*/  VIADD R0, R5.reuse, 0x39 ;  /* 0x0000003905007836 */ /* 0x041fe40000000000 */
[----:B-1----:R-:W-:-:S03]  /*4e60*/  VIADD R7, R5, 0x3b ;  /* 0x0000003b05077836 */ /* 0x002fc60000000000 */
[----:B------:R0:W-:Y:S04]  /*4e70*/  STL [R1+0x620], R0 ;  /* 0x0006200001007387 */ /* 0x0001e80000100800 */
        /* <DEDUP_REMOVED lines=48> */
[----:B------:R1:W-:Y:S01]  /*5180*/  STL [R1+0x5b4], R8 ;  /* 0x0005b40801007387 */ /* 0x0003e20000100800 */
[C---:B0-----:R-:W-:Y:S02]  /*5190*/  VIADD R0, R5.reuse, 0x55 ;  /* 0x0000005505007836 */ /* 0x041fe40000000000 */
[----:B-1----:R-:W-:-:S03]  /*51a0*/  VIADD R8, R5, 0x58 ;  /* 0x0000005805087836 */ /* 0x002fc60000000000 */
        /* <DEDUP_REMOVED lines=187> */
[----:B0-----:R-:W-:Y:S02]  /*5d60*/  IMAD.SHL.U32 R0, R4, 0x80, RZ ;  /* 0x0000008004007824 */ /* 0x001fe400078e00ff */
[C---:B------:R-:W-:Y:S02]  /*5d70*/  VIADD R4, R5.reuse, 0xb4 ;  /* 0x000000b405047836 */ /* 0x040fe40000000000 */
[----:B-1----:R-:W-:-:S03]  /*5d80*/  VIADD R8, R5, 0xb6 ;  /* 0x000000b605087836 */ /* 0x002fc60000000000 */
[----:B------:R0:W-:Y:S01]  /*5d90*/  STL [R1+0x1a0], R4 ;  /* 0x0001a00401007387 */ /* 0x0001e20000100800 */
[----:B--2---:R-:W-:-:S05]  /*5da0*/  VIADD R7, R5, 0xb5 ;  /* 0x000000b505077836 */ /* 0x004fca0000000000 */
[----:B------:R1:W-:Y:S01]  /*5db0*/  STL [R1+0x16c], R7 ;  /* 0x00016c0701007387 */ /* 0x0003e20000100800 */
[----:B0-----:R-:W-:-:S03]  /*5dc0*/  LOP3.LUT R4, R0, 0x1f, R14, 0xf8, !PT ;  /* 0x0000001f00047812 */ /* 0x001fc600078ef80e */
[----:B------:R0:W-:Y:S01]  /*5dd0*/  STL [R1+0x168], R8 ;  /* 0x0001680801007387 */ /* 0x0001e20000100800 */
[C---:B------:R-:W-:Y:S01]  /*5de0*/  VIADD R14, R5.reuse, 0xf6 ;  /* 0x000000f6050e7836 */ /* 0x040fe20000000000 */
[----:B------:R-:W-:Y:S02]  /*5df0*/  LOP3.LUT R47, R4, 0x40, RZ, 0xfc, !PT ;  /* 0x00000040042f7812 */ /* 0x000fe400078efcff */
[----:B-1----:R-:W-:Y:S01]  /*5e00*/  LOP3.LUT R7, R0, 0x20, R6, 0xfe, !PT ;  /* 0x0000002000077812 */ /* 0x002fe200078efe06 */
[C---:B------:R-:W-:Y:S02]  /*5e10*/  VIADD R6, R5.reuse, 0xb7 ;  /* 0x000000b705067836 */ /* 0x040fe40000000000 */
[C---:B------:R-:W-:Y:S02]  /*5e20*/  VIADD R0, R5.reuse, 0xb8 ;  /* 0x000000b805007836 */ /* 0x040fe40000000000 */
[----:B------:R1:W-:Y:S01]  /*5e30*/  STL [R1+0x1f94], R7 ;  /* 0x001f940701007387 */ /* 0x0003e20000100800 */
[----:B0-----:R-:W-:-:S03]  /*5e40*/  VIADD R8, R5, 0xfc ;  /* 0x000000fc05087836 */ /* 0x001fc60000000000 */
[----:B------:R-:W-:Y:S04]  /*5e50*/  STL [R1+0x1f90], R4 ;  /* 0x001f900401007387 */ /* 0x000fe80000100800 */
[----:B------:R0:W-:Y:S01]  /*5e60*/  STL [R1+0x164], R6 ;  /* 0x0001640601007387 */ /* 0x0001e20000100800 */
[----:B-1----:R-:W-:-:S03]  /*5e70*/  VIADD R7, R5, 0xb9 ;  /* 0x000000b905077836 */ /* 0x002fc60000000000 */
        /* <DEDUP_REMOVED lines=62> */
[----:B------:R-:W-:Y:S01]  /*6260*/  VIADD R5, R5, 0xff ;  /* 0x000000ff05057836 */ /* 0x000fe20000000000 */
[----:B-1----:R-:W-:-:S05]  /*6270*/  LOP3.LUT R0, R4, 0x60, RZ, 0xfc, !PT ;  /* 0x0000006004007812 */ /* 0x002fca00078efcff */
[----:B------:R0:W-:Y:S04]  /*6280*/  STL [R1+0x1f98], R0 ;  /* 0x001f980001007387 */ /* 0x0001e80000100800 */
[----:B------:R0:W-:Y:S01]  /*6290*/  STL [R1+0x1f9c], R47 ;  /* 0x001f9c2f01007387 */ /* 0x0001e20000100800 */
[----:B---3--:R-:W-:Y:S05]  /*62a0*/  BRA.U !UP0, `(.L_x_0) ;  /* 0x0000086d08607547 */ /* 0x008fea000b800000 */
[----:B------:R1:W-:Y:S01]  /*62b0*/  STL [R1+0x3c90], R43 ;  /* 0x003c902b01007387 */ /* 0x0003e20000100800 */
[----:B0-----:R-:W-:Y:S02]  /*62c0*/  IABS R47, R2 ;  /* 0x00000002002f7213 */ /* 0x001fe40000000000 */
[----:B------:R-:W-:Y:S01]  /*62d0*/  IABS R4, R3 ;  /* 0x0000000300047213 */ /* 0x000fe20000000000 */
[----:B------:R-:W-:Y:S01]  /*62e0*/  IMAD.MOV.U32 R26, RZ, RZ, RZ ;  /* 0x000000ffff1a7224 */ /* 0x000fe200078e00ff */
[----:B------:R-:W-:Y:S01]  /*62f0*/  IABS R54, R5 ;  /* 0x0000000500367213 */ /* 0x000fe20000000000 */
[----:B------:R-:W0:Y:S01]  /*6300*/  LDCU.128 UR20, c[0x0][0x380] ;  /* 0x00007000ff1477ac */ /* 0x000e220008000c00 */
[----:B-1----:R-:W2:Y:S01]  /*6310*/  LDL R43, [R1+0x1f90] ;  /* 0x001f9000012b7983 */ /* 0x002ea20000100800 */
[----:B------:R-:W-:Y:S01]  /*6320*/  ISETP.GE.AND P0, PT, R5, RZ, PT ;  /* 0x000000ff0500720c */ /* 0x000fe20003f06270 */
[----:B------:R-:W1:Y:S02]  /*6330*/  LDCU UR45, c[0x0][0x3a4] ;  /* 0x00007480ff2d77ac */ /* 0x000e640008000800 */
[----:B------:R3:W-:Y:S01]  /*6340*/  STL [R1+0x3c8c], R44 ;  /* 0x003c8c2c01007387 */ /* 0x0007e20000100800 */
[----:B------:R-:W-:Y:S01]  /*6350*/  ISETP.GE.AND P3, PT, R6, RZ, PT ;  /* 0x000000ff0600720c */ /* 0x000fe20003f66270 */
[----:B------:R-:W4:Y:S01]  /*6360*/  LDCU UR47, c[0x0][0x3b0] ;  /* 0x00007600ff2f77ac */ /* 0x000f220008000800 */
[----:B------:R-:W5:Y:S01]  /*6370*/  LDCU UR39, c[0x0][0x3a8] ;  /* 0x00007500ff2777ac */ /* 0x000f620008000800 */
[----:B---3--:R-:W3:Y:S01]  /*6380*/  LDL R44, [R1+0x1f94] ;  /* 0x001f9400012c7983 */ /* 0x008ee20000100800 */
[----:B------:R-:W0:Y:S03]  /*6390*/  LDCU UR5, c[0x0][0x3a8] ;  /* 0x00007500ff0577ac */ /* 0x000e260008000800 */
[----:B------:R1:W-:Y:S01]  /*63a0*/  STL [R1+0x3c88], R45 ;  /* 0x003c882d01007387 */ /* 0x0003e20000100800 */
[----:B------:R-:W0:Y:S01]  /*63b0*/  LDCU UR6, c[0x0][0x3a8] ;  /* 0x00007500ff0677ac */ /* 0x000e220008000800 */
[----:B------:R-:W0:Y:S01]  /*63c0*/  LDCU UR7, c[0x0][0x3a8] ;  /* 0x00007500ff0777ac */ /* 0x000e220008000800 */
[----:B------:R-:W0:Y:S01]  /*63d0*/  LDCU UR8, c[0x0][0x3a8] ;  /* 0x00007500ff0877ac */ /* 0x000e220008000800 */
[----:B-1----:R-:W4:Y:S01]  /*63e0*/  LDL R45, [R1+0x1f9c] ;  /* 0x001f9c00012d7983 */ /* 0x002f220000100800 */
[----:B------:R-:W1:Y:S03]  /*63f0*/  LDCU UR9, c[0x0][0x3a8] ;  /* 0x00007500ff0977ac */ /* 0x000e660008000800 */
[----:B------:R0:W-:Y:S01]  /*6400*/  STL [R1+0x3c84], R46 ;  /* 0x003c842e01007387 */ /* 0x0001e20000100800 */
[----:B------:R-:W1:Y:S01]  /*6410*/  LDCU UR10, c[0x0][0x3a8] ;  /* 0x00007500ff0a77ac */ /* 0x000e620008000800 */
[----:B------:R-:W1:Y:S02]  /*6420*/  LDCU UR11, c[0x0][0x3a8] ;  /* 0x00007500ff0b77ac */ /* 0x000e640008000800 */
[----:B0-----:R-:W5:Y:S01]  /*6430*/  LDL R46, [R1+0x1f98] ;  /* 0x001f9800012e7983 */ /* 0x001f620000100800 */
[----:B------:R-:W0:Y:S01]  /*6440*/  I2F.RP R0, R47 ;  /* 0x0000002f00007306 */ /* 0x000e220000209400 */
[----:B------:R-:W1:Y:S02]  /*6450*/  LDCU UR12, c[0x0][0x3a8] ;  /* 0x00007500ff0c77ac */ /* 0x000e640008000800 */
[----:B------:R0:W-:Y:S01]  /*6460*/  STL [R1+0x3c80], R56 ;  /* 0x003c803801007387 */ /* 0x0001e20000100800 */
[----:B------:R-:W1:Y:S03]  /*6470*/  LDCU UR13, c[0x0][0x3a8] ;  /* 0x00007500ff0d77ac */ /* 0x000e660008000800 */
[----:B------:R0:W-:Y:S01]  /*6480*/  STL [R1+0x3c7c], R57 ;  /* 0x003c7c3901007387 */ /* 0x0001e20000100800 */
[----:B------:R-:W1:Y:S03]  /*6490*/  LDCU UR14, c[0x0][0x3a8] ;  /* 0x00007500ff0e77ac */ /* 0x000e660008000800 */
[----:B------:R0:W-:Y:S02]  /*64a0*/  STL [R1+0x3c78], R58 ;  /* 0x003c783a01007387 */ /* 0x0001e40000100800 */
[----:B0-----:R-:W-:Y:S01]  /*64b0*/  IMAD.MOV.U32 R56, RZ, RZ, R29 ;  /* 0x000000ffff387224 */ /* 0x001fe200078e001d */
[----:B------:R-:W0:Y:S01]  /*64c0*/  LDCU UR15, c[0x0][0x3a8] ;  /* 0x00007500ff0f77ac */ /* 0x000e220008000800 */
[----:B------:R-:W0:Y:S01]  /*64d0*/  MUFU.RCP R0, R0 ;  /* 0x0000000000007308 */ /* 0x000e220000001000 */
[----:B------:R-:W-:Y:S01]  /*64e0*/  IMAD.MOV.U32 R57, RZ, RZ, R28 ;  /* 0x000000ffff397224 */ /* 0x000fe200078e001c */
[----:B------:R-:W1:Y:S01]  /*64f0*/  LDCU UR16, c[0x0][0x3a8] ;  /* 0x00007500ff1077ac */ /* 0x000e620008000800 */
[----:B------:R-:W-:Y:S01]  /*6500*/  IMAD.MOV.U32 R58, RZ, RZ, R27 ;  /* 0x000000ffff3a7224 */ /* 0x000fe200078e001b */
[----:B------:R-:W1:Y:S04]  /*6510*/  LDCU UR17, c[0x0][0x3a8] ;  /* 0x00007500ff1177ac */ /* 0x000e680008000800 */
[----:B------:R-:W1:Y:S01]  /*6520*/  I2F.RP R28, R4 ;  /* 0x00000004001c7306 */ /* 0x000e620000209400 */
[----:B------:R-:W1:Y:S01]  /*6530*/  LDCU UR18, c[0x0][0x3a8] ;  /* 0x00007500ff1277ac */ /* 0x000e620008000800 */
[----:B------:R-:W2:Y:S01]  /*6540*/  LDCU UR19, c[0x0][0x3a8] ;  /* 0x00007500ff1377ac */ /* 0x000ea20008000800 */
[----:B0-----:R-:W-:Y:S01]  /*6550*/  VIADD R0, R0, 0xffffffe ;  /* 0x0ffffffe00007836 */ /* 0x001fe20000000000 */
[----:B------:R-:W0:Y:S04]  /*6560*/  LDCU UR24, c[0x0][0x3a8] ;  /* 0x00007500ff1877ac */ /* 0x000e280008000800 */
[----:B------:R-:W0:Y:S01]  /*6570*/  F2I.FTZ.U32.TRUNC.NTZ R27, R0 ;  /* 0x00000000001b7305 */ /* 0x000e22000021f000 */
[----:B------:R-:W2:Y:S01]  /*6580*/  LDCU UR25, c[0x0][0x3a8] ;  /* 0x00007500ff1977ac */ /* 0x000ea20008000800 */
[----:B------:R-:W2:Y:S06]  /*6590*/  LDCU UR26, c[0x0][0x3a8] ;  /* 0x00007500ff1a77ac */ /* 0x000eac0008000800 */
[----:B-1----:R-:W1:Y:S01]  /*65a0*/  MUFU.RCP R28, R28 ;  /* 0x0000001c001c7308 */ /* 0x002e620000001000 */
[----:B------:R-:W1:Y:S01]  /*65b0*/  LDCU UR27, c[0x0][0x3a8] ;  /* 0x00007500ff1b77ac */ /* 0x000e620008000800 */
[----:B------:R-:W2:Y:S01]  /*65c0*/  LDCU UR28, c[0x0][0x3a8] ;  /* 0x00007500ff1c77ac */ /* 0x000ea20008000800 */
[--C-:B0-----:R-:W-:Y:S01]  /*65d0*/  IMAD.MOV R0, RZ, RZ, -R27.reuse ;  /* 0x000000ffff007224 */ /* 0x101fe200078e0a1b */
[----:B------:R-:W0:Y:S03]  /*65e0*/  LDCU UR29, c[0x0][0x3a8] ;  /* 0x00007500ff1d77ac */ /* 0x000e260008000800 */
[----:B------:R-:W-:Y:S01]  /*65f0*/  IMAD R48, R0, R47, RZ ;  /* 0x0000002f00307224 */ /* 0x000fe200078e02ff */
[----:B------:R-:W0:Y:S03]  /*6600*/  LDCU UR30, c[0x0][0x3a8] ;  /* 0x00007500ff1e77ac */ /* 0x000e260008000800 */
[----:B------:R-:W-:Y:S01]  /*6610*/  IMAD.HI.U32 R48, R27, R48, R26 ;  /* 0x000000301b307227 */ /* 0x000fe200078e001a */
[----:B------:R-:W0:Y:S03]  /*6620*/  LDCU UR31, c[0x0][0x3a8] ;  /* 0x00007500ff1f77ac */ /* 0x000e260008000800 */
[----:B-1----:R-:W-:Y:S01]  /*6630*/  VIADD R28, R28, 0xffffffe ;  /* 0x0ffffffe1c1c7836 */ /* 0x002fe20000000000 */
[----:B------:R-:W1:Y:S03]  /*6640*/  LDCU UR32, c[0x0][0x3a8] ;  /* 0x00007500ff2077ac */ /* 0x000e660008000800 */
[----:B------:R0:W1:Y:S01]  /*6650*/  F2I.FTZ.U32.TRUNC.NTZ R29, R28 ;  /* 0x0000001c001d7305 */ /* 0x000062000021f000 */
[----:B------:R-:W2:Y:S01]  /*6660*/  LDCU UR33, c[0x0][0x3a8] ;  /* 0x00007500ff2177ac */ /* 0x000ea20008000800 */
[----:B------:R-:W2:Y:S01]  /*6670*/  LDCU UR34, c[0x0][0x3a8] ;  /* 0x00007500ff2277ac */ /* 0x000ea20008000800 */
[----:B0-----:R-:W-:Y:S01]  /*6680*/  IMAD.MOV.U32 R28, RZ, RZ, RZ ;  /* 0x000000ffff1c7224 */ /* 0x001fe200078e00ff */
[----:B------:R-:W0:Y:S01]  /*6690*/  LDCU UR35, c[0x0][0x3a8] ;  /* 0x00007500ff2377ac */ /* 0x000e220008000800 */
[--C-:B-1----:R-:W-:Y:S01]  /*66a0*/  IMAD.MOV R0, RZ, RZ, -R29.reuse ;  /* 0x000000ffff007224 */ /* 0x102fe200078e0a1d */
[----:B------:R-:W1:Y:S03]  /*66b0*/  LDCU UR36, c[0x0][0x3a8] ;  /* 0x00007500ff2477ac */ /* 0x000e660008000800 */
[----:B------:R-:W-:Y:S01]  /*66c0*/  IMAD R0, R0, R4, RZ ;  /* 0x0000000400007224 */ /* 0x000fe200078e02ff */
[----:B------:R-:W0:Y:S03]  /*66d0*/  LDCU UR37, c[0x0][0x3a8] ;  /* 0x00007500ff2577ac */ /* 0x000e260008000800 */
[----:B------:R-:W-:Y:S01]  /*66e0*/  IMAD.HI.U32 R0, R29, R0, R28 ;  /* 0x000000001d007227 */ /* 0x000fe200078e001c */
[----:B------:R-:W0:Y:S01]  /*66f0*/  LDCU UR42, c[0x0][0x3a8] ;  /* 0x00007500ff2a77ac */ /* 0x000e220008000800 */
[----:B------:R-:W0:Y:S01]  /*6700*/  LDCU UR43, c[0x0][0x3a8] ;  /* 0x00007500ff2b77ac */ /* 0x000e220008000800 */
[----:B------:R-:W0:Y:S01]  /*6710*/  LDCU UR44, c[0x0][0x3a8] ;  /* 0x00007500ff2c77ac */ /* 0x000e220008000800 */
[----:B------:R-:W0:Y:S01]  /*6720*/  LDCU UR46, c[0x0][0x3a8] ;  /* 0x00007500ff2e77ac */ /* 0x000e220008000800 */
[----:B--2---:R-:W-:-:S05]  /*6730*/  IABS R52, R43 ;  /* 0x0000002b00347213 */ /* 0x004fca0000000000 */
[----:B------:R-:W-:-:S04]  /*6740*/  IMAD.HI.U32 R53, R48, R52, RZ ;  /* 0x0000003430357227 */ /* 0x000fc800078e00ff */
[----:B------:R-:W-:-:S04]  /*6750*/  IMAD.MOV R53, RZ, RZ, -R53 ;  /* 0x000000ffff357224 */ /* 0x000fc800078e0a35 */
[C---:B------:R-:W-:Y:S01]  /*6760*/  IMAD R29, R47.reuse, R53, R52 ;  /* 0x000000352f1d7224 */ /* 0x040fe200078e0234 */
[----:B---3--:R-:W-:Y:S02]  /*6770*/  IABS R50, R44 ;  /* 0x0000002c00327213 */ /* 0x008fe40000000000 */
[----:B------:R-:W-:Y:S01]  /*6780*/  IABS R53, R6 ;  /* 0x0000000600357213 */ /* 0x000fe20000000000 */
[----:B------:R-:W-:Y:S01]  /*6790*/  IMAD.HI.U32 R6, R0, R54, RZ ;  /* 0x0000003600067227 */ /* 0x000fe200078e00ff */
[----:B------:R-:W-:Y:S02]  /*67a0*/  ISETP.GT.U32.AND P1, PT, R47, R29, PT ;  /* 0x0000001d2f00720c */ /* 0x000fe40003f24070 */
[----:B------:R-:W-:Y:S01]  /*67b0*/  IABS R52, R7 ;  /* 0x0000000700347213 */ /* 0x000fe20000000000 */
[----:B------:R-:W-:-:S04]  /*67c0*/  IMAD.HI.U32 R51, R48, R50, RZ ;  /* 0x0000003230337227 */ /* 0x000fc800078e00ff */
[----:B------:R-:W-:Y:S02]  /*67d0*/  IMAD.MOV R51, RZ, RZ, -R51 ;  /* 0x000000ffff337224 */ /* 0x000fe400078e0a33 */
[----:B------:R-:W-:Y:S01]  /*67e0*/  IMAD.HI.U32 R5, R0, R53, RZ ;  /* 0x0000003500057227 */ /* 0x000fe200078e00ff */
[----:B----4-:R-:W-:-:S03]  /*67f0*/  IABS R27, R45 ;  /* 0x0000002d001b7213 */ /* 0x010fc60000000000 */
[C---:B------:R-:W-:Y:S01]  /*6800*/  IMAD R28, R47.reuse, R51, R50 ;  /* 0x000000332f1c7224 */ /* 0x040fe200078e0232 */
[----:B------:R-:W-:Y:S01]  /*6810*/  IABS R50, R9 ;  /* 0x0000000900327213 */ /* 0x000fe20000000000 */
[----:B------:R-:W-:Y:S01]  /*6820*/  IMAD.HI.U32 R49, R48, R27, RZ ;  /* 0x0000001b30317227 */ /* 0x000fe200078e00ff */
[----:B------:R-:W-:Y:S02]  /*6830*/  IABS R51, R8 ;  /* 0x0000000800337213 */ /* 0x000fe40000000000 */
[----:B------:R-:W-:Y:S01]  /*6840*/  ISETP.GT.U32.AND P2, PT, R47, R28, PT ;  /* 0x0000001c2f00720c */ /* 0x000fe20003f44070 */
[----:B------:R-:W-:Y:S02]  /*6850*/  IMAD.MOV R49, RZ, RZ, -R49 ;  /* 0x000000ffff317224 */ /* 0x000fe400078e0a31 */
[----:B------:R-:W-:Y:S02]  /*6860*/  @!P1 IMAD.IADD R29, R29, 0x1, -R47 ;  /* 0x000000011d1d9824 */ /* 0x000fe400078e0a2f */
[C---:B------:R-:W-:Y:S01]  /*6870*/  IMAD R27, R47.reuse, R49, R27 ;  /* 0x000000312f1b7224 */ /* 0x040fe200078e021b */
[----:B-----5:R-:W-:Y:S01]  /*6880*/  IABS R26, R46 ;  /* 0x0000002e001a7213 */ /* 0x020fe20000000000 */
[----:B------:R-:W-:Y:S01]  /*6890*/  IMAD.HI.U32 R55, R0, R52, RZ ;  /* 0x0000003400377227 */ /* 0x000fe200078e00ff */
[----:B------:R-:W-:-:S02]  /*68a0*/  ISETP.GT.U32.AND P1, PT, R47, R29, PT ;  /* 0x0000001d2f00720c */ /* 0x000fc40003f24070 */
[----:B------:R-:W-:Y:S01]  /*68b0*/  ISETP.GT.U32.AND P4, PT, R47, R27, PT ;  /* 0x0000001b2f00720c */ /* 0x000fe20003f84070 */
[----:B------:R-:W-:-:S04]  /*68c0*/  IMAD.HI.U32 R48, R48, R26, RZ ;  /* 0x0000001a30307227 */ /* 0x000fc800078e00ff */
[----:B------:R-:W-:Y:S02]  /*68d0*/  IMAD.MOV R48, RZ, RZ, -R48 ;  /* 0x000000ffff307224 */ /* 0x000fe400078e0a30 */
[----:B------:R-:W-:Y:S02]  /*68e0*/  @!P2 IMAD.IADD R28, R28, 0x1, -R47 ;  /* 0x000000011c1ca824 */ /* 0x000fe400078e0a2f */
[----:B------:R-:W-:Y:S02]  /*68f0*/  IMAD R26, R47, R48, R26 ;  /* 0x000000302f1a7224 */ /* 0x000fe400078e021a */
[----:B------:R-:W-:-:S03]  /*6900*/  IMAD.HI.U32 R49, R0, R51, RZ ;  /* 0x0000003300317227 */ /* 0x000fc600078e00ff */
[----:B------:R-:W-:Y:S01]  /*6910*/  ISETP.GT.U32.AND P5, PT, R47, R26, PT ;  /* 0x0000001a2f00720c */ /* 0x000fe20003fa4070 */
[--C-:B------:R-:W-:Y:S01]  /*6920*/  @!P4 IMAD.IADD R27, R27, 0x1, -R47.reuse ;  /* 0x000000011b1bc824 */ /* 0x100fe200078e0a2f */
[----:B------:R-:W-:Y:S01]  /*6930*/  ISETP.GT.U32.AND P4, PT, R47, R28, PT ;  /* 0x0000001c2f00720c */ /* 0x000fe20003f84070 */
[----:B------:R-:W-:Y:S01]  /*6940*/  @!P1 IMAD.IADD R29, R29, 0x1, -R47 ;  /* 0x000000011d1d9824 */ /* 0x000fe200078e0a2f */
[----:B------:R-:W-:Y:S01]  /*6950*/  ISETP.GE.AND P2, PT, R43, RZ, PT ;  /* 0x000000ff2b00720c */ /* 0x000fe20003f46270 */
[----:B------:R-:W-:-:S04]  /*6960*/  IMAD.HI.U32 R48, R0, R50, RZ ;  /* 0x0000003200307227 */ /* 0x000fc800078e00ff */
[----:B------:R-:W-:Y:S02]  /*6970*/  IMAD.MOV R6, RZ, RZ, -R6 ;  /* 0x000000ffff067224 */ /* 0x000fe400078e0a06 */
[----:B------:R-:W-:Y:S02]  /*6980*/  IMAD.MOV R5, RZ, RZ, -R5 ;  /* 0x000000ffff057224 */ /* 0x000fe400078e0a05 */
[--C-:B------:R-:W-:Y:S01]  /*6990*/  @!P5 IMAD.IADD R26, R26, 0x1, -R47.reuse ;  /* 0x000000011a1ad824 */ /* 0x100fe200078e0a2f */
[C---:B------:R-:W-:Y:S01]  /*69a0*/  ISETP.GT.U32.AND P5, PT, R47.reuse, R27, PT ;  /* 0x0000001b2f00720c */ /* 0x040fe20003fa4070 */
[----:B------:R-:W-:Y:S01]  /*69b0*/  @!P4 IMAD.IADD R28, R28, 0x1, -R47 ;  /* 0x000000011c1cc824 */ /* 0x000fe200078e0a2f */
[----:B------:R-:W-:Y:S01]  /*69c0*/  ISETP.GE.AND P1, PT, R44, RZ, PT ;  /* 0x000000ff2c00720c */ /* 0x000fe20003f26270 */
[----:B------:R-:W-:Y:S01]  /*69d0*/  IMAD.MOV R48, RZ, RZ, -R48 ;  /* 0x000000ffff307224 */ /* 0x000fe200078e0a30 */
[----:B------:R-:W-:Y:S01]  /*69e0*/  ISETP.GT.U32.AND P6, PT, R47, R26, PT ;  /* 0x0000001a2f00720c */ /* 0x000fe20003fc4070 */
[----:B------:R-:W-:Y:S01]  /*69f0*/  IMAD.MOV R55, RZ, RZ, -R55 ;  /* 0x000000ffff377224 */ /* 0x000fe200078e0a37 */
[----:B------:R-:W-:Y:S01]  /*6a00*/  ISETP.GE.AND P4, PT, R45, RZ, PT ;  /* 0x000000ff2d00720c */ /* 0x000fe20003f86270 */
[----:B------:R-:W-:-:S02]  /*6a10*/  IMAD.MOV R49, RZ, RZ, -R49 ;  /* 0x000000ffff317224 */ /* 0x000fc400078e0a31 */
[----:B------:R-:W-:Y:S02]  /*6a20*/  IMAD R48, R4, R48, R50 ;  /* 0x0000003004307224 */ /* 0x000fe400078e0232 */
[----:B------:R-:W-:Y:S02]  /*6a30*/  @!P2 IMAD.MOV R29, RZ, RZ, -R29 ;  /* 0x000000ffff1da224 */ /* 0x000fe400078e0a1d */
[--C-:B------:R-:W-:Y:S01]  /*6a40*/  @!P5 IMAD.IADD R27, R27, 0x1, -R47.reuse ;  /* 0x000000011b1bd824 */ /* 0x100fe200078e0a2f */
[----:B------:R-:W-:Y:S01]  /*6a50*/  ISETP.GE.AND P5, PT, R46, RZ, PT ;  /* 0x000000ff2e00720c */ /* 0x000fe20003fa6270 */
[----:B------:R-:W-:Y:S01]  /*6a60*/  IMAD R6, R4, R6, R54 ;  /* 0x0000000604067224 */ /* 0x000fe200078e0236 */
[----:B------:R-:W-:Y:S01]  /*6a70*/  LOP3.LUT R50, RZ, R2, RZ, 0x33, !PT ;  /* 0x00000002ff327212 */ /* 0x000fe200078e33ff */
[----:B------:R-:W-:Y:S01]  /*6a80*/  @!P6 IMAD.IADD R26, R26, 0x1, -R47 ;  /* 0x000000011a1ae824 */ /* 0x000fe200078e0a2f */
[----:B------:R-:W-:Y:S01]  /*6a90*/  ISETP.NE.AND P6, PT, R2, RZ, PT ;  /* 0x000000ff0200720c */ /* 0x000fe20003fc5270 */
[C---:B------:R-:W-:Y:S01]  /*6aa0*/  IMAD R5, R4.reuse, R5, R53 ;  /* 0x0000000504057224 */ /* 0x040fe200078e0235 */
[----:B------:R-:W2:Y:S01]  /*6ab0*/  LDL.LU R54, [R1+0x65c] ;  /* 0x00065c0001367983 */ /* 0x000ea20000300800 */
[----:B------:R-:W-:Y:S01]  /*6ac0*/  IMAD R52, R4, R55, R52 ;  /* 0x0000003704347224 */ /* 0x000fe200078e0234 */
[----:B------:R-:W-:Y:S01]  /*6ad0*/  SEL R29, R50, R29, !P6 ;  /* 0x0000001d321d7207 */ /* 0x000fe20007000000 */
[C---:B------:R-:W-:Y:S01]  /*6ae0*/  IMAD R49, R4.reuse, R49, R51 ;  /* 0x0000003104317224 */ /* 0x040fe200078e0233 */
[----:B------:R-:W3:Y:S01]  /*6af0*/  LDL.LU R53, [R1+0x650] ;  /* 0x0006500001357983 */ /* 0x000ee20000300800 */
[----:B------:R-:W-:Y:S01]  /*6b00*/  @!P1 IMAD.MOV R28, RZ, RZ, -R28 ;  /* 0x000000ffff1c9224 */ /* 0x000fe200078e0a1c */
[----:B------:R-:W-:-:S02]  /*6b10*/  ISETP.GT.U32.AND P1, PT, R4, R5, PT ;  /* 0x000000050400720c */ /* 0x000fc40003f24070 */
[----:B------:R-:W4:Y:S04]  /*6b20*/  LDL.LU R55, [R1+0x64c] ;  /* 0x00064c0001377983 */ /* 0x000f280000300800 */
[----:B------:R-:W5:Y:S01]  /*6b30*/  LDL R51, [R1+0x24] ;  /* 0x0000240001337983 */ /* 0x000f620000100800 */
[----:B------:R-:W-:-:S03]  /*6b40*/  @!P4 IMAD.MOV R27, RZ, RZ, -R27 ;  /* 0x000000ffff1bc224 */ /* 0x000fc600078e0a1b */
[----:B------:R-:W2:Y:S01]  /*6b50*/  LDL.LU R43, [R1+0x3c90] ;  /* 0x003c9000012b7983 */ /* 0x000ea20000300800 */
[----:B------:R-:W-:-:S03]  /*6b60*/  @!P5 IMAD.MOV R26, RZ, RZ, -R26 ;  /* 0x000000ffff1ad224 */ /* 0x000fc600078e0a1a */
[----:B------:R-:W2:Y:S04]  /*6b70*/  LDL.LU R44, [R1+0x3c8c] ;  /* 0x003c8c00012c7983 */ /* 0x000ea80000300800 */
[----:B------:R-:W2:Y:S04]  /*6b80*/  LDL.LU R45, [R1+0x3c88] ;  /* 0x003c8800012d7983 */ /* 0x000ea80000300800 */
[----:B------:R-:W2:Y:S01]  /*6b90*/  LDL.LU R46, [R1+0x3c84] ;  /* 0x003c8400012e7983 */ /* 0x000ea20000300800 */
[----:B------:R-:W-:Y:S02]  /*6ba0*/  SEL R28, R50, R28, !P6 ;  /* 0x0000001c321c7207 */ /* 0x000fe40007000000 */
[----:B------:R-:W-:Y:S01]  /*6bb0*/  ISETP.GT.U32.AND P2, PT, R4, R6, PT ;  /* 0x000000060400720c */ /* 0x000fe20003f44070 */
[----:B------:R0:W-:Y:S01]  /*6bc0*/  STL [R1+0x3ac], R29 ;  /* 0x0003ac1d01007387 */ /* 0x0001e20000100800 */
[----:B------:R-:W-:-:S02]  /*6bd0*/  SEL R27, R50, R27, !P6 ;  /* 0x0000001b321b7207 */ /* 0x000fc40007000000 */
[----:B------:R-:W-:Y:S02]  /*6be0*/  SEL R26, R50, R26, !P6 ;  /* 0x0000001a321a7207 */ /* 0x000fe40007000000 */
[----:B------:R-:W-:Y:S02]  /*6bf0*/  IABS R47, R10 ;  /* 0x0000000a002f7213 */ /* 0x000fe40000000000 */
[----:B------:R-:W-:Y:S01]  /*6c00*/  IABS R2, R11 ;  /* 0x0000000b00027213 */ /* 0x000fe20000000000 */
[----:B0-----:R-:W2:Y:S01]  /*6c10*/  LDL.LU R29, [R1+0x654] ;  /* 0x00065400011d7983 */ /* 0x001ea20000300800 */
[--C-:B------:R-:W-:Y:S01]  /*6c20*/  @!P1 IMAD.IADD R5, R5, 0x1, -R4.reuse ;  /* 0x0000000105059824 */ /* 0x100fe200078e0a04 */
[----:B------:R-:W-:Y:S02]  /*6c30*/  ISETP.GE.AND P1, PT, R7, RZ, PT ;  /* 0x000000ff0700720c */ /* 0x000fe40003f26270 */
[----:B------:R-:W-:Y:S01]  /*6c40*/  @!P2 IMAD.IADD R6, R6, 0x1, -R4 ;  /* 0x000000010606a824 */ /* 0x000fe200078e0a04 */
[----:B------:R0:W-:Y:S01]  /*6c50*/  STL [R1+0x3a8], R28 ;  /* 0x0003a81c01007387 */ /* 0x0001e20000100800 */
[----:B------:R-:W-:-:S02]  /*6c60*/  ISETP.GT.U32.AND P2, PT, R4, R48, PT ;  /* 0x000000300400720c */ /* 0x000fc40003f44070 */
[C---:B------:R-:W-:Y:S01]  /*6c70*/  ISETP.GT.U32.AND P5, PT, R4.reuse, R52, PT ;  /* 0x000000340400720c */ /* 0x040fe20003fa4070 */
[----:B------:R-:W-:Y:S01]  /*6c80*/  STL [R1+0x3a4], R27 ;  /* 0x0003a41b01007387 */ /* 0x000fe20000100800 */
[C---:B------:R-:W-:Y:S02]  /*6c90*/  ISETP.GT.U32.AND P4, PT, R4.reuse, R6, PT ;  /* 0x000000060400720c */ /* 0x040fe40003f84070 */
[----:B------:R-:W-:Y:S01]  /*6ca0*/  ISETP.GT.U32.AND P6, PT, R4, R49, PT ;  /* 0x000000310400720c */ /* 0x000fe20003fc4070 */
[----:B------:R1:W-:Y:S01]  /*6cb0*/  STL [R1+0x3a0], R26 ;  /* 0x0003a01a01007387 */ /* 0x0003e20000100800 */
[----:B0-----:R-:W-:-:S03]  /*6cc0*/  IMAD.HI.U32 R28, R0, R2, RZ ;  /* 0x00000002001c7227 */ /* 0x001fc600078e00ff */
[----:B------:R-:W3:Y:S02]  /*6cd0*/  LDL.LU R7, [R1+0x644] ;  /* 0x0006440001077983 */ /* 0x000ee40000300800 */
[----:B------:R-:W-:Y:S02]  /*6ce0*/  @!P2 IMAD.IADD R48, R48, 0x1, -R4 ;  /* 0x000000013030a824 */ /* 0x000fe400078e0a04 */
[----:B------:R-:W-:Y:S01]  /*6cf0*/  IMAD.MOV R28, RZ, RZ, -R28 ;  /* 0x000000ffff1c7224 */ /* 0x000fe200078e0a1c */
[----:B-1----:R-:W-:-:S05]  /*6d00*/  IABS R26, R12 ;  /* 0x0000000c001a7213 */ /* 0x002fca0000000000 */
[----:B------:R-:W-:Y:S01]  /*6d10*/  IMAD.HI.U32 R27, R0, R26, RZ ;  /* 0x0000001a001b7227 */ /* 0x000fe200078e00ff */
[----:B------:R-:W-:-:S03]  /*6d20*/  ISETP.GT.U32.AND P2, PT, R4, R48, PT ;  /* 0x000000300400720c */ /* 0x000fc60003f44070 */
[----:B------:R-:W-:Y:S02]  /*6d30*/  IMAD.MOV R27, RZ, RZ, -R27 ;  /* 0x000000ffff1b7224 */ /* 0x000fe400078e0a1b */
[----:B------:R-:W-:-:S08]  /*6d40*/  @!P4 IMAD.IADD R6, R6, 0x1, -R4 ;  /* 0x000000010606c824 */ /* 0x000fd000078e0a04 */
[----:B------:R-:W-:Y:S01]  /*6d50*/  @!P2 IMAD.IADD R48, R48, 0x1, -R4 ;  /* 0x000000013030a824 */ /* 0x000fe200078e0a04 */
[----:B------:R-:W-:Y:S01]  /*6d60*/  ISETP.GE.AND P2, PT, R9, RZ, PT ;  /* 0x000000ff0900720c */ /* 0x000fe20003f46270 */
[----:B--2---:R-:W-:Y:S02]  /*6d70*/  IMAD.MOV.U32 R50, RZ, RZ, R29 ;  /* 0x000000ffff327224 */ /* 0x004fe400078e001d */
[----:B------:R-:W-:-:S04]  /*6d80*/  IMAD.HI.U32 R29, R0, R47, RZ ;  /* 0x0000002f001d7227 */ /* 0x000fc800078e00ff */
[----:B------:R-:W-:-:S04]  /*6d90*/  IMAD.MOV R29, RZ, RZ, -R29 ;  /* 0x000000ffff1d7224 */ /* 0x000fc800078e0a1d */
[C---:B------:R-:W-:Y:S02]  /*6da0*/  IMAD R47, R4.reuse, R29, R47 ;  /* 0x0000001d042f7224 */ /* 0x040fe400078e022f */
[----:B---3--:R-:W-:Y:S02]  /*6db0*/  IMAD.MOV.U32 R29, RZ, RZ, R7 ;  /* 0x000000ffff1d7224 */ /* 0x008fe400078e0007 */
[C---:B------:R-:W-:Y:S02]  /*6dc0*/  IMAD R7, R4.reuse, R28, R2 ;  /* 0x0000001c04077224 */ /* 0x040fe400078e0202 */
[----:B------:R-:W-:Y:S01]  /*6dd0*/  IMAD R2, R4, R27, R26 ;  /* 0x0000001b04027224 */ /* 0x000fe200078e021a */
[----:B------:R-:W2:Y:S01]  /*6de0*/  LDL.LU R28, [R1+0x648] ;  /* 0x00064800011c7983 */ /* 0x000ea20000300800 */
[----:B------:R-:W-:Y:S02]  /*6df0*/  IMAD.MOV.U32 R27, RZ, RZ, R56 ;  /* 0x000000ffff1b7224 */ /* 0x000fe400078e0038 */
[----:B------:R-:W-:-:S04]  /*6e00*/  IMAD.MOV.U32 R56, RZ, RZ, R6 ;  /* 0x000000ffff387224 */ /* 0x000fc800078e0006 */
[----:B------:R-:W-:-:S05]  /*6e10*/  @!P0 IMAD.MOV R56, RZ, RZ, -R56 ;  /* 0x000000ffff388224 */ /* 0x000fca00078e0a38 */
[----:B------:R0:W-:Y:S04]  /*6e20*/  STL [R1+0xa4], R56 ;  /* 0x0000a43801007387 */ /* 0x0001e80000100800 */
[----:B0-----:R-:W3:Y:S04]  /*6e30*/  LDL.LU R56, [R1+0x3c80] ;  /* 0x003c800001387983 */ /* 0x001ee80000300800 */
[----:B------:R-:W2:Y:S01]  /*6e40*/  LDL.LU R9, [R1+0x5e8] ;  /* 0x0005e80001097983 */ /* 0x000ea20000300800 */
[----:B------:R-:W-:Y:S01]  /*6e50*/  @!P5 IMAD.IADD R52, R52, 0x1, -R4 ;  /* 0x000000013434d824 */ /* 0x000fe200078e0a04 */
[----:B------:R-:W-:-:S04]  /*6e60*/  ISETP.GT.U32.AND P5, PT, R4, R5, PT ;  /* 0x000000050400720c */ /* 0x000fc80003fa4070 */
[C---:B------:R-:W-:Y:S01]  /*6e70*/  ISETP.GT.U32.AND P4, PT, R4.reuse, R52, PT ;  /* 0x000000340400720c */ /* 0x040fe20003f84070 */
[----:B------:R-:W-:Y:S01]  /*6e80*/  @!P6 IMAD.IADD R49, R49, 0x1, -R4 ;  /* 0x000000013131e824 */ /* 0x000fe200078e0a04 */
[----:B------:R-:W-:Y:S02]  /*6e90*/  IABS R26, R14 ;  /* 0x0000000e001a7213 */ /* 0x000fe40000000000 */
[----:B------:R-:W-:Y:S02]  /*6ea0*/  ISETP.GT.U32.AND P0, PT, R4, R47, PT ;  /* 0x0000002f0400720c */ /* 0x000fe40003f04070 */
[----:B------:R-:W-:-:S03]  /*6eb0*/  IABS R6, R13 ;  /* 0x0000000d00067213 */ /* 0x000fc60000000000 */
[--C-:B------:R-:W-:Y:S01]  /*6ec0*/  @!P5 IMAD.IADD R5, R5, 0x1, -R4.reuse ;  /* 0x000000010505d824 */ /* 0x100fe200078e0a04 */
[C---:B------:R-:W-:Y:S02]  /*6ed0*/  ISETP.GT.U32.AND P5, PT, R4.reuse, R7, PT ;  /* 0x000000070400720c */ /* 0x040fe40003fa4070 */
[----:B------:R-:W-:Y:S01]  /*6ee0*/  ISETP.GT.U32.AND P6, PT, R4, R49, PT ;  /* 0x000000310400720c */ /* 0x000fe20003fc4070 */
[----:B------:R-:W-:Y:S01]  /*6ef0*/  @!P4 IMAD.IADD R52, R52, 0x1, -R4 ;  /* 0x000000013434c824 */ /* 0x000fe200078e0a04 */
[----:B------:R-:W-:Y:S01]  /*6f00*/  ISETP.GE.AND P4, PT, R8, RZ, PT ;  /* 0x000000ff0800720c */ /* 0x000fe20003f86270 */
[----:B------:R-:W-:Y:S02]  /*6f10*/  IMAD.MOV.U32 R8, RZ, RZ, R26 ;  /* 0x000000ffff087224 */ /* 0x000fe400078e001a */
[----:B------:R-:W-:-:S04]  /*6f20*/  IMAD.HI.U32 R26, R0, R6, RZ ;  /* 0x00000006001a7227 */ /* 0x000fc800078e00ff */
[----:B------:R-:W-:Y:S02]  /*6f30*/  IMAD.MOV R26, RZ, RZ, -R26 ;  /* 0x000000ffff1a7224 */ /* 0x000fe400078e0a1a */
[----:B------:R-:W-:Y:S02]  /*6f40*/  @!P3 IMAD.MOV R5, RZ, RZ, -R5 ;  /* 0x000000ffff05b224 */ /* 0x000fe400078e0a05 */
[--C-:B------:R-:W-:Y:S01]  /*6f50*/  @!P0 IMAD.IADD R47, R47, 0x1, -R4.reuse ;  /* 0x000000012f2f8824 */ /* 0x100fe200078e0a04 */
[----:B------:R-:W-:Y:S01]  /*6f60*/  ISETP.GE.AND P0, PT, R10, RZ, PT ;  /* 0x000000ff0a00720c */ /* 0x000fe20003f06270 */
[----:B------:R-:W-:Y:S01]  /*6f70*/  @!P5 IMAD.IADD R7, R7, 0x1, -R4 ;  /* 0x000000010707d824 */ /* 0x000fe200078e0a04 */
[----:B------:R-:W-:Y:S01]  /*6f80*/  ISETP.GE.AND P5, PT, R11, RZ, PT ;  /* 0x000000ff0b00720c */ /* 0x000fe20003fa6270 */
[----:B------:R-:W-:Y:S01]  /*6f90*/  @!P1 IMAD.MOV R52, RZ, RZ, -R52 ;  /* 0x000000ffff349224 */ /* 0x000fe200078e0a34 */
[----:B------:R-:W3:Y:S01]  /*6fa0*/  LDL.LU R11, [R1+0x618] ;  /* 0x00061800010b7983 */ /* 0x000ee20000300800 */
[----:B------:R-:W-:-:S02]  /*6fb0*/  IMAD R6, R4, R26, R6 ;  /* 0x0000001a04067224 */ /* 0x000fc400078e0206 */
[----:B------:R-:W-:Y:S01]  /*6fc0*/  @!P6 IMAD.IADD R49, R49, 0x1, -R4 ;  /* 0x000000013131e824 */ /* 0x000fe200078e0a04 */
[----:B------:R-:W3:Y:S04]  /*6fd0*/  LDL.LU R26, [R1+0x638] ;  /* 0x00063800011a7983 */ /* 0x000ee80000300800 */
[----:B------:R-:W-:Y:S04]  /*6fe0*/  STL [R1+0x9c], R5 ;  /* 0x00009c0501007387 */ /* 0x000fe80000100800 */
[----:B------:R0:W-:Y:S01]  /*6ff0*/  STL [R1+0x98], R52 ;  /* 0x0000983401007387 */ /* 0x0001e20000100800 */
[----:B--2---:R-:W-:-:S04]  /*7000*/  IMAD.MOV.U32 R10, RZ, RZ, R9 ;  /* 0x000000ffff0a7224 */ /* 0x004fc800078e0009 */
[----:B0-----:R-:W-:Y:S02]  /*7010*/  IMAD.MOV.U32 R52, RZ, RZ, R10 ;  /* 0x000000ffff347224 */ /* 0x001fe400078e000a */
[----:B------:R-:W-:Y:S02]  /*7020*/  IMAD.MOV.U32 R10, RZ, RZ, R57 ;  /* 0x000000ffff0a7224 */ /* 0x000fe400078e0039 */
[----:B------:R-:W-:Y:S02]  /*7030*/  IMAD.MOV.U32 R57, RZ, RZ, R49 ;  /* 0x000000ffff397224 */ /* 0x000fe400078e0031 */
[----:B------:R-:W-:-:S04]  /*7040*/  IMAD.HI.U32 R9, R0, R8, RZ ;  /* 0x0000000800097227 */ /* 0x000fc800078e00ff */
[----:B------:R-:W-:Y:S02]  /*7050*/  @!P4 IMAD.MOV R57, RZ, RZ, -R57 ;  /* 0x000000ffff39c224 */ /* 0x000fe400078e0a39 */
[----:B------:R-:W-:Y:S02]  /*7060*/  IMAD.MOV R9, RZ, RZ, -R9 ;  /* 0x000000ffff097224 */ /* 0x000fe400078e0a09 */
[----:B------:R-:W-:Y:S02]  /*7070*/  IMAD.MOV.U32 R49, RZ, RZ, R58 ;  /* 0x000000ffff317224 */ /* 0x000fe400078e003a */
[----:B------:R-:W-:Y:S02]  /*7080*/  IMAD.MOV.U32 R58, RZ, RZ, R48 ;  /* 0x000000ffff3a7224 */ /* 0x000fe400078e0030 */
[----:B------:R-:W2:Y:S01]  /*7090*/  LDL.LU R48, [R1+0x62c] ;  /* 0x00062c0001307983 */ /* 0x000ea20000300800 */
[----:B------:R-:W-:-:S03]  /*70a0*/  IMAD R8, R4, R9, R8 ;  /* 0x0000000904087224 */ /* 0x000fc600078e0208 */
[----:B------:R0:W-:Y:S04]  /*70b0*/  STL [R1+0x94], R57 ;  /* 0x0000943901007387 */ /* 0x0001e80000100800 */
[----:B0-----:R-:W2:Y:S04]  /*70c0*/  LDL.LU R57, [R1+0x3c7c] ;  /* 0x003c7c0001397983 */ /* 0x001ea80000300800 */
[----:B------:R-:W2:Y:S01]  /*70d0*/  LDL.LU R9, [R1+0x624] ;  /* 0x0006240001097983 */ /* 0x000ea20000300800 */
[C---:B------:R-:W-:Y:S02]  /*70e0*/  ISETP.GT.U32.AND P6, PT, R4.reuse, R2, PT ;  /* 0x000000020400720c */ /* 0x040fe40003fc4070 */
[----:B------:R-:W-:-:S11]  /*70f0*/  ISETP.GT.U32.AND P3, PT, R4, R47, PT ;  /* 0x0000002f0400720c */ /* 0x000fd60003f64070 */
[----:B------:R-:W-:-:S05]  /*7100*/  @!P6 IMAD.IADD R2, R2, 0x1, -R4 ;  /* 0x000000010202e824 */ /* 0x000fca00078e0a04 */
[C---:B------:R-:W-:Y:S02]  /*7110*/  ISETP.GT.U32.AND P6, PT, R4.reuse, R2, PT ;  /* 0x000000020400720c */ /* 0x040fe40003fc4070 */
[C---:B------:R-:W-:Y:S02]  /*7120*/  ISETP.GT.U32.AND P1, PT, R4.reuse, R7, PT ;  /* 0x000000070400720c */ /* 0x040fe40003f24070 */
[C---:B------:R-:W-:Y:S01]  /*7130*/  ISETP.GT.U32.AND P4, PT, R4.reuse, R6, PT ;  /* 0x000000060400720c */ /* 0x040fe20003f84070 */
[----:B------:R-:W-:Y:S01]  /*7140*/  @!P3 IMAD.IADD R47, R47, 0x1, -R4 ;  /* 0x000000012f2fb824 */ /* 0x000fe200078e0a04 */
[----:B------:R-:W-:Y:S02]  /*7150*/  IABS R5, R15 ;  /* 0x0000000f00057213 */ /* 0x000fe40000000000 */
[----:B------:R-:W-:Y:S01]  /*7160*/  ISETP.GT.U32.AND P3, PT, R4, R8, PT ;  /* 0x000000080400720c */ /* 0x000fe20003f64070 */
[----:B------:R-:W-:-:S04]  /*7170*/  @!P2 IMAD.MOV R58, RZ, RZ, -R58 ;  /* 0x000000ffff3aa224 */ /* 0x000fc800078e0a3a */
[----:B------:R-:W-:Y:S01]  /*7180*/  @!P6 IMAD.IADD R2, R2, 0x1, -R4 ;  /* 0x000000010202e824 */ /* 0x000fe200078e0a04 */
[----:B------:R-:W-:Y:S01]  /*7190*/  ISETP.GE.AND P6, PT, R14, RZ, PT ;  /* 0x000000ff0e00720c */ /* 0x000fe20003fc6270 */
[----:B------:R-:W-:Y:S02]  /*71a0*/  IMAD.MOV.U32 R14, RZ, RZ, R49 ;  /* 0x000000ffff0e7224 */ /* 0x000fe400078e0031 */
[----:B------:R-:W-:Y:S02]  /*71b0*/  IMAD.MOV.U32 R49, RZ, RZ, R10 ;  /* 0x000000ffff317224 */ /* 0x000fe400078e000a */
[----:B------:R-:W-:Y:S01]  /*71c0*/  IMAD.HI.U32 R10, R0, R5, RZ ;  /* 0x00000005000a7227 */ /* 0x000fe200078e00ff */
[----:B------:R-:W-:-:S03]  /*71d0*/  ISETP.GE.AND P2, PT, R12, RZ, PT ;  /* 0x000000ff0c00720c */ /* 0x000fc60003f46270 */
[----:B------:R-:W-:Y:S01]  /*71e0*/  @!P0 IMAD.MOV R47, RZ, RZ, -R47 ;  /* 0x000000ffff2f8224 */ /* 0x000fe200078e0a2f */
[----:B------:R0:W-:Y:S01]  /*71f0*/  STL [R1+0x90], R58 ;  /* 0x0000903a01007387 */ /* 0x0001e20000100800 */
[--C-:B------:R-:W-:Y:S02]  /*7200*/  @!P1 IMAD.IADD R7, R7, 0x1, -R4.reuse ;  /* 0x0000000107079824 */ /* 0x100fe400078e0a04 */
[----:B------:R-:W-:Y:S02]  /*7210*/  @!P4 IMAD.IADD R6, R6, 0x1, -R4 ;  /* 0x000000010606c824 */ /* 0x000fe400078e0a04 */
[----:B------:R-:W-:Y:S02]  /*7220*/  IMAD.MOV R12, RZ, RZ, -R10 ;  /* 0x000000ffff0c7224 */ /* 0x000fe400078e0a0a */
[----:B------:R-:W-:Y:S01]  /*7230*/  @!P3 IMAD.IADD R8, R8, 0x1, -R4 ;  /* 0x000000010808b824 */ /* 0x000fe200078e0a04 */
[----:B0-----:R-:W4:Y:S01]  /*7240*/  LDL.LU R58, [R1+0x3c78] ;  /* 0x003c7800013a7983 */ /* 0x001f220000300800 */
[C---:B------:R-:W-:Y:S01]  /*7250*/  IMAD R5, R4.reuse, R12, R5 ;  /* 0x0000000c04057224 */ /* 0x040fe200078e0205 */
[----:B------:R-:W-:-:S02]  /*7260*/  ISETP.GT.U32.AND P3, PT, R4, R6, PT ;  /* 0x000000060400720c */ /* 0x000fc40003f64070 */
[----:B------:R0:W-:Y:S01]  /*7270*/  STL [R1+0x8c], R47 ;  /* 0x00008c2f01007387 */ /* 0x0001e20000100800 */
[----:B------:R-:W-:Y:S01]  /*7280*/  ISETP.GE.AND P1, PT, R13, RZ, PT ;  /* 0x000000ff0d00720c */ /* 0x000fe20003f26270 */
[----:B0-----:R-:W-:-:S04]  /*7290*/  IMAD.MOV.U32 R47, RZ, RZ, R7 ;  /* 0x000000ffff2f7224 */ /* 0x001fc800078e0007 */
[----:B------:R-:W-:Y:S01]  /*72a0*/  @!P5 IMAD.MOV R47, RZ, RZ, -R47 ;  /* 0x000000ffff2fd224 */ /* 0x000fe200078e0a2f */
[----:B------:R-:W-:Y:S02]  /*72b0*/  ISETP.GT.U32.AND P5, PT, R4, R5, PT ;  /* 0x000000050400720c */ /* 0x000fe40003fa4070 */
[----:B------:R-:W-:Y:S01]  /*72c0*/  ISETP.GE.AND P4, PT, R15, RZ, PT ;  /* 0x000000ff0f00720c */ /* 0x000fe20003f86270 */
[----:B---3--:R-:W-:Y:S01]  /*72d0*/  IMAD.MOV.U32 R15, RZ, RZ, R11 ;  /* 0x000000ffff0f7224 */ /* 0x008fe200078e000b */
[----:B------:R-:W-:Y:S01]  /*72e0*/  IABS R11, R17 ;  /* 0x00000011000b7213 */ /* 0x000fe20000000000 */
[----:B------:R-:W-:Y:S01]  /*72f0*/  @!P3 IMAD.IADD R6, R6, 0x1, -R4 ;  /* 0x000000010606b824 */ /* 0x000fe200078e0a04 */
[----:B------:R-:W-:-:S03]  /*7300*/  ISETP.GT.U32.AND P0, PT, R4, R8, PT ;  /* 0x000000080400720c */ /* 0x000fc60003f04070 */
[----:B------:R-:W-:Y:S02]  /*7310*/  IMAD.MOV.U32 R10, RZ, RZ, R11 ;  /* 0x000000ffff0a7224 */ /* 0x000fe400078e000b */
[----:B------:R-:W-:Y:S02]  /*7320*/  IMAD.MOV.U32 R12, RZ, RZ, R6 ;  /* 0x000000ffff0c7224 */ /* 0x000fe400078e0006 */
[----:B------:R-:W-:Y:S02]  /*7330*/  @!P5 IMAD.IADD R5, R5, 0x1, -R4 ;  /* 0x000000010505d824 */ /* 0x000fe400078e0a04 */
[----:B------:R-:W-:-:S04]  /*7340*/  IMAD.HI.U32 R7, R0, R10, RZ ;  /* 0x0000000a00077227 */ /* 0x000fc800078e00ff */
[----:B------:R-:W-:Y:S02]  /*7350*/  @!P2 IMAD.MOV R2, RZ, RZ, -R2 ;  /* 0x000000ffff02a224 */ /* 0x000fe400078e0a02 */
[----:B------:R-:W-:Y:S01]  /*7360*/  @!P1 IMAD.MOV R12, RZ, RZ, -R12 ;  /* 0x000000ffff0c9224 */ /* 0x000fe200078e0a0c */
[----:B------:R-:W-:Y:S01]  /*7370*/  ISETP.GT.U32.AND P1, PT, R4, R5, PT ;  /* 0x000000050400720c */ /* 0x000fe20003f24070 */
[----:B------:R-:W-:Y:S01]  /*7380*/  IMAD.MOV R7, RZ, RZ, -R7 ;  /* 0x000000ffff077224 */ /* 0x000fe200078e0a07 */
[----:B------:R0:W-:Y:S01]  /*7390*/  STL [R1+0x88], R47 ;  /* 0x0000882f01007387 */ /* 0x0001e20000100800 */
[----:B------:R-:W-:-:S03]  /*73a0*/  @!P0 IMAD.IADD R8, R8, 0x1, -R4 ;  /* 0x0000000108088824 */ /* 0x000fc600078e0a04 */
[----:B------:R-:W-:Y:S01]  /*73b0*/  STL [R1+0x84], R2 ;  /* 0x0000840201007387 */ /* 0x000fe20000100800 */
[----:B------:R-:W-:Y:S01]  /*73c0*/  @!P6 IMAD.MOV R8, RZ, RZ, -R8 ;  /* 0x000000ffff08e224 */ /* 0x000fe200078e0a08 */
[----:B------:R-:W-:-:S05]  /*73d0*/  ISETP.GE.AND P2, PT, R16, RZ, PT ;  /* 0x000000ff1000720c */ /* 0x000fca0003f46270 */
[----:B------:R-:W-:Y:S01]  /*73e0*/  @!P1 IMAD.IADD R5, R5, 0x1, -R4 ;  /* 0x0000000105059824 */ /* 0x000fe200078e0a04 */
[----:B------:R1:W-:Y:S01]  /*73f0*/  STL [R1+0x80], R12 ;  /* 0x0000800c01007387 */ /* 0x0003e20000100800 */
[----:B0-----:R-:W-:Y:S01]  /*7400*/  IMAD.MOV.U32 R47, RZ, RZ, R14 ;  /* 0x000000ffff2f7224 */ /* 0x001fe200078e000e */
[----:B------:R-:W-:Y:S02]  /*7410*/  IABS R14, R21 ;  /* 0x00000015000e7213 */ /* 0x000fe40000000000 */
[----:B------:R0:W-:Y:S01]  /*7420*/  STL [R1+0x7c], R8 ;  /* 0x00007c0801007387 */ /* 0x0001e20000100800 */
[----:B-1----:R-:W-:Y:S02]  /*7430*/  IABS R12, R19 ;  /* 0x00000013000c7213 */ /* 0x002fe40000000000 */
[----:B------:R-:W-:Y:S01]  /*7440*/  ISETP.GE.AND P3, PT, R17, RZ, PT ;  /* 0x000000ff1100720c */ /* 0x000fe20003f66270 */
[----:B0-----:R-:W-:Y:S02]  /*7450*/  IMAD.MOV.U32 R8, RZ, RZ, R14 ;  /* 0x000000ffff087224 */ /* 0x001fe400078e000e */
[----:B------:R-:W-:Y:S01]  /*7460*/  IMAD.MOV.U32 R17, RZ, RZ, R15 ;  /* 0x000000ffff117224 */ /* 0x000fe200078e000f */
[----:B------:R-:W-:Y:S01]  /*7470*/  IABS R6, R22 ;  /* 0x0000001600067213 */ /* 0x000fe20000000000 */
[----:B------:R-:W-:-:S04]  /*7480*/  IMAD.MOV.U32 R15, RZ, RZ, R5 ;  /* 0x000000ffff0f7224 */ /* 0x000fc800078e0005 */
[----:B------:R-:W-:Y:S01]  /*7490*/  @!P4 IMAD.MOV R15, RZ, RZ, -R15 ;  /* 0x000000ffff0fc224 */ /* 0x000fe200078e0a0f */
[----:B------:R-:W-:-:S04]  /*74a0*/  ISETP.GE.AND P0, PT, R18, RZ, PT ;  /* 0x000000ff1200720c */ /* 0x000fc80003f06270 */
[----:B------:R0:W-:Y:S01]  /*74b0*/  STL [R1+0x78], R15 ;  /* 0x0000780f01007387 */ /* 0x0001e20000100800 */
[----:B------:R-:W-:Y:S01]  /*74c0*/  ISETP.GE.AND P5, PT, R19, RZ, PT ;  /* 0x000000ff1300720c */ /* 0x000fe20003fa6270 */
[----:B--2---:R-:W-:Y:S01]  /*74d0*/  IMAD.MOV.U32 R13, RZ, RZ, R9 ;  /* 0x000000ffff0d7224 */ /* 0x004fe200078e0009 */
[----:B------:R-:W-:-:S05]  /*74e0*/  IABS R9, R16 ;  /* 0x0000001000097213 */ /* 0x000fca0000000000 */
[----:B------:R-:W-:-:S04]  /*74f0*/  IMAD.HI.U32 R11, R0, R9, RZ ;  /* 0x00000009000b7227 */ /* 0x000fc800078e00ff */
[----:B------:R-:W-:-:S04]  /*7500*/  IMAD.MOV R11, RZ, RZ, -R11 ;  /* 0x000000ffff0b7224 */ /* 0x000fc800078e0a0b */
[C---:B------:R-:W-:Y:S02]  /*7510*/  IMAD R2, R4.reuse, R11, R9 ;  /* 0x0000000b04027224 */ /* 0x040fe400078e0209 */
[C---:B------:R-:W-:Y:S01]  /*7520*/  IMAD R9, R4.reuse, R7, R10 ;  /* 0x0000000704097224 */ /* 0x040fe200078e020a */
[----:B------:R-:W-:Y:S02]  /*7530*/  IABS R10, R18 ;  /* 0x00000012000a7213 */ /* 0x000fe40000000000 */
[C---:B------:R-:W-:Y:S01]  /*7540*/  ISETP.GT.U32.AND P6, PT, R4.reuse, R2, PT ;  /* 0x000000020400720c */ /* 0x040fe20003fc4070 */
[----:B------:R-:W-:Y:S01]  /*7550*/  IMAD.MOV.U32 R16, RZ, RZ, R13 ;  /* 0x000000ffff107224 */ /* 0x000fe200078e000d */
[----:B------:R-:W-:Y:S01]  /*7560*/  ISETP.GT.U32.AND P1, PT, R4, R9, PT ;  /* 0x000000090400720c */ /* 0x000fe20003f24070 */
[----:B------:R-:W-:-:S04]  /*7570*/  IMAD.HI.U32 R13, R0, R10, RZ ;  /* 0x0000000a000d7227 */ /* 0x000fc800078e00ff */
[----:B------:R-:W-:-:S04]  /*7580*/  IMAD.MOV R13, RZ, RZ, -R13 ;  /* 0x000000ffff0d7224 */ /* 0x000fc800078e0a0d */
[----:B------:R-:W-:Y:S02]  /*7590*/  IMAD R10, R4, R13, R10 ;  /* 0x0000000d040a7224 */ /* 0x000fe400078e020a */
[--C-:B------:R-:W-:Y:S02]  /*75a0*/  @!P6 IMAD.IADD R2, R2, 0x1, -R4.reuse ;  /* 0x000000010202e824 */ /* 0x100fe400078e0a04 */
[----:B------:R-:W-:Y:S01]  /*75b0*/  @!P1 IMAD.IADD R9, R9, 0x1, -R4 ;  /* 0x0000000109099824 */ /* 0x000fe200078e0a04 */
[C---:B------:R-:W-:Y:S02]  /*75c0*/  ISETP.GT.U32.AND P6, PT, R4.reuse, R10, PT ;  /* 0x0000000a0400720c */ /* 0x040fe40003fc4070 */
[----:B------:R-:W-:Y:S01]  /*75d0*/  ISETP.GT.U32.AND P1, PT, R4, R2, PT ;  /* 0x000000020400720c */ /* 0x000fe20003f24070 */
[----:B------:R-:W-:Y:S01]  /*75e0*/  IMAD.HI.U32 R7, R0, R12, RZ ;  /* 0x0000000c00077227 */ /* 0x000fe200078e00ff */
[----:B------:R-:W-:-:S03]  /*75f0*/  IABS R11, R20 ;  /* 0x00000014000b7213 */ /* 0x000fc60000000000 */
[----:B------:R-:W-:-:S04]  /*7600*/  IMAD.HI.U32 R13, R0, R8, RZ ;  /* 0x00000008000d7227 */ /* 0x000fc800078e00ff */
[----:B------:R-:W-:Y:S02]  /*7610*/  IMAD.MOV R7, RZ, RZ, -R7 ;  /* 0x000000ffff077224 */ /* 0x000fe400078e0a07 */
[----:B------:R-:W-:Y:S01]  /*7620*/  IMAD.HI.U32 R14, R0, R11, RZ ;  /* 0x0000000b000e7227 */ /* 0x000fe200078e00ff */
[----:B------:R-:W-:-:S03]  /*7630*/  ISETP.GT.U32.AND P4, PT, R4, R9, PT ;  /* 0x000000090400720c */ /* 0x000fc60003f84070 */
[----:B------:R-:W-:Y:S02]  /*7640*/  IMAD.MOV R13, RZ, RZ, -R13 ;  /* 0x000000ffff0d7224 */ /* 0x000fe400078e0a0d */
[----:B------:R-:W-:Y:S02]  /*7650*/  @!P6 IMAD.IADD R10, R10, 0x1, -R4 ;  /* 0x000000010a0ae824 */ /* 0x000fe400078e0a04 */
[----:B------:R-:W-:Y:S02]  /*7660*/  IMAD R12, R4, R7, R12 ;  /* 0x00000007040c7224 */ /* 0x000fe400078e020c */
[----:B------:R-:W-:Y:S02]  /*7670*/  IMAD.MOV R14, RZ, RZ, -R14 ;  /* 0x000000ffff0e7224 */ /* 0x000fe400078e0a0e */
[----:B------:R-:W-:Y:S01]  /*7680*/  IMAD.HI.U32 R7, R0, R6, RZ ;  /* 0x0000000600077227 */ /* 0x000fe200078e00ff */
[----:B------:R-:W-:-:S03]  /*7690*/  ISETP.GT.U32.AND P6, PT, R4, R10, PT ;  /* 0x0000000a0400720c */ /* 0x000fc60003fc4070 */
[----:B------:R-:W-:Y:S02]  /*76a0*/  @!P1 IMAD.IADD R2, R2, 0x1, -R4 ;  /* 0x0000000102029824 */ /* 0x000fe400078e0a04 */
[C---:B------:R-:W-:Y:S01]  /*76b0*/  IMAD R8, R4.reuse, R13, R8 ;  /* 0x0000000d04087224 */ /* 0x040fe200078e0208 */
[----:B------:R-:W-:Y:S01]  /*76c0*/  IABS R13, R24 ;  /* 0x00000018000d7213 */ /* 0x000fe20000000000 */
[C---:B------:R-:W-:Y:S01]  /*76d0*/  IMAD R11, R4.reuse, R14, R11 ;  /* 0x0000000e040b7224 */ /* 0x040fe200078e020b */
[----:B------:R-:W-:Y:S01]  /*76e0*/  IABS R14, R25 ;  /* 0x00000019000e7213 */ /* 0x000fe20000000000 */
[----:B------:R-:W-:Y:S01]  /*76f0*/  IMAD.MOV R7, RZ, RZ, -R7 ;  /* 0x000000ffff077224 */ /* 0x000fe200078e0a07 */
[C---:B------:R-:W-:Y:S01]  /*7700*/  ISETP.GT.U32.AND P1, PT, R4.reuse, R12, PT ;  /* 0x0000000c0400720c */ /* 0x040fe20003f24070 */
[----:B------:R-:W-:Y:S02]  /*7710*/  IMAD.MOV.U32 R18, RZ, RZ, R2 ;  /* 0x000000ffff127224 */ /* 0x000fe400078e0002 */
[----:B------:R-:W-:Y:S01]  /*7720*/  IMAD R6, R4, R7, R6 ;  /* 0x0000000704067224 */ /* 0x000fe200078e0206 */
[----:B------:R-:W-:Y:S01]  /*7730*/  IABS R7, R23 ;  /* 0x0000001700077213 */ /* 0x000fe20000000000 */
[----:B------:R-:W-:-:S02]  /*7740*/  IMAD.MOV.U32 R5, RZ, RZ, R13 ;  /* 0x000000ffff057224 */ /* 0x000fc400078e000d */
[----:B------:R-:W-:Y:S01]  /*7750*/  @!P2 IMAD.MOV R18, RZ, RZ, -R18 ;  /* 0x000000ffff12a224 */ /* 0x000fe200078e0a12 */
[C---:B------:R-:W-:Y:S01]  /*7760*/  ISETP.GT.U32.AND P2, PT, R4.reuse, R11, PT ;  /* 0x0000000b0400720c */ /* 0x040fe20003f44070 */
[----:B------:R-:W-:Y:S02]  /*7770*/  IMAD.MOV.U32 R13, RZ, RZ, R14 ;  /* 0x000000ffff0d7224 */ /* 0x000fe400078e000e */
[----:B------:R-:W-:Y:S01]  /*7780*/  @!P4 IMAD.IADD R9, R9, 0x1, -R4 ;  /* 0x000000010909c824 */ /* 0x000fe200078e0a04 */
[----:B------:R-:W-:Y:S01]  /*7790*/  ISETP.GT.U32.AND P4, PT, R4, R8, PT ;  /* 0x000000080400720c */ /* 0x000fe20003f84070 */
[----:B------:R-:W-:-:S04]  /*77a0*/  IMAD.HI.U32 R2, R0, R13, RZ ;  /* 0x0000000d00027227 */ /* 0x000fc800078e00ff */
[----:B0-----:R-:W-:-:S04]  /*77b0*/  IMAD.HI.U32 R15, R0, R7, RZ ;  /* 0x00000007000f7227 */ /* 0x001fc800078e00ff */
[----:B------:R-:W-:Y:S01]  /*77c0*/  @!P6 IMAD.IADD R10, R10, 0x1, -R4 ;  /* 0x000000010a0ae824 */ /* 0x000fe200078e0a04 */
[----:B------:R-:W-:Y:S01]  /*77d0*/  ISETP.GT.U32.AND P6, PT, R4, R6, PT ;  /* 0x000000060400720c */ /* 0x000fe20003fc4070 */
[----:B------:R-:W-:Y:S02]  /*77e0*/  IMAD.MOV R2, RZ, RZ, -R2 ;  /* 0x000000ffff027224 */ /* 0x000fe400078e0a02 */
[----:B------:R-:W-:Y:S02]  /*77f0*/  IMAD.MOV R15, RZ, RZ, -R15 ;  /* 0x000000ffff0f7224 */ /* 0x000fe400078e0a0f */
[----:B------:R-:W-:Y:S02]  /*7800*/  @!P1 IMAD.IADD R12, R12, 0x1, -R4 ;  /* 0x000000010c0c9824 */ /* 0x000fe400078e0a04 */
[C---:B------:R-:W-:Y:S02]  /*7810*/  IMAD R2, R4.reuse, R2, R13 ;  /* 0x0000000204027224 */ /* 0x040fe400078e020d */
[----:B------:R-:W-:-:S02]  /*7820*/  IMAD R7, R4, R15, R7 ;  /* 0x0000000f04077224 */ /* 0x000fc400078e0207 */
[----:B------:R-:W-:Y:S01]  /*7830*/  @!P2 IMAD.IADD R11, R11, 0x1, -R4 ;  /* 0x000000010b0ba824 */ /* 0x000fe200078e0a04 */
[----:B------:R-:W-:Y:S01]  /*7840*/  ISETP.GT.U32.AND P2, PT, R4, R12, PT ;  /* 0x0000000c0400720c */ /* 0x000fe20003f44070 */
[----:B------:R-:W-:Y:S02]  /*7850*/  IMAD.MOV.U32 R13, RZ, RZ, R10 ;  /* 0x000000ffff0d7224 */ /* 0x000fe400078e000a */
[----:B------:R-:W-:Y:S01]  /*7860*/  IMAD.HI.U32 R14, R0, R5, RZ ;  /* 0x00000005000e7227 */ /* 0x000fe200078e00ff */
[----:B------:R0:W-:Y:S03]  /*7870*/  STL [R1+0x74], R18 ;  /* 0x0000741201007387 */ /* 0x0001e60000100800 */
[----:B------:R-:W-:Y:S01]  /*7880*/  @!P4 IMAD.IADD R8, R8, 0x1, -R4 ;  /* 0x000000010808c824 */ /* 0x000fe200078e0a04 */
[C---:B------:R-:W-:Y:S01]  /*7890*/  ISETP.GT.U32.AND P4, PT, R4.reuse, R11, PT ;  /* 0x0000000b0400720c */ /* 0x040fe20003f84070 */
[----:B------:R-:W-:Y:S01]  /*78a0*/  @!P0 IMAD.MOV R13, RZ, RZ, -R13 ;  /* 0x000000ffff0d8224 */ /* 0x000fe200078e0a0d */
[----:B------:R-:W-:Y:S01]  /*78b0*/  ISETP.GT.U32.AND P0, PT, R4, R7, PT ;  /* 0x000000070400720c */ /* 0x000fe20003f04070 */
[----:B------:R-:W-:-:S02]  /*78c0*/  IMAD.MOV R14, RZ, RZ, -R14 ;  /* 0x000000ffff0e7224 */ /* 0x000fc400078e0a0e */
[----:B------:R-:W-:Y:S01]  /*78d0*/  @!P6 IMAD.IADD R6, R6, 0x1, -R4 ;  /* 0x000000010606e824 */ /* 0x000fe200078e0a04 */
[C---:B------:R-:W-:Y:S01]  /*78e0*/  ISETP.GT.U32.AND P6, PT, R4.reuse, R8, PT ;  /* 0x000000080400720c */ /* 0x040fe20003fc4070 */
[----:B0-----:R-:W-:Y:S02]  /*78f0*/  IMAD.MOV.U32 R18, RZ, RZ, R9 ;  /* 0x000000ffff127224 */ /* 0x001fe400078e0009 */
[----:B------:R-:W-:Y:S02]  /*7900*/  IMAD R5, R4, R14, R5 ;  /* 0x0000000e04057224 */ /* 0x000fe400078e0205 */
[----:B------:R-:W-:Y:S01]  /*7910*/  @!P3 IMAD.MOV R18, RZ, RZ, -R18 ;  /* 0x000000ffff12b224 */ /* 0x000fe200078e0a12 */
[----:B------:R-:W-:Y:S01]  /*7920*/  IABS R9, R30 ;  /* 0x0000001e00097213 */ /* 0x000fe20000000000 */
[--C-:B------:R-:W-:Y:S01]  /*7930*/  @!P2 IMAD.IADD R12, R12, 0x1, -R4.reuse ;  /* 0x000000010c0ca824 */ /* 0x100fe200078e0a04 */
[C---:B------:R-:W-:Y:S02]  /*7940*/  ISETP.GT.U32.AND P3, PT, R4.reuse, R6, PT ;  /* 0x000000060400720c */ /* 0x040fe40003f64070 */
[----:B------:R-:W-:Y:S01]  /*7950*/  ISETP.GT.U32.AND P2, PT, R4, R5, PT ;  /* 0x000000050400720c */ /* 0x000fe20003f44070 */
[----:B------:R0:W-:Y:S01]  /*7960*/  STL [R1+0x70], R18 ;  /* 0x0000701201007387 */ /* 0x0001e20000100800 */
[--C-:B------:R-:W-:Y:S01]  /*7970*/  @!P4 IMAD.IADD R11, R11, 0x1, -R4.reuse ;  /* 0x000000010b0bc824 */ /* 0x100fe200078e0a04 */
[----:B------:R-:W-:Y:S01]  /*7980*/  ISETP.GE.AND P1, PT, R20, RZ, PT ;  /* 0x000000ff1400720c */ /* 0x000fe20003f26270 */
[----:B------:R-:W-:Y:S01]  /*7990*/  @!P0 IMAD.IADD R7, R7, 0x1, -R4 ;  /* 0x0000000107078824 */ /* 0x000fe200078e0a04 */
[----:B------:R1:W-:Y:S01]  /*79a0*/  STL [R1+0x6c], R13 ;  /* 0x00006c0d01007387 */ /* 0x0003e20000100800 */
[----:B------:R-:W-:-:S02]  /*79b0*/  IABS R10, R31 ;  /* 0x0000001f000a7213 */ /* 0x000fc40000000000 */
[----:B------:R-:W-:Y:S01]  /*79c0*/  ISETP.GE.AND P4, PT, R21, RZ, PT ;  /* 0x000000ff1500720c */ /* 0x000fe20003f86270 */
[----:B0-----:R-:W-:Y:S02]  /*79d0*/  IMAD.MOV.U32 R18, RZ, RZ, R12 ;  /* 0x000000ffff127224 */ /* 0x001fe400078e000c */
[----:B-1----:R-:W-:-:S04]  /*79e0*/  IMAD.HI.U32 R13, R0, R9, RZ ;  /* 0x00000009000d7227 */ /* 0x002fc800078e00ff */
[----:B------:R-:W-:Y:S01]  /*79f0*/  @!P6 IMAD.IADD R8, R8, 0x1, -R4 ;  /* 0x000000010808e824 */ /* 0x000fe200078e0a04 */
[C---:B------:R-:W-:Y:S01]  /*7a00*/  ISETP.GT.U32.AND P6, PT, R4.reuse, R2, PT ;  /* 0x000000020400720c */ /* 0x040fe20003fc4070 */
[----:B------:R-:W-:Y:S01]  /*7a10*/  @!P5 IMAD.MOV R18, RZ, RZ, -R18 ;  /* 0x000000ffff12d224 */ /* 0x000fe200078e0a12 */
[----:B------:R-:W-:Y:S01]  /*7a20*/  ISETP.GT.U32.AND P5, PT, R4, R7, PT ;  /* 0x000000070400720c */ /* 0x000fe20003fa4070 */
[----:B------:R-:W-:Y:S02]  /*7a30*/  IMAD.MOV R14, RZ, RZ, -R13 ;  /* 0x000000ffff0e7224 */ /* 0x000fe400078e0a0d */
[----:B------:R-:W-:-:S04]  /*7a40*/  IMAD.HI.U32 R13, R0, R10, RZ ;  /* 0x0000000a000d7227 */ /* 0x000fc800078e00ff */
[--C-:B------:R-:W-:Y:S02]  /*7a50*/  @!P3 IMAD.IADD R6, R6, 0x1, -R4.reuse ;  /* 0x000000010606b824 */ /* 0x100fe400078e0a04 */
[----:B------:R-:W-:Y:S02]  /*7a60*/  @!P2 IMAD.IADD R5, R5, 0x1, -R4 ;  /* 0x000000010505a824 */ /* 0x000fe400078e0a04 */
[----:B------:R-:W-:Y:S02]  /*7a70*/  IMAD R9, R4, R14, R9 ;  /* 0x0000000e04097224 */ /* 0x000fe400078e0209 */
[----:B------:R-:W-:Y:S02]  /*7a80*/  IMAD.MOV R13, RZ, RZ, -R13 ;  /* 0x000000ffff0d7224 */ /* 0x000fe400078e0a0d */
[----:B------:R-:W-:Y:S02]  /*7a90*/  IMAD.MOV.U32 R15, RZ, RZ, R11 ;  /* 0x000000ffff0f7224 */ /* 0x000fe400078e000b */
[----:B------:R-:W-:Y:S01]  /*7aa0*/  IMAD.MOV.U32 R12, RZ, RZ, R8 ;  /* 0x000000ffff0c7224 */ /* 0x000fe200078e0008 */
[----:B------:R-:W-:Y:S01]  /*7ab0*/  ISETP.GE.AND P3, PT, R22, RZ, PT ;  /* 0x000000ff1600720c */ /* 0x000fe20003f66270 */
[----:B------:R-:W-:Y:S01]  /*7ac0*/  IMAD.MOV.U32 R11, RZ, RZ, R6 ;  /* 0x000000ffff0b7224 */ /* 0x000fe200078e0006 */
[----:B------:R-:W-:Y:S01]  /*7ad0*/  ISETP.GE.AND P0, PT, R23, RZ, PT ;  /* 0x000000ff1700720c */ /* 0x000fe20003f06270 */
[----:B------:R-:W-:Y:S01]  /*7ae0*/  @!P1 IMAD.MOV R15, RZ, RZ, -R15 ;  /* 0x000000ffff0f9224 */ /* 0x000fe200078e0a0f */
[C---:B------:R-:W-:Y:S01]  /*7af0*/  ISETP.GT.U32.AND P1, PT, R4.reuse, R5, PT ;  /* 0x000000050400720c */ /* 0x040fe20003f24070 */
[----:B------:R-:W-:Y:S01]  /*7b00*/  @!P4 IMAD.MOV R12, RZ, RZ, -R12 ;  /* 0x000000ffff0cc224 */ /* 0x000fe200078e0a0c */
[C---:B------:R-:W-:Y:S01]  /*7b10*/  ISETP.GT.U32.AND P4, PT, R4.reuse, R9, PT ;  /* 0x000000090400720c */ /* 0x040fe20003f84070 */
[----:B------:R-:W-:Y:S01]  /*7b20*/  IMAD R6, R4, R13, R10 ;  /* 0x0000000d04067224 */ /* 0x000fe200078e020a */
[----:B------:R-:W-:Y:S01]  /*7b30*/  IABS R8, R32 ;  /* 0x0000002000087213 */ /* 0x000fe20000000000 */
[----:B------:R-:W-:-:S02]  /*7b40*/  @!P6 IMAD.IADD R2, R2, 0x1, -R4 ;  /* 0x000000010202e824 */ /* 0x000fc400078e0a04 */
[----:B------:R-:W-:Y:S01]  /*7b50*/  @!P5 IMAD.IADD R7, R7, 0x1, -R4 ;  /* 0x000000010707d824 */ /* 0x000fe200078e0a04 */
[----:B------:R-:W-:Y:S01]  /*7b60*/  ISETP.GT.U32.AND P5, PT, R4, R6, PT ;  /* 0x000000060400720c */ /* 0x000fe20003fa4070 */
[----:B------:R-:W-:Y:S01]  /*7b70*/  IMAD.HI.U32 R10, R0, R8, RZ ;  /* 0x00000008000a7227 */ /* 0x000fe200078e00ff */
[----:B------:R-:W-:Y:S02]  /*7b80*/  ISETP.GE.AND P2, PT, R24, RZ, PT ;  /* 0x000000ff1800720c */ /* 0x000fe40003f46270 */
[----:B------:R-:W-:Y:S01]  /*7b90*/  ISETP.GT.U32.AND P6, PT, R4, R2, PT ;  /* 0x000000020400720c */ /* 0x000fe20003fc4070 */
[----:B------:R-:W-:Y:S02]  /*7ba0*/  IMAD.MOV.U32 R13, RZ, RZ, R7 ;  /* 0x000000ffff0d7224 */ /* 0x000fe400078e0007 */
[----:B------:R-:W-:Y:S01]  /*7bb0*/  @!P3 IMAD.MOV R11, RZ, RZ, -R11 ;  /* 0x000000ffff0bb224 */ /* 0x000fe200078e0a0b */
[----:B------:R-:W-:Y:S01]  /*7bc0*/  STL [R1+0x68], R18 ;  /* 0x0000681201007387 */ /* 0x000fe20000100800 */
[----:B------:R-:W-:-:S02]  /*7bd0*/  @!P0 IMAD.MOV R13, RZ, RZ, -R13 ;  /* 0x000000ffff0d8224 */ /* 0x000fc400078e0a0d */
[--C-:B------:R-:W-:Y:S01]  /*7be0*/  @!P1 IMAD.IADD R5, R5, 0x1, -R4.reuse ;  /* 0x0000000105059824 */ /* 0x100fe200078e0a04 */
[----:B------:R-:W-:Y:S01]  /*7bf0*/  STL [R1+0x64], R15 ;  /* 0x0000640f01007387 */ /* 0x000fe20000100800 */
[----:B------:R-:W-:Y:S02]  /*7c00*/  @!P4 IMAD.IADD R9, R9, 0x1, -R4 ;  /* 0x000000010909c824 */ /* 0x000fe400078e0a04 */
[----:B------:R-:W-:Y:S01]  /*7c10*/  IMAD.MOV R10, RZ, RZ, -R10 ;  /* 0x000000ffff0a7224 */ /* 0x000fe200078e0a0a */
[----:B------:R0:W-:Y:S01]  /*7c20*/  STL [R1+0x60], R12 ;  /* 0x0000600c01007387 */ /* 0x0001e20000100800 */
[----:B------:R-:W-:Y:S01]  /*7c30*/  ISETP.GE.AND P3, PT, R25, RZ, PT ;  /* 0x000000ff1900720c */ /* 0x000fe20003f66270 */
[----:B------:R-:W-:Y:S02]  /*7c40*/  @!P5 IMAD.IADD R6, R6, 0x1, -R4 ;  /* 0x000000010606d824 */ /* 0x000fe400078e0a04 */
[----:B------:R-:W-:Y:S01]  /*7c50*/  STL [R1+0x5c], R11 ;  /* 0x00005c0b01007387 */ /* 0x000fe20000100800 */
[C---:B------:R-:W-:Y:S01]  /*7c60*/  IMAD R10, R4.reuse, R10, R8 ;  /* 0x0000000a040a7224 */ /* 0x040fe200078e0208 */
[----:B------:R-:W-:-:S02]  /*7c70*/  ISETP.GT.U32.AND P5, PT, R4, R9, PT ;  /* 0x000000090400720c */ /* 0x000fc40003fa4070 */
[----:B------:R1:W-:Y:S01]  /*7c80*/  STL [R1+0x58], R13 ;  /* 0x0000580d01007387 */ /* 0x0003e20000100800 */
[----:B0-----:R-:W-:Y:S01]  /*7c90*/  IABS R12, R34 ;  /* 0x00000022000c7213 */ /* 0x001fe20000000000 */
[----:B------:R-:W-:Y:S02]  /*7ca0*/  @!P6 IMAD.IADD R2, R2, 0x1, -R4 ;  /* 0x000000010202e824 */ /* 0x000fe400078e0a04 */
[----:B-1----:R-:W-:-:S04]  /*7cb0*/  IMAD.MOV.U32 R13, RZ, RZ, R5 ;  /* 0x000000ffff0d7224 */ /* 0x002fc800078e0005 */
[----:B------:R-:W-:Y:S01]  /*7cc0*/  @!P2 IMAD.MOV R13, RZ, RZ, -R13 ;  /* 0x000000ffff0da224 */ /* 0x000fe200078e0a0d */
[----:B------:R-:W-:Y:S01]  /*7cd0*/  ISETP.GT.U32.AND P2, PT, R4, R10, PT ;  /* 0x0000000a0400720c */ /* 0x000fe20003f44070 */
[----:B------:R-:W-:Y:S01]  /*7ce0*/  IMAD.MOV.U32 R7, RZ, RZ, R12 ;  /* 0x000000ffff077224 */ /* 0x000fe200078e000c */
[----:B------:R-:W-:Y:S01]  /*7cf0*/  ISETP.GE.AND P1, PT, R30, RZ, PT ;  /* 0x000000ff1e00720c */ /* 0x000fe20003f26270 */
[----:B------:R-:W-:Y:S01]  /*7d00*/  IMAD.MOV.U32 R12, RZ, RZ, R2 ;  /* 0x000000ffff0c7224 */ /* 0x000fe200078e0002 */
[----:B------:R-:W-:Y:S01]  /*7d10*/  IABS R11, R33 ;  /* 0x00000021000b7213 */ /* 0x000fe20000000000 */
[----:B------:R-:W-:Y:S02]  /*7d20*/  @!P5 IMAD.IADD R9, R9, 0x1, -R4 ;  /* 0x000000010909d824 */ /* 0x000fe400078e0a04 */
[----:B------:R-:W-:Y:S01]  /*7d30*/  @!P3 IMAD.MOV R12, RZ, RZ, -R12 ;  /* 0x000000ffff0cb224 */ /* 0x000fe200078e0a0c */
[----:B------:R-:W-:Y:S01]  /*7d40*/  ISETP.GT.U32.AND P0, PT, R4, R6, PT ;  /* 0x000000060400720c */ /* 0x000fe20003f04070 */
[----:B------:R-:W-:Y:S01]  /*7d50*/  STL [R1+0x4c], R13 ;  /* 0x00004c0d01007387 */ /* 0x000fe20000100800 */
[----:B------:R-:W-:-:S03]  /*7d60*/  ISETP.GE.AND P6, PT, R31, RZ, PT ;  /* 0x000000ff1f00720c */ /* 0x000fc60003fc6270 */
[----:B------:R0:W-:Y:S01]  /*7d70*/  STL [R1+0x40], R12 ;  /* 0x0000400c01007387 */ /* 0x0001e20000100800 */
[----:B------:R-:W-:Y:S02]  /*7d80*/  @!P2 IMAD.IADD R10, R10, 0x1, -R4 ;  /* 0x000000010a0aa824 */ /* 0x000fe400078e0a04 */
[----:B------:R-:W-:-:S04]  /*7d90*/  IMAD.HI.U32 R8, R0, R11, RZ ;  /* 0x0000000b00087227 */ /* 0x000fc800078e00ff */
[----:B0-----:R-:W-:Y:S02]  /*7da0*/  IMAD.MOV.U32 R12, RZ, RZ, R9 ;  /* 0x000000ffff0c7224 */ /* 0x001fe400078e0009 */
[----:B------:R-:W-:-:S04]  /*7db0*/  IMAD.HI.U32 R5, R0, R7, RZ ;  /* 0x0000000700057227 */ /* 0x000fc800078e00ff */
[----:B------:R-:W-:Y:S01]  /*7dc0*/  @!P1 IMAD.MOV R12, RZ, RZ, -R12 ;  /* 0x000000ffff0c9224 */ /* 0x000fe200078e0a0c */
[C---:B------:R-:W-:Y:S01]  /*7dd0*/  ISETP.GT.U32.AND P1, PT, R4.reuse, R10, PT ;  /* 0x0000000a0400720c */ /* 0x040fe20003f24070 */
[----:B------:R-:W-:Y:S02]  /*7de0*/  IMAD.MOV R8, RZ, RZ, -R8 ;  /* 0x000000ffff087224 */ /* 0x000fe400078e0a08 */
[----:B------:R-:W-:Y:S02]  /*7df0*/  IMAD.MOV R2, RZ, RZ, -R5 ;  /* 0x000000ffff027224 */ /* 0x000fe400078e0a05 */
[----:B------:R-:W-:Y:S02]  /*7e00*/  IMAD R5, R4, R8, R11 ;  /* 0x0000000804057224 */ /* 0x000fe400078e020b */
[----:B------:R-:W-:Y:S01]  /*7e10*/  @!P0 IMAD.IADD R6, R6, 0x1, -R4 ;  /* 0x0000000106068824 */ /* 0x000fe200078e0a04 */
[----:B------:R-:W-:Y:S01]  /*7e20*/  IABS R11, R35 ;  /* 0x00000023000b7213 */ /* 0x000fe20000000000 */
[----:B------:R-:W-:-:S02]  /*7e30*/  IMAD R7, R4, R2, R7 ;  /* 0x0000000204077224 */ /* 0x000fc400078e0207 */
[----:B------:R-:W-:Y:S01]  /*7e40*/  @!P6 IMAD.MOV R6, RZ, RZ, -R6 ;  /* 0x000000ffff06e224 */ /* 0x000fe200078e0a06 */
[----:B------:R-:W-:Y:S01]  /*7e50*/  ISETP.GT.U32.AND P6, PT, R4, R5, PT ;  /* 0x000000050400720c */ /* 0x000fe20003fc4070 */
[----:B------:R-:W-:Y:S01]  /*7e60*/  @!P1 IMAD.IADD R10, R10, 0x1, -R4 ;  /* 0x000000010a0a9824 */ /* 0x000fe200078e0a04 */
[----:B------:R-:W-:Y:S01]  /*7e70*/  ISETP.GT.U32.AND P1, PT, R4, R7, PT ;  /* 0x000000070400720c */ /* 0x000fe20003f24070 */
[----:B------:R-:W-:-:S04]  /*7e80*/  IMAD.HI.U32 R13, R0, R11, RZ ;  /* 0x0000000b000d7227 */ /* 0x000fc800078e00ff */
[----:B------:R-:W-:-:S04]  /*7e90*/  IMAD.MOV R13, RZ, RZ, -R13 ;  /* 0x000000ffff0d7224 */ /* 0x000fc800078e0a0d */
[----:B------:R-:W-:Y:S02]  /*7ea0*/  IMAD R11, R4, R13, R11 ;  /* 0x0000000d040b7224 */ /* 0x000fe400078e020b */
[--C-:B------:R-:W-:Y:S01]  /*7eb0*/  @!P6 IMAD.IADD R5, R5, 0x1, -R4.reuse ;  /* 0x000000010505e824 */ /* 0x100fe200078e0a04 */
[----:B------:R-:W-:Y:S01]  /*7ec0*/  IABS R9, R36 ;  /* 0x0000002400097213 */ /* 0x000fe20000000000 */
[----:B------:R-:W-:Y:S01]  /*7ed0*/  @!P1 IMAD.IADD R7, R7, 0x1, -R4 ;  /* 0x0000000107079824 */ /* 0x000fe200078e0a04 */
[----:B------:R-:W-:Y:S02]  /*7ee0*/  ISETP.GE.AND P4, PT, R32, RZ, PT ;  /* 0x000000ff2000720c */ /* 0x000fe40003f86270 */
[C---:B------:R-:W-:Y:S02]  /*7ef0*/  ISETP.GT.U32.AND P6, PT, R4.reuse, R11, PT ;  /* 0x0000000b0400720c */ /* 0x040fe40003fc4070 */
[----:B------:R-:W-:Y:S01]  /*7f00*/  ISETP.GT.U32.AND P1, PT, R4, R5, PT ;  /* 0x000000050400720c */ /* 0x000fe20003f24070 */
[----:B------:R0:W-:Y:S01]  /*7f10*/  STL [R1+0x38], R12 ;  /* 0x0000380c01007387 */ /* 0x0001e20000100800 */
[----:B------:R-:W-:-:S02]  /*7f20*/  IABS R14, R38 ;  /* 0x00000026000e7213 */ /* 0x000fc40000000000 */
[----:B------:R-:W-:Y:S01]  /*7f30*/  IABS R8, R37 ;  /* 0x0000002500087213 */ /* 0x000fe20000000000 */
[----:B------:R1:W-:Y:S01]  /*7f40*/  STL [R1+0x34], R6 ;  /* 0x0000340601007387 */ /* 0x0003e20000100800 */
[----:B------:R-:W-:Y:S01]  /*7f50*/  ISETP.GE.AND P3, PT, R33, RZ, PT ;  /* 0x000000ff2100720c */ /* 0x000fe20003f66270 */
[----:B0-----:R-:W-:Y:S01]  /*7f60*/  IMAD.HI.U32 R12, R0, R9, RZ ;  /* 0x00000009000c7227 */ /* 0x001fe200078e00ff */
[----:B------:R-:W-:-:S03]  /*7f70*/  IABS R2, R39 ;  /* 0x0000002700027213 */ /* 0x000fc60000000000 */
[----:B-1----:R-:W-:Y:S02]  /*7f80*/  IMAD.MOV.U32 R6, RZ, RZ, R14 ;  /* 0x000000ffff067224 */ /* 0x002fe400078e000e */
[----:B------:R-:W-:Y:S02]  /*7f90*/  IMAD.MOV R12, RZ, RZ, -R12 ;  /* 0x000000ffff0c7224 */ /* 0x000fe400078e0a0c */
[----:B------:R-:W-:-:S04]  /*7fa0*/  IMAD.HI.U32 R14, R0, R8, RZ ;  /* 0x00000008000e7227 */ /* 0x000fc800078e00ff */
[----:B------:R-:W-:Y:S02]  /*7fb0*/  IMAD.MOV.U32 R15, RZ, RZ, R10 ;  /* 0x000000ffff0f7224 */ /* 0x000fe400078e000a */
[----:B------:R-:W-:Y:S02]  /*7fc0*/  IMAD R9, R4, R12, R9 ;  /* 0x0000000c04097224 */ /* 0x000fe400078e0209 */
[----:B------:R-:W-:Y:S02]  /*7fd0*/  IMAD.MOV R14, RZ, RZ, -R14 ;  /* 0x000000ffff0e7224 */ /* 0x000fe400078e0a0e */
[----:B------:R-:W-:-:S04]  /*7fe0*/  IMAD.HI.U32 R12, R0, R2, RZ ;  /* 0x00000002000c7227 */ /* 0x000fc800078e00ff */
[--C-:B------:R-:W-:Y:S02]  /*7ff0*/  @!P6 IMAD.IADD R11, R11, 0x1, -R4.reuse ;  /* 0x000000010b0be824 */ /* 0x100fe400078e0a04 */
[----:B------:R-:W-:Y:S01]  /*8000*/  @!P4 IMAD.MOV R15, RZ, RZ, -R15 ;  /* 0x000000ffff0fc224 */ /* 0x000fe200078e0a0f */
[----:B------:R-:W-:Y:S01]  /*8010*/  ISETP.GT.U32.AND P4, PT, R4, R7, PT ;  /* 0x000000070400720c */ /* 0x000fe20003f84070 */
[----:B------:R-:W-:Y:S02]  /*8020*/  @!P1 IMAD.IADD R5, R5, 0x1, -R4 ;  /* 0x0000000105059824 */ /* 0x000fe400078e0a04 */
[----:B------:R-:W-:Y:S01]  /*8030*/  IMAD.HI.U32 R13, R0, R6, RZ ;  /* 0x00000006000d7227 */ /* 0x000fe200078e00ff */
[----:B------:R-:W-:-:S03]  /*8040*/  ISETP.GT.U32.AND P6, PT, R4, R11, PT ;  /* 0x0000000b0400720c */ /* 0x000fc60003fc4070 */
[C---:B------:R-:W-:Y:S01]  /*8050*/  IMAD R8, R4.reuse, R14, R8 ;  /* 0x0000000e04087224 */ /* 0x040fe200078e0208 */
[----:B------:R-:W-:Y:S01]  /*8060*/  ISETP.GT.U32.AND P1, PT, R4, R9, PT ;  /* 0x000000090400720c */ /* 0x000fe20003f24070 */
[----:B------:R-:W-:Y:S02]  /*8070*/  IMAD.MOV.U32 R18, RZ, RZ, R17 ;  /* 0x000000ffff127224 */ /* 0x000fe400078e0011 */
[----:B------:R-:W-:Y:S02]  /*8080*/  IMAD.MOV R12, RZ, RZ, -R12 ;  /* 0x000000ffff0c7224 */ /* 0x000fe400078e0a0c */
[----:B------:R-:W-:Y:S02]  /*8090*/  IMAD.MOV.U32 R14, RZ, RZ, R5 ;  /* 0x000000ffff0e7224 */ /* 0x000fe400078e0005 */
[----:B------:R-:W-:Y:S02]  /*80a0*/  IMAD.MOV.U32 R17, RZ, RZ, R47 ;  /* 0x000000ffff117224 */ /* 0x000fe400078e002f */
[----:B------:R-:W-:-:S02]  /*80b0*/  IMAD.MOV.U32 R47, RZ, RZ, R48 ;  /* 0x000000ffff2f7224 */ /* 0x000fc400078e0030 */
[----:B------:R-:W-:Y:S02]  /*80c0*/  IMAD.MOV R13, RZ, RZ, -R13 ;  /* 0x000000ffff0d7224 */ /* 0x000fe400078e0a0d */
[----:B------:R-:W-:Y:S01]  /*80d0*/  IMAD.MOV.U32 R48, RZ, RZ, R60 ;  /* 0x000000ffff307224 */ /* 0x000fe200078e003c */
[----:B------:R-:W-:Y:S01]  /*80e0*/  IABS R60, R42 ;  /* 0x0000002a003c7213 */ /* 0x000fe20000000000 */
[C---:B------:R-:W-:Y:S01]  /*80f0*/  IMAD R2, R4.reuse, R12, R2 ;  /* 0x0000000c04027224 */ /* 0x040fe200078e0202 */
[----:B------:R-:W-:Y:S01]  /*8100*/  IABS R12, R40 ;  /* 0x00000028000c7213 */ /* 0x000fe20000000000 */
[----:B------:R-:W-:Y:S01]  /*8110*/  @!P3 IMAD.MOV R14, RZ, RZ, -R14 ;  /* 0x000000ffff0eb224 */ /* 0x000fe200078e0a0e */
[C---:B------:R-:W-:Y:S01]  /*8120*/  ISETP.GT.U32.AND P3, PT, R4.reuse, R8, PT ;  /* 0x000000080400720c */ /* 0x040fe20003f64070 */
[----:B------:R-:W-:Y:S01]  /*8130*/  IMAD R6, R4, R13, R6 ;  /* 0x0000000d04067224 */ /* 0x000fe200078e0206 */
[----:B------:R-:W-:Y:S01]  /*8140*/  ISETP.GE.AND P0, PT, R35, RZ, PT ;  /* 0x000000ff2300720c */ /* 0x000fe20003f06270 */
[----:B------:R-:W-:-:S04]  /*8150*/  IMAD.HI.U32 R10, R0, R60, RZ ;  /* 0x0000003c000a7227 */ /* 0x000fc800078e00ff */
[----:B------:R-:W-:-:S04]  /*8160*/  IMAD.HI.U32 R5, R0, R12, RZ ;  /* 0x0000000c00057227 */ /* 0x000fc800078e00ff */
[----:B------:R-:W-:Y:S01]  /*8170*/  @!P4 IMAD.IADD R7, R7, 0x1, -R4 ;  /* 0x000000010707c824 */ /* 0x000fe200078e0a04 */
[C---:B------:R-:W-:Y:S01]  /*8180*/  ISETP.GT.U32.AND P4, PT, R4.reuse, R6, PT ;  /* 0x000000060400720c */ /* 0x040fe20003f84070 */
[----:B------:R-:W-:Y:S02]  /*8190*/  IMAD.MOV R10, RZ, RZ, -R10 ;  /* 0x000000ffff0a7224 */ /* 0x000fe400078e0a0a */
[----:B------:R-:W-:Y:S02]  /*81a0*/  IMAD.MOV R5, RZ, RZ, -R5 ;  /* 0x000000ffff057224 */ /* 0x000fe400078e0a05 */
[--C-:B------:R-:W-:Y:S02]  /*81b0*/  @!P6 IMAD.IADD R11, R11, 0x1, -R4.reuse ;  /* 0x000000010b0be824 */ /* 0x100fe400078e0a04 */
[----:B------:R-:W-:Y:S01]  /*81c0*/  @!P1 IMAD.IADD R9, R9, 0x1, -R4 ;  /* 0x0000000109099824 */ /* 0x000fe200078e0a04 */
[C---:B------:R-:W-:Y:S01]  /*81d0*/  ISETP.GT.U32.AND P6, PT, R4.reuse, R2, PT ;  /* 0x000000020400720c */ /* 0x040fe20003fc4070 */
[----:B------:R-:W-:-:S02]  /*81e0*/  IMAD R60, R4, R10, R60 ;  /* 0x0000000a043c7224 */ /* 0x000fc400078e023c */
[----:B------:R-:W-:Y:S02]  /*81f0*/  IMAD R5, R4, R5, R12 ;  /* 0x0000000504057224 */ /* 0x000fe400078e020c */
[----:B------:R-:W-:Y:S01]  /*8200*/  @!P3 IMAD.IADD R8, R8, 0x1, -R4 ;  /* 0x000000010808b824 */ /* 0x000fe200078e0a04 */
[----:B------:R-:W-:Y:S01]  /*8210*/  ISETP.GT.U32.AND P3, PT, R4, R9, PT ;  /* 0x000000090400720c */ /* 0x000fe20003f64070 */
[----:B------:R-:W-:Y:S01]  /*8220*/  IMAD.MOV.U32 R10, RZ, RZ, R11 ;  /* 0x000000ffff0a7224 */ /* 0x000fe200078e000b */
[----:B------:R-:W-:Y:S01]  /*8230*/  ISETP.GE.AND P5, PT, R34, RZ, PT ;  /* 0x000000ff2200720c */ /* 0x000fe20003fa6270 */
[----:B------:R-:W-:Y:S02]  /*8240*/  IMAD.MOV.U32 R19, RZ, RZ, R16 ;  /* 0x000000ffff137224 */ /* 0x000fe400078e0010 */
[----:B------:R-:W-:Y:S01]  /*8250*/  IMAD.MOV.U32 R16, RZ, RZ, R61 ;  /* 0x000000ffff107224 */ /* 0x000fe200078e003d */
[----:B------:R-:W-:Y:S01]  /*8260*/  IABS R61, R41 ;  /* 0x00000029003d7213 */ /* 0x000fe20000000000 */
[----:B------:R-:W-:Y:S01]  /*8270*/  @!P0 IMAD.MOV R10, RZ, RZ, -R10 ;  /* 0x000000ffff0a8224 */ /* 0x000fe200078e0a0a */
[----:B------:R-:W-:Y:S01]  /*8280*/  ISETP.GT.U32.AND P0, PT, R4, R5, PT ;  /* 0x000000050400720c */ /* 0x000fe20003f04070 */
[----:B------:R-:W-:Y:S01]  /*8290*/  @!P4 IMAD.IADD R6, R6, 0x1, -R4 ;  /* 0x000000010606c824 */ /* 0x000fe200078e0a04 */
[----:B------:R-:W-:Y:S01]  /*82a0*/  ISETP.GT.U32.AND P4, PT, R4, R8, PT ;  /* 0x000000080400720c */ /* 0x000fe20003f84070 */
[----:B------:R-:W-:Y:S01]  /*82b0*/  STL [R1+0x30], R15 ;  /* 0x0000300f01007387 */ /* 0x000fe20000100800 */
[----:B------:R-:W-:Y:S01]  /*82c0*/  ISETP.GE.AND P2, PT, R36, RZ, PT ;  /* 0x000000ff2400720c */ /* 0x000fe20003f46270 */
[----:B------:R-:W-:-:S02]  /*82d0*/  IMAD.HI.U32 R13, R0, R61, RZ ;  /* 0x0000003d000d7227 */ /* 0x000fc400078e00ff */
[----:B------:R0:W-:Y:S02]  /*82e0*/  STL [R1+0x28], R14 ;  /* 0x0000280e01007387 */ /* 0x0001e40000100800 */
[--C-:B------:R-:W-:Y:S01]  /*82f0*/  @!P6 IMAD.IADD R2, R2, 0x1, -R4.reuse ;  /* 0x000000010202e824 */ /* 0x100fe200078e0a04 */
[C---:B------:R-:W-:Y:S01]  /*8300*/  ISETP.GT.U32.AND P6, PT, R4.reuse, R6, PT ;  /* 0x000000060400720c */ /* 0x040fe20003fc4070 */
[----:B------:R-:W-:Y:S02]  /*8310*/  IMAD.MOV R13, RZ, RZ, -R13 ;  /* 0x000000ffff0d7224 */ /* 0x000fe400078e0a0d */
[----:B------:R-:W-:Y:S02]  /*8320*/  @!P3 IMAD.IADD R9, R9, 0x1, -R4 ;  /* 0x000000010909b824 */ /* 0x000fe400078e0a04 */
[----:B0-----:R-:W-:Y:S02]  /*8330*/  IMAD.MOV.U32 R14, RZ, RZ, R7 ;  /* 0x000000ffff0e7224 */ /* 0x001fe400078e0007 */
[----:B------:R-:W-:-:S02]  /*8340*/  IMAD R61, R4, R13, R61 ;  /* 0x0000000d043d7224 */ /* 0x000fc400078e023d */
[----:B------:R-:W-:Y:S01]  /*8350*/  @!P5 IMAD.MOV R14, RZ, RZ, -R14 ;  /* 0x000000ffff0ed224 */ /* 0x000fe200078e0a0e */
[----:B------:R-:W-:Y:S01]  /*8360*/  ISETP.GT.U32.AND P5, PT, R4, R2, PT ;  /* 0x000000020400720c */ /* 0x000fe20003fa4070 */
[--C-:B------:R-:W-:Y:S02]  /*8370*/  @!P0 IMAD.IADD R5, R5, 0x1, -R4.reuse ;  /* 0x0000000105058824 */ /* 0x100fe400078e0a04 */
[----:B------:R-:W-:Y:S01]  /*8380*/  IMAD.MOV.U32 R13, RZ, RZ, R9 ;  /* 0x000000ffff0d7224 */ /* 0x000fe200078e0009 */
[----:B------:R-:W-:Y:S01]  /*8390*/  ISETP.GE.AND P1, PT, R37, RZ, PT ;  /* 0x000000ff2500720c */ /* 0x000fe20003f26270 */
[--C-:B------:R-:W-:Y:S01]  /*83a0*/  @!P4 IMAD.IADD R8, R8, 0x1, -R4.reuse ;  /* 0x000000010808c824 */ /* 0x100fe200078e0a04 */
[----:B------:R-:W-:Y:S01]  /*83b0*/  ISETP.GE.AND P4, PT, R38, RZ, PT ;  /* 0x000000ff2600720c */ /* 0x000fe20003f86270 */
[----:B------:R-:W-:Y:S01]  /*83c0*/  @!P2 IMAD.MOV R13, RZ, RZ, -R13 ;  /* 0x000000ffff0da224 */ /* 0x000fe200078e0a0d */
[----:B------:R-:W-:Y:S01]  /*83d0*/  ISETP.GT.U32.AND P2, PT, R4, R5, PT ;  /* 0x000000050400720c */ /* 0x000fe20003f44070 */
[----:B------:R-:W-:-:S02]  /*83e0*/  @!P6 IMAD.IADD R6, R6, 0x1, -R4 ;  /* 0x000000010606e824 */ /* 0x000fc400078e0a04 */
[----:B------:R-:W-:Y:S02]  /*83f0*/  IMAD.MOV.U32 R12, RZ, RZ, R8 ;  /* 0x000000ffff0c7224 */ /* 0x000fe400078e0008 */
[----:B------:R-:W-:Y:S01]  /*8400*/  @!P5 IMAD.IADD R2, R2, 0x1, -R4 ;  /* 0x000000010202d824 */ /* 0x000fe200078e0a04 */
[----:B------:R-:W-:Y:S01]  /*8410*/  ISETP.GE.AND P5, PT, R39, RZ, PT ;  /* 0x000000ff2700720c */ /* 0x000fe20003fa6270 */
[----:B------:R-:W-:Y:S01]  /*8420*/  IMAD.MOV.U32 R8, RZ, RZ, R6 ;  /* 0x000000ffff087224 */ /* 0x000fe200078e0006 */
[----:B------:R-:W-:Y:S01]  /*8430*/  ISETP.GE.AND P0, PT, R40, RZ, PT ;  /* 0x000000ff2800720c */ /* 0x000fe20003f06270 */
[----:B------:R-:W-:Y:S01]  /*8440*/  @!P1 IMAD.MOV R12, RZ, RZ, -R12 ;  /* 0x000000ffff0c9224 */ /* 0x000fe200078e0a0c */
[----:B------:R-:W-:Y:S01]  /*8450*/  STL [R1+0x20], R14 ;  /* 0x0000200e01007387 */ /* 0x000fe20000100800 */
[----:B------:R-:W-:Y:S02]  /*8460*/  @!P4 IMAD.MOV R8, RZ, RZ, -R8 ;  /* 0x000000ffff08c224 */ /* 0x000fe400078e0a08 */
[----:B------:R-:W-:Y:S01]  /*8470*/  @!P2 IMAD.IADD R5, R5, 0x1, -R4 ;  /* 0x000000010505a824 */ /* 0x000fe200078e0a04 */
[----:B------:R-:W-:Y:S04]  /*8480*/  STL [R1+0x14], R10 ;  /* 0x0000140a01007387 */ /* 0x000fe80000100800 */
[----:B------:R-:W-:Y:S04]  /*8490*/  STL [R1+0x10], R13 ;  /* 0x0000100d01007387 */ /* 0x000fe80000100800 */
[----:B------:R-:W-:Y:S04]  /*84a0*/  STL [R1+0xc], R12 ;  /* 0x00000c0c01007387 */ /* 0x000fe80000100800 */
[----:B------:R0:W-:Y:S01]  /*84b0*/  STL [R1+0x8], R8 ;  /* 0x0000080801007387 */ /* 0x0001e20000100800 */
[----:B------:R-:W-:-:S02]  /*84c0*/  @!P5 IMAD.MOV R2, RZ, RZ, -R2 ;  /* 0x000000ffff02d224 */ /* 0x000fc400078e0a02 */
[----:B0-----:R-:W-:-:S04]  /*84d0*/  IMAD.MOV.U32 R8, RZ, RZ, R5 ;  /* 0x000000ffff087224 */ /* 0x001fc800078e0005 */
[----:B------:R-:W-:Y:S01]  /*84e0*/  @!P0 IMAD.MOV R8, RZ, RZ, -R8 ;  /* 0x000000ffff088224 */ /* 0x000fe200078e0a08 */
[----:B------:R0:W-:Y:S04]  /*84f0*/  STL [R1+0x4], R2 ;  /* 0x0000040201007387 */ /* 0x0001e80000100800 */
[----:B------:R1:W-:Y:S04]  /*8500*/  STL [R1], R8 ;  /* 0x0000000801007387 */ /* 0x0003e80000100800 */
[----:B------:R-:W2:Y:S04]  /*8510*/  LDL.LU R25, [R1+0x18] ;  /* 0x0000180001197983 */ /* 0x000ea80000300800 */
[----:B------:R-:W3:Y:S01]  /*8520*/  LDL.LU R33, [R1+0x1c] ;  /* 0x00001c0001217983 */ /* 0x000ee20000300800 */
[----:B------:R-:W-:-:S02]  /*8530*/  IMAD.MOV.U32 R20, RZ, RZ, R19 ;  /* 0x000000ffff147224 */ /* 0x000fc400078e0013 */
[----:B------:R-:W-:Y:S01]  /*8540*/  IMAD.MOV.U32 R19, RZ, RZ, R18 ;  /* 0x000000ffff137224 */ /* 0x000fe200078e0012 */
[----:B------:R-:W-:Y:S01]  /*8550*/  ISETP.GT.U32.AND P3, PT, R4, R61, PT ;  /* 0x0000003d0400720c */ /* 0x000fe20003f64070 */
[----:B------:R-:W-:Y:S01]  /*8560*/  IMAD.MOV.U32 R18, RZ, RZ, R52 ;  /* 0x000000ffff127224 */ /* 0x000fe200078e0034 */
[----:B------:R-:W5:Y:S01]  /*8570*/  LDL R24, [R1+0x2c] ;  /* 0x00002c0001187983 */ /* 0x000f620000100800 */
[----:B------:R-:W-:Y:S02]  /*8580*/  IMAD.MOV.U32 R52, RZ, RZ, R26 ;  /* 0x000000ffff347224 */ /* 0x000fe400078e001a */
[----:B------:R-:W-:Y:S01]  /*8590*/  IMAD.MOV.U32 R26, RZ, RZ, R59 ;  /* 0x000000ffff1a7224 */ /* 0x000fe200078e003b */
[----:B------:R-:W-:Y:S01]  /*85a0*/  IABS R59, R43 ;  /* 0x0000002b003b7213 */ /* 0x000fe20000000000 */
[----:B------:R-:W5:Y:S01]  /*85b0*/  LDL.LU R32, [R1+0xe0] ;  /* 0x0000e00001207983 */ /* 0x000f620000300800 */
[----:B------:R-:W-:-:S03]  /*85c0*/  IABS R7, R44 ;  /* 0x0000002c00077213 */ /* 0x000fc60000000000 */
[----:B------:R-:W-:Y:S01]  /*85d0*/  IMAD.HI.U32 R10, R0, R59, RZ ;  /* 0x0000003b000a7227 */ /* 0x000fe200078e00ff */
[----:B------:R-:W-:Y:S01]  /*85e0*/  ISETP.GT.U32.AND P6, PT, R4, R60, PT ;  /* 0x0000003c0400720c */ /* 0x000fe20003fc4070 */
[----:B------:R-:W5:Y:S02]  /*85f0*/  LDL.LU R35, [R1+0xe8] ;  /* 0x0000e80001237983 */ /* 0x000f640000300800 */
[----:B------:R-:W-:Y:S02]  /*8600*/  IMAD.MOV R11, RZ, RZ, -R10 ;  /* 0x000000ffff0b7224 */ /* 0x000fe400078e0a0a */
[----:B------:R-:W-:Y:S01]  /*8610*/  IMAD.HI.U32 R10, R0, R7, RZ ;  /* 0x00000007000a7227 */ /* 0x000fe200078e00ff */
[----:B------:R-:W-:Y:S01]  /*8620*/  IABS R6, R45 ;  /* 0x0000002d00067213 */ /* 0x000fe20000000000 */
[----:B------:R-:W5:Y:S02]  /*8630*/  LDL.LU R34, [R1+0xec] ;  /* 0x0000ec0001227983 */ /* 0x000f640000300800 */
[----:B------:R-:W-:-:S02]  /*8640*/  @!P3 IMAD.IADD R61, R61, 0x1, -R4 ;  /* 0x000000013d3db824 */ /* 0x000fc400078e0a04 */
[C---:B------:R-:W-:Y:S01]  /*8650*/  IMAD R59, R4.reuse, R11, R59 ;  /* 0x0000000b043b7224 */ /* 0x040fe200078e023b */
[----:B------:R-:W-:Y:S01]  /*8660*/  IABS R12, R46 ;  /* 0x0000002e000c7213 */ /* 0x000fe20000000000 */
[----:B------:R-:W-:Y:S01]  /*8670*/  IMAD.MOV R10, RZ, RZ, -R10 ;  /* 0x000000ffff0a7224 */ /* 0x000fe200078e0a0a */
[----:B------:R-:W-:Y:S01]  /*8680*/  ISETP.GT.U32.AND P1, PT, R4, R61, PT ;  /* 0x0000003d0400720c */ /* 0x000fe20003f24070 */
[----:B0-----:R-:W-:Y:S01]  /*8690*/  IMAD.HI.U32 R2, R0, R6, RZ ;  /* 0x0000000600027227 */ /* 0x001fe200078e00ff */
[C---:B------:R-:W-:Y:S01]  /*86a0*/  ISETP.GT.U32.AND P4, PT, R4.reuse, R59, PT ;  /* 0x0000003b0400720c */ /* 0x040fe20003f84070 */
[----:B------:R-:W5:Y:S02]  /*86b0*/  LDL.LU R31, [R1+0xf0] ;  /* 0x0000f000011f7983 */ /* 0x000f640000300800 */
[----:B------:R-:W-:Y:S01]  /*86c0*/  IMAD R7, R4, R10, R7 ;  /* 0x0000000a04077224 */ /* 0x000fe200078e0207 */
[----:B------:R-:W-:Y:S01]  /*86d0*/  ISETP.GE.AND P3, PT, R41, RZ, PT ;  /* 0x000000ff2900720c */ /* 0x000fe20003f66270 */
[----:B------:R-:W-:Y:S01]  /*86e0*/  IMAD.MOV R2, RZ, RZ, -R2 ;  /* 0x000000ffff027224 */ /* 0x000fe200078e0a02 */
[----:B------:R-:W-:Y:S01]  /*86f0*/  IABS R13, R56 ;  /* 0x00000038000d7213 */ /* 0x000fe20000000000 */
[----:B------:R-:W-:Y:S01]  /*8700*/  @!P6 IMAD.IADD R60, R60, 0x1, -R4 ;  /* 0x000000013c3ce824 */ /* 0x000fe200078e0a04 */
[C---:B------:R-:W-:Y:S01]  /*8710*/  ISETP.GT.U32.AND P2, PT, R4.reuse, R7, PT ;  /* 0x000000070400720c */ /* 0x040fe20003f44070 */
[----:B------:R-:W-:Y:S01]  /*8720*/  IMAD R11, R4, R2, R6 ;  /* 0x00000002040b7224 */ /* 0x000fe200078e0206 */
[----:B------:R-:W-:Y:S01]  /*8730*/  ISETP.GE.AND P5, PT, R42, RZ, PT ;  /* 0x000000ff2a00720c */ /* 0x000fe20003fa6270 */
[----:B------:R-:W-:-:S02]  /*8740*/  @!P1 IMAD.IADD R61, R61, 0x1, -R4 ;  /* 0x000000013d3d9824 */ /* 0x000fc400078e0a04 */
[----:B------:R-:W-:Y:S01]  /*8750*/  @!P4 IMAD.IADD R59, R59, 0x1, -R4 ;  /* 0x000000013b3bc824 */ /* 0x000fe200078e0a04 */
[C---:B------:R-:W-:Y:S01]  /*8760*/  ISETP.GT.U32.AND P6, PT, R4.reuse, R60, PT ;  /* 0x0000003c0400720c */ /* 0x040fe20003fc4070 */
[----:B------:R-:W5:Y:S02]  /*8770*/  LDL.LU R30, [R1+0xf4] ;  /* 0x0000f400011e7983 */ /* 0x000f640000300800 */
[----:B------:R-:W-:Y:S01]  /*8780*/  @!P3 IMAD.MOV R61, RZ, RZ, -R61 ;  /* 0x000000ffff3db224 */ /* 0x000fe200078e0a3d */
[----:B------:R-:W-:-:S03]  /*8790*/  ISETP.GT.U32.AND P3, PT, R4, R11, PT ;  /* 0x0000000b0400720c */ /* 0x000fc60003f64070 */
[--C-:B------:R-:W-:Y:S01]  /*87a0*/  @!P2 IMAD.IADD R7, R7, 0x1, -R4.reuse ;  /* 0x000000010707a824 */ /* 0x100fe200078e0a04 */
[C---:B------:R-:W-:Y:S02]  /*87b0*/  ISETP.GT.U32.AND P2, PT, R4.reuse, R59, PT ;  /* 0x0000003b0400720c */ /* 0x040fe40003f44070 */
[----:B------:R-:W-:Y:S02]  /*87c0*/  ISETP.GE.AND P1, PT, R43, RZ, PT ;  /* 0x000000ff2b00720c */ /* 0x000fe40003f26270 */
[----:B------:R-:W-:Y:S01]  /*87d0*/  ISETP.GT.U32.AND P0, PT, R4, R7, PT ;  /* 0x000000070400720c */ /* 0x000fe20003f04070 */
[----:B------:R-:W-:Y:S01]  /*87e0*/  @!P6 IMAD.IADD R60, R60, 0x1, -R4 ;  /* 0x000000013c3ce824 */ /* 0x000fe200078e0a04 */
[----:B------:R-:W-:Y:S01]  /*87f0*/  ISETP.GE.AND P6, PT, R44, RZ, PT ;  /* 0x000000ff2c00720c */ /* 0x000fe20003fc6270 */
[----:B------:R-:W-:-:S04]  /*8800*/  IMAD.HI.U32 R2, R0, R12, RZ ;  /* 0x0000000c00027227 */ /* 0x000fc800078e00ff */
[--C-:B------:R-:W-:Y:S02]  /*8810*/  @!P3 IMAD.IADD R11, R11, 0x1, -R4.reuse ;  /* 0x000000010b0bb824 */ /* 0x100fe400078e0a04 */
[----:B------:R-:W-:Y:S02]  /*8820*/  @!P2 IMAD.IADD R59, R59, 0x1, -R4 ;  /* 0x000000013b3ba824 */ /* 0x000fe400078e0a04 */
[----:B------:R-:W-:-:S04]  /*8830*/  IMAD.HI.U32 R5, R0, R13, RZ ;  /* 0x0000000d00057227 */ /* 0x000fc800078e00ff */
[----:B------:R-:W-:Y:S01]  /*8840*/  @!P1 IMAD.MOV R59, RZ, RZ, -R59 ;  /* 0x000000ffff3b9224 */ /* 0x000fe200078e0a3b */
[C---:B------:R-:W-:Y:S01]  /*8850*/  ISETP.GT.U32.AND P1, PT, R4.reuse, R11, PT ;  /* 0x0000000b0400720c */ /* 0x040fe20003f24070 */
[----:B------:R-:W-:Y:S02]  /*8860*/  IMAD.MOV R2, RZ, RZ, -R2 ;  /* 0x000000ffff027224 */ /* 0x000fe400078e0a02 */
[----:B------:R-:W-:Y:S02]  /*8870*/  @!P0 IMAD.IADD R7, R7, 0x1, -R4 ;  /* 0x0000000107078824 */ /* 0x000fe400078e0a04 */
[----:B------:R-:W-:Y:S02]  /*8880*/  IMAD.MOV R5, RZ, RZ, -R5 ;  /* 0x000000ffff057224 */ /* 0x000fe400078e0a05 */
[----:B------:R-:W-:Y:S02]  /*8890*/  IMAD R12, R4, R2, R12 ;  /* 0x00000002040c7224 */ /* 0x000fe400078e020c */
[----:B------:R-:W-:-:S02]  /*88a0*/  IMAD.MOV.U32 R10, RZ, RZ, R7 ;  /* 0x000000ffff0a7224 */ /* 0x000fc400078e0007 */
[C---:B------:R-:W-:Y:S02]  /*88b0*/  IMAD R13, R4.reuse, R5, R13 ;  /* 0x00000005040d7224 */ /* 0x040fe400078e020d */
[----:B------:R-:W-:Y:S01]  /*88c0*/  @!P6 IMAD.MOV R10, RZ, RZ, -R10 ;  /* 0x000000ffff0ae224 */ /* 0x000fe200078e0a0a */
[C---:B------:R-:W-:Y:S01]  /*88d0*/  ISETP.GT.U32.AND P6, PT, R4.reuse, R12, PT ;  /* 0x0000000c0400720c */ /* 0x040fe20003fc4070 */
[----:B------:R-:W-:Y:S01]  /*88e0*/  @!P1 IMAD.IADD R11, R11, 0x1, -R4 ;  /* 0x000000010b0b9824 */ /* 0x000fe200078e0a04 */
[----:B------:R-:W-:Y:S02]  /*88f0*/  ISETP.GT.U32.AND P1, PT, R4, R13, PT ;  /* 0x0000000d0400720c */ /* 0x000fe40003f24070 */
[----:B----4-:R-:W-:-:S09]  /*8900*/  IABS R9, R58 ;  /* 0x0000003a00097213 */ /* 0x010fd20000000000 */
[--C-:B------:R-:W-:Y:S02]  /*8910*/  @!P6 IMAD.IADD R12, R12, 0x1, -R4.reuse ;  /* 0x000000010c0ce824 */ /* 0x100fe400078e0a04 */
[----:B------:R-:W-:Y:S02]  /*8920*/  @!P1 IMAD.IADD R13, R13, 0x1, -R4 ;  /* 0x000000010d0d9824 */ /* 0x000fe400078e0a04 */
[----:B------:R-:W-:Y:S01]  /*8930*/  IMAD.HI.U32 R6, R0, R9, RZ ;  /* 0x0000000900067227 */ /* 0x000fe200078e00ff */
[----:B------:R-:W-:-:S03]  /*8940*/  ISETP.GT.U32.AND P1, PT, R4, R12, PT ;  /* 0x0000000c0400720c */ /* 0x000fc60003f24070 */
[----:B------:R-:W-:Y:S01]  /*8950*/  IMAD.MOV R6, RZ, RZ, -R6 ;  /* 0x000000ffff067224 */ /* 0x000fe200078e0a06 */
[----:B------:R-:W-:Y:S01]  /*8960*/  ISETP.GE.AND P4, PT, R45, RZ, PT ;  /* 0x000000ff2d00720c */ /* 0x000fe20003f86270 */
[----:B------:R-:W-:Y:S01]  /*8970*/  @!P5 IMAD.MOV R60, RZ, RZ, -R60 ;  /* 0x000000ffff3cd224 */ /* 0x000fe200078e0a3c */
[----:B------:R-:W-:Y:S01]  /*8980*/  ISETP.GE.AND P5, PT, R46, RZ, PT ;  /* 0x000000ff2e00720c */ /* 0x000fe20003fa6270 */
[----:B------:R-:W-:-:S06]  /*8990*/  IMAD R9, R4, R6, R9 ;  /* 0x0000000604097224 */ /* 0x000fcc00078e0209 */
[----:B------:R-:W-:Y:S01]  /*89a0*/  @!P1 IMAD.IADD R12, R12, 0x1, -R4 ;  /* 0x000000010c0c9824 */ /* 0x000fe200078e0a04 */
[----:B------:R-:W-:Y:S01]  /*89b0*/  ISETP.GT.U32.AND P1, PT, R4, R9, PT ;  /* 0x000000090400720c */ /* 0x000fe20003f24070 */
[----:B------:R-:W-:Y:S02]  /*89c0*/  STL [R1+0x3c58], R61 ;  /* 0x003c583d01007387 */ /* 0x000fe40000100800 */
[----:B------:R-:W-:Y:S02]  /*89d0*/  @!P4 IMAD.MOV R11, RZ, RZ, -R11 ;  /* 0x000000ffff0bc224 */ /* 0x000fe400078e0a0b */
[----:B------:R-:W-:Y:S01]  /*89e0*/  @!P5 IMAD.MOV R12, RZ, RZ, -R12 ;  /* 0x000000ffff0cd224 */ /* 0x000fe200078e0a0c */
[----:B------:R-:W-:Y:S01]  /*89f0*/  STL [R1+0x3c5c], R60 ;  /* 0x003c5c3c01007387 */ /* 0x000fe20000100800 */
[----:B------:R-:W-:-:S03]  /*8a00*/  IMAD.MOV.U32 R23, RZ, RZ, R17 ;  /* 0x000000ffff177224 */ /* 0x000fc600078e0011 */
[----:B------:R-:W-:Y:S03]  /*8a10*/  STL [R1+0x3c60], R59 ;  /* 0x003c603b01007387 */ /* 0x000fe60000100800 */
[----:B------:R-:W-:Y:S01]  /*8a20*/  @!P1 IMAD.IADD R9, R9, 0x1, -R4 ;  /* 0x0000000109099824 */ /* 0x000fe200078e0a04 */
[----:B------:R-:W-:Y:S04]  /*8a30*/  STL [R1+0x3c64], R10 ;  /* 0x003c640a01007387 */ /* 0x000fe80000100800 */
[----:B------:R0:W-:Y:S04]  /*8a40*/  STL [R1+0x3c68], R11 ;  /* 0x003c680b01007387 */ /* 0x0001e80000100800 */
[----:B------:R-:W-:Y:S01]  /*8a50*/  STL [R1+0x3c6c], R12 ;  /* 0x003c6c0c01007387 */ /* 0x000fe20000100800 */
[----:B------:R-:W-:-:S05]  /*8a60*/  IABS R14, R57 ;  /* 0x00000039000e7213 */ /* 0x000fca0000000000 */
[----:B------:R-:W-:-:S04]  /*8a70*/  IMAD.HI.U32 R7, R0, R14, RZ ;  /* 0x0000000e00077227 */ /* 0x000fc800078e00ff */
[----:B------:R-:W-:Y:S01]  /*8a80*/  IMAD.MOV R7, RZ, RZ, -R7 ;  /* 0x000000ffff077224 */ /* 0x000fe200078e0a07 */
[----:B------:R-:W-:-:S03]  /*8a90*/  ISETP.GT.U32.AND P4, PT, R4, R13, PT ;  /* 0x0000000d0400720c */ /* 0x000fc60003f84070 */
[----:B------:R-:W-:-:S05]  /*8aa0*/  IMAD R14, R4, R7, R14 ;  /* 0x00000007040e7224 */ /* 0x000fca00078e020e */
[----:B------:R-:W-:-:S05]  /*8ab0*/  ISETP.GT.U32.AND P6, PT, R4, R14, PT ;  /* 0x0000000e0400720c */ /* 0x000fca0003fc4070 */
[----:B------:R-:W-:-:S08]  /*8ac0*/  @!P4 IMAD.IADD R13, R13, 0x1, -R4 ;  /* 0x000000010d0dc824 */ /* 0x000fd000078e0a04 */
[----:B------:R-:W-:Y:S01]  /*8ad0*/  @!P6 IMAD.IADD R14, R14, 0x1, -R4 ;  /* 0x000000010e0ee824 */ /* 0x000fe200078e0a04 */
[----:B------:R-:W-:-:S04]  /*8ae0*/  ISETP.GE.AND P2, PT, R56, RZ, PT ;  /* 0x000000ff3800720c */ /* 0x000fc80003f46270 */
[----:B------:R-:W-:Y:S02]  /*8af0*/  ISETP.GT.U32.AND P6, PT, R4, R14, PT ;  /* 0x0000000e0400720c */ /* 0x000fe40003fc4070 */
[----:B--2---:R-:W-:Y:S02]  /*8b00*/  IABS R17, R25 ;  /* 0x0000001900117213 */ /* 0x004fe40000000000 */
[----:B------:R-:W-:Y:S02]  /*8b10*/  ISETP.GE.AND P1, PT, R25, RZ, PT ;  /* 0x000000ff1900720c */ /* 0x000fe40003f26270 */
[----:B------:R-:W2:Y:S01]  /*8b20*/  LDL.LU R25, [R1+0xf8] ;  /* 0x0000f80001197983 */ /* 0x000ea20000300800 */
[----:B---3--:R-:W-:Y:S01]  /*8b30*/  IABS R5, R33 ;  /* 0x0000002100057213 */ /* 0x008fe20000000000 */
[----:B-1----:R-:W-:-:S04]  /*8b40*/  IMAD.HI.U32 R8, R0, R17, RZ ;  /* 0x0000001100087227 */ /* 0x002fc800078e00ff */
[----:B------:R-:W-:-:S04]  /*8b50*/  IMAD.HI.U32 R7, R0, R5, RZ ;  /* 0x0000000500077227 */ /* 0x000fc800078e00ff */
[----:B------:R-:W-:Y:S02]  /*8b60*/  IMAD.MOV R8, RZ, RZ, -R8 ;  /* 0x000000ffff087224 */ /* 0x000fe400078e0a08 */
[----:B------:R-:W-:Y:S02]  /*8b70*/  IMAD.MOV R7, RZ, RZ, -R7 ;  /* 0x000000ffff077224 */ /* 0x000fe400078e0a07 */
[C---:B------:R-:W-:Y:S02]  /*8b80*/  IMAD R17, R4.reuse, R8, R17 ;  /* 0x0000000804117224 */ /* 0x040fe400078e0211 */
[----:B------:R-:W-:-:S03]  /*8b90*/  IMAD R5, R4, R7, R5 ;  /* 0x0000000704057224 */ /* 0x000fc600078e0205 */
[C---:B------:R-:W-:Y:S02]  /*8ba0*/  ISETP.GT.U32.AND P5, PT, R4.reuse, R17, PT ;  /* 0x000000110400720c */ /* 0x040fe40003fa4070 */
[----:B------:R-:W-:Y:S02]  /*8bb0*/  ISETP.GT.U32.AND P4, PT, R4, R5, PT ;  /* 0x000000050400720c */ /* 0x000fe40003f84070 */
[----:B------:R-:W-:-:S09]  /*8bc0*/  ISETP.GE.AND P0, PT, R57, RZ, PT ;  /* 0x000000ff3900720c */ /* 0x000fd20003f06270 */
[--C-:B------:R-:W-:Y:S02]  /*8bd0*/  @!P5 IMAD.IADD R17, R17, 0x1, -R4.reuse ;  /* 0x000000011111d824 */ /* 0x100fe400078e0a04 */
[----:B------:R-:W-:-:S03]  /*8be0*/  @!P4 IMAD.IADD R5, R5, 0x1, -R4 ;  /* 0x000000010505c824 */ /* 0x000fc600078e0a04 */
[----:B------:R-:W-:Y:S01]  /*8bf0*/  ISETP.GT.U32.AND P4, PT, R4, R17, PT ;  /* 0x000000110400720c */ /* 0x000fe20003f84070 */
[----:B------:R-:W-:Y:S02]  /*8c00*/  @!P6 IMAD.IADD R14, R14, 0x1, -R4 ;  /* 0x000000010e0ee824 */ /* 0x000fe400078e0a04 */
[----:B------:R-:W-:Y:S02]  /*8c10*/  @!P2 IMAD.MOV R13, RZ, RZ, -R13 ;  /* 0x000000ffff0da224 */ /* 0x000fe400078e0a0d */
[----:B------:R-:W-:-:S03]  /*8c20*/  @!P0 IMAD.MOV R14, RZ, RZ, -R14 ;  /* 0x000000ffff0e8224 */ /* 0x000fc600078e0a0e */
[----:B------:R-:W-:Y:S04]  /*8c30*/  STL [R1+0x3c70], R13 ;  /* 0x003c700d01007387 */ /* 0x000fe80000100800 */
[----:B------:R-:W-:Y:S01]  /*8c40*/  STL [R1+0x3c74], R14 ;  /* 0x003c740e01007387 */ /* 0x000fe20000100800 */
[----:B------:R-:W-:Y:S01]  /*8c50*/  @!P4 IMAD.IADD R17, R17, 0x1, -R4 ;  /* 0x000000011111c824 */ /* 0x000fe200078e0a04 */
[----:B------:R-:W-:Y:S02]  /*8c60*/  ISETP.GE.AND P4, PT, R33, RZ, PT ;  /* 0x000000ff2100720c */ /* 0x000fe40003f86270 */
[----:B------:R-:W3:Y:S01]  /*8c70*/  LDL.LU R33, [R1+0xfc] ;  /* 0x0000fc0001217983 */ /* 0x000ee20000300800 */
[----:B-----5:R-:W-:-:S05]  /*8c80*/  IABS R2, R24 ;  /* 0x0000001800027213 */ /* 0x020fca0000000000 */
[----:B------:R-:W-:-:S04]  /*8c90*/  IMAD.HI.U32 R6, R0, R2, RZ ;  /* 0x0000000200067227 */ /* 0x000fc800078e00ff */
[----:B------:R-:W-:Y:S02]  /*8ca0*/  IMAD.MOV R6, RZ, RZ, -R6 ;  /* 0x000000ffff067224 */ /* 0x000fe400078e0a06 */
[----:B------:R-:W-:Y:S02]  /*8cb0*/  IMAD.MOV.U32 R22, RZ, RZ, R19 ;  /* 0x000000ffff167224 */ /* 0x000fe400078e0013 */
[C---:B------:R-:W-:Y:S02]  /*8cc0*/  IMAD R2, R4.reuse, R6, R2 ;  /* 0x0000000604027224 */ /* 0x040fe400078e0202 */
[----:B------:R-:W-:Y:S01]  /*8cd0*/  IMAD.MOV.U32 R19, RZ, RZ, R16 ;  /* 0x000000ffff137224 */ /* 0x000fe200078e0010 */
[----:B------:R-:W-:Y:S01]  /*8ce0*/  IABS R16, R32 ;  /* 0x0000002000107213 */ /* 0x000fe20000000000 */
[----:B------:R-:W-:Y:S01]  /*8cf0*/  IMAD.MOV.U32 R21, RZ, RZ, R20 ;  /* 0x000000ffff157224 */ /* 0x000fe200078e0014 */
[----:B------:R-:W-:Y:S01]  /*8d00*/  ISETP.GT.U32.AND P6, PT, R4, R2, PT ;  /* 0x000000020400720c */ /* 0x000fe20003fc4070 */
[----:B------:R-:W-:-:S02]  /*8d10*/  IMAD.MOV.U32 R20, RZ, RZ, R18 ;  /* 0x000000ffff147224 */ /* 0x000fc400078e0012 */
[----:B------:R-:W-:Y:S01]  /*8d20*/  IMAD.HI.U32 R18, R0, R16, RZ ;  /* 0x0000001000127227 */ /* 0x000fe200078e00ff */
[----:B------:R-:W-:-:S03]  /*8d30*/  IABS R15, R34 ;  /* 0x00000022000f7213 */ /* 0x000fc60000000000 */
[----:B------:R-:W-:Y:S01]  /*8d40*/  IMAD.MOV R18, RZ, RZ, -R18 ;  /* 0x000000ffff127224 */ /* 0x000fe200078e0a12 */
[----:B------:R-:W-:-:S03]  /*8d50*/  ISETP.GT.U32.AND P5, PT, R4, R9, PT ;  /* 0x000000090400720c */ /* 0x000fc60003fa4070 */
[----:B------:R-:W-:Y:S01]  /*8d60*/  IMAD R16, R4, R18, R16 ;  /* 0x0000001204107224 */ /* 0x000fe200078e0210 */
[----:B------:R-:W-:Y:S01]  /*8d70*/  IABS R8, R35 ;  /* 0x0000002300087213 */ /* 0x000fe20000000000 */
[----:B------:R-:W-:Y:S01]  /*8d80*/  @!P6 IMAD.IADD R2, R2, 0x1, -R4 ;  /* 0x000000010202e824 */ /* 0x000fe200078e0a04 */
[----:B------:R-:W-:Y:S01]  /*8d90*/  ISETP.GT.U32.AND P6, PT, R4, R5, PT ;  /* 0x000000050400720c */ /* 0x000fe20003fc4070 */
[----:B------:R-:W-:Y:S01]  /*8da0*/  IMAD.HI.U32 R6, R0, R15, RZ ;  /* 0x0000000f00067227 */ /* 0x000fe200078e00ff */
[----:B------:R-:W-:-:S03]  /*8db0*/  ISETP.GT.U32.AND P0, PT, R4, R16, PT ;  /* 0x000000100400720c */ /* 0x000fc60003f04070 */
[----:B------:R-:W-:Y:S01]  /*8dc0*/  IMAD.HI.U32 R7, R0, R8, RZ ;  /* 0x0000000800077227 */ /* 0x000fe200078e00ff */
[----:B------:R-:W-:-:S03]  /*8dd0*/  ISETP.GE.AND P3, PT, R58, RZ, PT ;  /* 0x000000ff3a00720c */ /* 0x000fc60003f66270 */
[----:B------:R-:W-:Y:S02]  /*8de0*/  IMAD.MOV R6, RZ, RZ, -R6 ;  /* 0x000000ffff067224 */ /* 0x000fe400078e0a06 */
[----:B------:R-:W-:Y:S02]  /*8df0*/  IMAD.MOV R7, RZ, RZ, -R7 ;  /* 0x000000ffff077224 */ /* 0x000fe400078e0a07 */
[C---:B------:R-:W-:Y:S02]  /*8e00*/  IMAD R15, R4.reuse, R6, R15 ;  /* 0x00000006040f7224 */ /* 0x040fe400078e020f */
[----:B------:R-:W-:Y:S01]  /*8e10*/  @!P5 IMAD.IADD R9, R9, 0x1, -R4 ;  /* 0x000000010909d824 */ /* 0x000fe200078e0a04 */
[C---:B------:R-:W-:Y:S01]  /*8e20*/  ISETP.GT.U32.AND P2, PT, R4.reuse, R2, PT ;  /* 0x000000020400720c */ /* 0x040fe20003f44070 */
[C---:B------:R-:W-:Y:S02]  /*8e30*/  IMAD R8, R4.reuse, R7, R8 ;  /* 0x0000000704087224 */ /* 0x040fe400078e0208 */
[--C-:B------:R-:W-:Y:S01]  /*8e40*/  @!P6 IMAD.IADD R5, R5, 0x1, -R4.reuse ;  /* 0x000000010505e824 */ /* 0x100fe200078e0a04 */
[----:B------:R-:W-:Y:S01]  /*8e50*/  ISETP.GT.U32.AND P6, PT, R4, R15, PT ;  /* 0x0000000f0400720c */ /* 0x000fe20003fc4070 */
[----:B------:R-:W-:-:S02]  /*8e60*/  @!P0 IMAD.IADD R16, R16, 0x1, -R4 ;  /* 0x0000000110108824 */ /* 0x000fc400078e0a04 */
[----:B0-----:R-:W-:Y:S01]  /*8e70*/  IMAD.MOV.U32 R11, RZ, RZ, R9 ;  /* 0x000000ffff0b7224 */ /* 0x001fe200078e0009 */
[C---:B------:R-:W-:Y:S01]  /*8e80*/  ISETP.GT.U32.AND P5, PT, R4.reuse, R8, PT ;  /* 0x000000080400720c */ /* 0x040fe20003fa4070 */
[----:B------:R-:W-:Y:S02]  /*8e90*/  IMAD.MOV.U32 R10, RZ, RZ, R17 ;  /* 0x000000ffff0a7224 */ /* 0x000fe400078e0011 */
[----:B------:R-:W-:Y:S01]  /*8ea0*/  @!P3 IMAD.MOV R11, RZ, RZ, -R11 ;  /* 0x000000ffff0bb224 */ /* 0x000fe200078e0a0b */
[----:B------:R-:W-:Y:S01]  /*8eb0*/  ISETP.GT.U32.AND P3, PT, R4, R16, PT ;  /* 0x000000100400720c */ /* 0x000fe20003f64070 */
[----:B------:R-:W-:Y:S01]  /*8ec0*/  @!P1 IMAD.MOV R10, RZ, RZ, -R10 ;  /* 0x000000ffff0a9224 */ /* 0x000fe200078e0a0a */
[----:B------:R-:W-:Y:S02]  /*8ed0*/  ISETP.GE.AND P0, PT, R32, RZ, PT ;  /* 0x000000ff2000720c */ /* 0x000fe40003f06270 */
[----:B------:R-:W4:Y:S01]  /*8ee0*/  LDL.LU R32, [R1+0x100] ;  /* 0x0001000001207983 */ /* 0x000f220000300800 */
[----:B------:R-:W-:Y:S01]  /*8ef0*/  @!P2 IMAD.IADD R2, R2, 0x1, -R4 ;  /* 0x000000010202a824 */ /* 0x000fe200078e0a04 */
[----:B------:R-:W-:-:S02]  /*8f00*/  ISETP.GE.AND P2, PT, R24, RZ, PT ;  /* 0x000000ff1800720c */ /* 0x000fc40003f46270 */
[----:B------:R-:W-:Y:S01]  /*8f10*/  STL [R1+0x204], R11 ;  /* 0x0002040b01007387 */ /* 0x000fe20000100800 */
[----:B------:R-:W-:-:S03]  /*8f20*/  @!P6 IMAD.IADD R15, R15, 0x1, -R4 ;  /* 0x000000010f0fe824 */ /* 0x000fc600078e0a04 */
[----:B------:R0:W-:Y:S01]  /*8f30*/  STL [R1+0x28c], R10 ;  /* 0x00028c0a01007387 */ /* 0x0001e20000100800 */
[--C-:B------:R-:W-:Y:S01]  /*8f40*/  @!P5 IMAD.IADD R8, R8, 0x1, -R4.reuse ;  /* 0x000000010808d824 */ /* 0x100fe200078e0a04 */
[----:B------:R-:W-:Y:S01]  /*8f50*/  ISETP.GT.U32.AND P6, PT, R4, R15, PT ;  /* 0x0000000f0400720c */ /* 0x000fe20003fc4070 */
[----:B------:R-:W-:Y:S02]  /*8f60*/  @!P3 IMAD.IADD R16, R16, 0x1, -R4 ;  /* 0x000000011010b824 */ /* 0x000fe400078e0a04 */
[----:B0-----:R-:W-:-:S04]  /*8f70*/  IMAD.MOV.U32 R10, RZ, RZ, R5 ;  /* 0x000000ffff0a7224 */ /* 0x001fc800078e0005 */
[----:B------:R-:W-:Y:S01]  /*8f80*/  @!P4 IMAD.MOV R10, RZ, RZ, -R10 ;  /* 0x000000ffff0ac224 */ /* 0x000fe200078e0a0a */
[----:B------:R-:W-:-:S04]  /*8f90*/  ISETP.GT.U32.AND P1, PT, R4, R8, PT ;  /* 0x000000080400720c */ /* 0x000fc80003f24070 */
[----:B------:R0:W-:Y:S01]  /*8fa0*/  STL [R1+0x2a8], R10 ;  /* 0x0002a80a01007387 */ /* 0x0001e20000100800 */
[----:B------:R-:W-:Y:S02]  /*8fb0*/  @!P2 IMAD.MOV R2, RZ, RZ, -R2 ;  /* 0x000000ffff02a224 */ /* 0x000fe400078e0a02 */
[----:B0-----:R-:W-:-:S04]  /*8fc0*/  IMAD.MOV.U32 R10, RZ, RZ, R16 ;  /* 0x000000ffff0a7224 */ /* 0x001fc800078e0010 */
[----:B------:R-:W-:Y:S01]  /*8fd0*/  @!P0 IMAD.MOV R10, RZ, RZ, -R10 ;  /* 0x000000ffff0a8224 */ /* 0x000fe200078e0a0a */
[----:B------:R-:W-:Y:S01]  /*8fe0*/  STL [R1+0x2c0], R2 ;  /* 0x0002c00201007387 */ /* 0x000fe20000100800 */
[--C-:B------:R-:W-:Y:S01]  /*8ff0*/  @!P6 IMAD.IADD R15, R15, 0x1, -R4.reuse ;  /* 0x000000010f0fe824 */ /* 0x100fe200078e0a04 */
[----:B------:R-:W-:Y:S02]  /*9000*/  IABS R6, R30 ;  /* 0x0000001e00067213 */ /* 0x000fe40000000000 */
[----:B------:R-:W-:Y:S01]  /*9010*/  ISETP.GE.AND P6, PT, R30, RZ, PT ;  /* 0x000000ff1e00720c */ /* 0x000fe20003fc6270 */
[----:B------:R0:W-:Y:S01]  /*9020*/  STL [R1+0x2cc], R10 ;  /* 0x0002cc0a01007387 */ /* 0x0001e20000100800 */
[----:B------:R-:W-:Y:S01]  /*9030*/  IABS R7, R31 ;  /* 0x0000001f00077213 */ /* 0x000fe20000000000 */
[----:B------:R-:W-:Y:S01]  /*9040*/  @!P1 IMAD.IADD R8, R8, 0x1, -R4 ;  /* 0x0000000108089824 */ /* 0x000fe200078e0a04 */
[----:B------:R-:W-:Y:S01]  /*9050*/  ISETP.GE.AND P2, PT, R34, RZ, PT ;  /* 0x000000ff2200720c */ /* 0x000fe20003f46270 */
[----:B------:R-:W5:Y:S01]  /*9060*/  LDL.LU R30, [R1+0x10c] ;  /* 0x00010c00011e7983 */ /* 0x000f620000300800 */
[----:B------:R-:W-:-:S03]  /*9070*/  ISETP.GE.AND P1, PT, R31, RZ, PT ;  /* 0x000000ff1f00720c */ /* 0x000fc60003f26270 */
[----:B------:R-:W5:Y:S01]  /*9080*/  LDL.LU R37, [R1+0x110] ;  /* 0x0001100001257983 */ /* 0x000f620000300800 */
[----:B------:R-:W-:-:S03]  /*9090*/  IMAD.HI.U32 R18, R0, R7, RZ ;  /* 0x0000000700127227 */ /* 0x000fc600078e00ff */
[----:B------:R-:W5:Y:S04]  /*90a0*/  LDL.LU R34, [R1+0x114] ;  /* 0x0001140001227983 */ /* 0x000f680000300800 */
[----:B------:R-:W5:Y:S01]  /*90b0*/  LDL.LU R31, [R1+0x104] ;  /* 0x00010400011f7983 */ /* 0x000f620000300800 */
[----:B------:R-:W-:Y:S02]  /*90c0*/  IMAD.MOV.U32 R24, RZ, RZ, R19 ;  /* 0x000000ffff187224 */ /* 0x000fe400078e0013 */
[----:B------:R-:W-:-:S04]  /*90d0*/  IMAD.MOV R19, RZ, RZ, -R18 ;  /* 0x000000ffff137224 */ /* 0x000fc800078e0a12 */
[----:B------:R-:W-:-:S05]  /*90e0*/  IMAD R7, R4, R19, R7 ;  /* 0x0000001304077224 */ /* 0x000fca00078e0207 */
[----:B------:R-:W-:-:S13]  /*90f0*/  ISETP.GT.U32.AND P4, PT, R4, R7, PT ;  /* 0x000000070400720c */ /* 0x000fda0003f84070 */
[----:B------:R-:W-:Y:S02]  /*9100*/  @!P4 IMAD.IADD R7, R7, 0x1, -R4 ;  /* 0x000000010707c824 */ /* 0x000fe400078e0a04 */
[----:B------:R-:W-:Y:S01]  /*9110*/  IMAD.HI.U32 R18, R0, R6, RZ ;  /* 0x0000000600127227 */ /* 0x000fe200078e00ff */
[----:B--2---:R-:W-:Y:S02]  /*9120*/  IABS R5, R25 ;  /* 0x0000001900057213 */ /* 0x004fe40000000000 */
[----:B------:R-:W-:Y:S02]  /*9130*/  ISETP.GE.AND P4, PT, R25, RZ, PT ;  /* 0x000000ff1900720c */ /* 0x000fe40003f86270 */
[----:B------:R-:W2:Y:S01]  /*9140*/  LDL.LU R25, [R1+0x108] ;  /* 0x0001080001197983 */ /* 0x000ea20000300800 */
[----:B------:R-:W-:-:S04]  /*9150*/  IMAD.MOV R9, RZ, RZ, -R18 ;  /* 0x000000ffff097224 */ /* 0x000fc800078e0a12 */
[----:B------:R-:W-:-:S05]  /*9160*/  IMAD R6, R4, R9, R6 ;  /* 0x0000000904067224 */ /* 0x000fca00078e0206 */
[----:B------:R-:W-:Y:S02]  /*9170*/  ISETP.GT.U32.AND P3, PT, R4, R6, PT ;  /* 0x000000060400720c */ /* 0x000fe40003f64070 */
[----:B------:R-:W-:-:S11]  /*9180*/  ISETP.GE.AND P5, PT, R35, RZ, PT ;  /* 0x000000ff2300720c */ /* 0x000fd60003fa6270 */
[----:B------:R-:W-:Y:S01]  /*9190*/  @!P3 IMAD.IADD R6, R6, 0x1, -R4 ;  /* 0x000000010606b824 */ /* 0x000fe200078e0a04 */
[----:B------:R-:W-:Y:S01]  /*91a0*/  ISETP.GT.U32.AND P3, PT, R4, R7, PT ;  /* 0x000000070400720c */ /* 0x000fe20003f64070 */
[----:B------:R-:W-:Y:S02]  /*91b0*/  IMAD.MOV.U32 R11, RZ, RZ, R8 ;  /* 0x000000ffff0b7224 */ /* 0x000fe400078e0008 */
[----:B0-----:R-:W-:Y:S02]  /*91c0*/  IMAD.MOV.U32 R10, RZ, RZ, R15 ;  /* 0x000000ffff0a7224 */ /* 0x001fe400078e000f */
[----:B------:R-:W-:Y:S02]  /*91d0*/  @!P5 IMAD.MOV R11, RZ, RZ, -R11 ;  /* 0x000000ffff0bd224 */ /* 0x000fe400078e0a0b */
[----:B------:R-:W-:-:S06]  /*91e0*/  @!P2 IMAD.MOV R10, RZ, RZ, -R10 ;  /* 0x000000ffff0aa224 */ /* 0x000fcc00078e0a0a */
[----:B------:R-:W-:Y:S01]  /*91f0*/  @!P3 IMAD.IADD R7, R7, 0x1, -R4 ;  /* 0x000000010707b824 */ /* 0x000fe200078e0a04 */
[----:B------:R-:W-:Y:S03]  /*9200*/  STL [R1+0x2e0], R11 ;  /* 0x0002e00b01007387 */ /* 0x000fe60000100800 */
[----:B------:R-:W-:Y:S01]  /*9210*/  @!P1 IMAD.MOV R7, RZ, RZ, -R7 ;  /* 0x000000ffff079224 */ /* 0x000fe200078e0a07 */
[----:B------:R0:W-:Y:S04]  /*9220*/  STL [R1+0x304], R10 ;  /* 0x0003040a01007387 */ /* 0x0001e80000100800 */
[----:B------:R1:W-:Y:S01]  /*9230*/  STL [R1+0x33c], R7 ;  /* 0x00033c0701007387 */ /* 0x0003e20000100800 */
[----:B---3--:R-:W-:-:S02]  /*9240*/  IABS R2, R33 ;  /* 0x0000002100027213 */ /* 0x008fc40000000000 */
[----:B------:R-:W-:Y:S02]  /*9250*/  ISETP.GE.AND P2, PT, R33, RZ, PT ;  /* 0x000000ff2100720c */ /* 0x000fe40003f46270 */
[----:B------:R-:W3:Y:S01]  /*9260*/  LDL.LU R33, [R1+0x118] ;  /* 0x0001180001217983 */ /* 0x000ee20000300800 */
[----:B------:R-:W-:Y:S01]  /*9270*/  IMAD.HI.U32 R9, R0, R5, RZ ;  /* 0x0000000500097227 */ /* 0x000fe200078e00ff */
[----:B------:R-:W-:Y:S02]  /*9280*/  ISETP.GT.U32.AND P0, PT, R4, R6, PT ;  /* 0x000000060400720c */ /* 0x000fe40003f04070 */
[----:B------:R-:W3:Y:S01]  /*9290*/  LDL.LU R36, [R1+0x11c] ;  /* 0x00011c0001247983 */ /* 0x000ee20000300800 */
[----:B------:R-:W-:-:S03]  /*92a0*/  IMAD.MOV R9, RZ, RZ, -R9 ;  /* 0x000000ffff097224 */ /* 0x000fc600078e0a09 */
[----:B------:R-:W3:Y:S01]  /*92b0*/  LDL.LU R35, [R1+0x120] ;  /* 0x0001200001237983 */ /* 0x000ee20000300800 */
[----:B------:R-:W-:-:S05]  /*92c0*/  IMAD R5, R4, R9, R5 ;  /* 0x0000000904057224 */ /* 0x000fca00078e0205 */
[----:B------:R-:W-:Y:S01]  /*92d0*/  ISETP.GT.U32.AND P5, PT, R4, R5, PT ;  /* 0x000000050400720c */ /* 0x000fe20003fa4070 */
[----:B------:R-:W-:-:S04]  /*92e0*/  IMAD.HI.U32 R9, R0, R2, RZ ;  /* 0x0000000200097227 */ /* 0x000fc800078e00ff */
[----:B------:R-:W-:Y:S02]  /*92f0*/  IMAD.MOV R9, RZ, RZ, -R9 ;  /* 0x000000ffff097224 */ /* 0x000fe400078e0a09 */
[----:B------:R-:W-:-:S06]  /*9300*/  @!P0 IMAD.IADD R6, R6, 0x1, -R4 ;  /* 0x0000000106068824 */ /* 0x000fcc00078e0a04 */
[----:B------:R-:W-:-:S05]  /*9310*/  @!P5 IMAD.IADD R5, R5, 0x1, -R4 ;  /* 0x000000010505d824 */ /* 0x000fca00078e0a04 */
[C---:B------:R-:W-:Y:S01]  /*9320*/  ISETP.GT.U32.AND P1, PT, R4.reuse, R5, PT ;  /* 0x000000050400720c */ /* 0x040fe20003f24070 */
[----:B------:R-:W-:Y:S01]  /*9330*/  IMAD R2, R4, R9, R2 ;  /* 0x0000000904027224 */ /* 0x000fe200078e0202 */
[----:B----4-:R-:W-:-:S05]  /*9340*/  IABS R19, R32 ;  /* 0x0000002000137213 */ /* 0x010fca0000000000 */
[----:B------:R-:W-:-:S04]  /*9350*/  IMAD.HI.U32 R8, R0, R19, RZ ;  /* 0x0000001300087227 */ /* 0x000fc800078e00ff */
[----:B------:R-:W-:-:S04]  /*9360*/  IMAD.MOV R8, RZ, RZ, -R8 ;  /* 0x000000ffff087224 */ /* 0x000fc800078e0a08 */
[----:B------:R-:W-:Y:S02]  /*9370*/  IMAD R19, R4, R8, R19 ;  /* 0x0000000804137224 */ /* 0x000fe400078e0213 */
[----:B------:R-:W-:-:S04]  /*9380*/  IMAD.MOV.U32 R8, RZ, RZ, R6 ;  /* 0x000000ffff087224 */ /* 0x000fc800078e0006 */
[----:B------:R-:W-:Y:S01]  /*9390*/  @!P6 IMAD.MOV R8, RZ, RZ, -R8 ;  /* 0x000000ffff08e224 */ /* 0x000fe200078e0a08 */
[C---:B------:R-:W-:Y:S01]  /*93a0*/  ISETP.GT.U32.AND P6, PT, R4.reuse, R2, PT ;  /* 0x000000020400720c */ /* 0x040fe20003fc4070 */
[----:B------:R-:W-:Y:S01]  /*93b0*/  @!P1 IMAD.IADD R5, R5, 0x1, -R4 ;  /* 0x0000000105059824 */ /* 0x000fe200078e0a04 */
[----:B------:R-:W-:-:S11]  /*93c0*/  ISETP.GT.U32.AND P1, PT, R4, R19, PT ;  /* 0x000000130400720c */ /* 0x000fd60003f24070 */
[--C-:B------:R-:W-:Y:S02]  /*93d0*/  @!P6 IMAD.IADD R2, R2, 0x1, -R4.reuse ;  /* 0x000000010202e824 */ /* 0x100fe400078e0a04 */
[----:B------:R-:W-:-:S03]  /*93e0*/  @!P1 IMAD.IADD R19, R19, 0x1, -R4 ;  /* 0x0000000113139824 */ /* 0x000fc600078e0a04 */
[----:B------:R-:W-:Y:S01]  /*93f0*/  ISETP.GT.U32.AND P1, PT, R4, R2, PT ;  /* 0x000000020400720c */ /* 0x000fe20003f24070 */
[----:B0-----:R-:W-:Y:S01]  /*9400*/  IMAD.MOV.U32 R10, RZ, RZ, R5 ;  /* 0x000000ffff0a7224 */ /* 0x001fe200078e0005 */
[----:B-----5:R-:W-:-:S05]  /*9410*/  IABS R18, R31 ;  /* 0x0000001f00127213 */ /* 0x020fca0000000000 */
[----:B-1----:R-:W-:-:S04]  /*9420*/  IMAD.HI.U32 R7, R0, R18, RZ ;  /* 0x0000001200077227 */ /* 0x002fc800078e00ff */
[----:B------:R-:W-:-:S04]  /*9430*/  IMAD.MOV R7, RZ, RZ, -R7 ;  /* 0x000000ffff077224 */ /* 0x000fc800078e0a07 */
[----:B------:R-:W-:-:S05]  /*9440*/  IMAD R18, R4, R7, R18 ;  /* 0x0000000704127224 */ /* 0x000fca00078e0212 */
[C---:B------:R-:W-:Y:S01]  /*9450*/  ISETP.GT.U32.AND P6, PT, R4.reuse, R18, PT ;  /* 0x000000120400720c */ /* 0x040fe20003fc4070 */
[----:B------:R-:W-:Y:S01]  /*9460*/  @!P4 IMAD.MOV R10, RZ, RZ, -R10 ;  /* 0x000000ffff0ac224 */ /* 0x000fe200078e0a0a */
[----:B------:R-:W-:Y:S01]  /*9470*/  ISETP.GT.U32.AND P4, PT, R4, R19, PT ;  /* 0x000000130400720c */ /* 0x000fe20003f84070 */
[----:B------:R-:W-:Y:S01]  /*9480*/  STL [R1+0x338], R8 ;  /* 0x0003380801007387 */ /* 0x000fe20000100800 */
[--C-:B------:R-:W-:Y:S01]  /*9490*/  @!P1 IMAD.IADD R2, R2, 0x1, -R4.reuse ;  /* 0x0000000102029824 */ /* 0x100fe200078e0a04 */
[----:B------:R-:W-:Y:S02]  /*94a0*/  ISETP.GE.AND P3, PT, R32, RZ, PT ;  /* 0x000000ff2000720c */ /* 0x000fe40003f66270 */
[----:B------:R0:W-:Y:S04]  /*94b0*/  STL [R1+0x35c], R10 ;  /* 0x00035c0a01007387 */ /* 0x0001e80000100800 */
[----:B------:R-:W4:Y:S02]  /*94c0*/  LDL.LU R32, [R1+0x124] ;  /* 0x0001240001207983 */ /* 0x000f240000300800 */
[----:B------:R-:W-:-:S02]  /*94d0*/  @!P6 IMAD.IADD R18, R18, 0x1, -R4 ;  /* 0x000000011212e824 */ /* 0x000fc400078e0a04 */
[----:B0-----:R-:W-:-:S03]  /*94e0*/  IMAD.MOV.U32 R10, RZ, RZ, R2 ;  /* 0x000000ffff0a7224 */ /* 0x001fc600078e0002 */
[----:B------:R-:W-:Y:S01]  /*94f0*/  ISETP.GT.U32.AND P6, PT, R4, R18, PT ;  /* 0x000000120400720c */ /* 0x000fe20003fc4070 */
[----:B------:R-:W-:Y:S02]  /*9500*/  @!P4 IMAD.IADD R19, R19, 0x1, -R4 ;  /* 0x000000011313c824 */ /* 0x000fe400078e0a04 */
[----:B------:R-:W-:Y:S01]  /*9510*/  @!P2 IMAD.MOV R10, RZ, RZ, -R10 ;  /* 0x000000ffff0aa224 */ /* 0x000fe200078e0a0a */
[----:B------:R-:W-:Y:S02]  /*9520*/  ISETP.GE.AND P0, PT, R31, RZ, PT ;  /* 0x000000ff1f00720c */ /* 0x000fe40003f06270 */
[----:B------:R-:W5:Y:S04]  /*9530*/  LDL.LU R31, [R1+0x128] ;  /* 0x00012800011f7983 */ /* 0x000f680000300800 */
[----:B------:R0:W-:Y:S03]  /*9540*/  STL [R1+0x36c], R10 ;  /* 0x00036c0a01007387 */ /* 0x0001e60000100800 */
[----:B------:R-:W-:-:S02]  /*9550*/  @!P6 IMAD.IADD R18, R18, 0x1, -R4 ;  /* 0x000000011212e824 */ /* 0x000fc400078e0a04 */
[----:B0-----:R-:W-:-:S04]  /*9560*/  IMAD.MOV.U32 R10, RZ, RZ, R19 ;  /* 0x000000ffff0a7224 */ /* 0x001fc800078e0013 */
[----:B------:R-:W-:-:S05]  /*9570*/  @!P3 IMAD.MOV R10, RZ, RZ, -R10 ;  /* 0x000000ffff0ab224 */ /* 0x000fca00078e0a0a */
[----:B------:R0:W-:Y:S01]  /*9580*/  STL [R1+0x380], R10 ;  /* 0x0003800a01007387 */ /* 0x0001e20000100800 */
[----:B------:R-:W-:Y:S01]  /*9590*/  IABS R16, R30 ;  /* 0x0000001e00107213 */ /* 0x000fe20000000000 */
[----:B0-----:R-:W-:-:S04]  /*95a0*/  IMAD.MOV.U32 R10, RZ, RZ, R18 ;  /* 0x000000ffff0a7224 */ /* 0x001fc800078e0012 */
[----:B------:R-:W-:-:S05]  /*95b0*/  @!P0 IMAD.MOV R10, RZ, RZ, -R10 ;  /* 0x000000ffff0a8224 */ /* 0x000fca00078e0a0a */
[----:B------:R0:W-:Y:S01]  /*95c0*/  STL [R1+0x37c], R10 ;  /* 0x00037c0a01007387 */ /* 0x0001e20000100800 */
[----:B--2---:R-:W-:-:S05]  /*95d0*/  IABS R17, R25 ;  /* 0x0000001900117213 */ /* 0x004fca0000000000 */
[----:B------:R-:W-:-:S04]  /*95e0*/  IMAD.HI.U32 R6, R0, R17, RZ ;  /* 0x0000001100067227 */ /* 0x000fc800078e00ff */
[----:B------:R-:W-:-:S04]  /*95f0*/  IMAD.MOV R6, RZ, RZ, -R6 ;  /* 0x000000ffff067224 */ /* 0x000fc800078e0a06 */
[----:B------:R-:W-:-:S05]  /*9600*/  IMAD R17, R4, R6, R17 ;  /* 0x0000000604117224 */ /* 0x000fca00078e0211 */
[----:B------:R-:W-:-:S13]  /*9610*/  ISETP.GT.U32.AND P1, PT, R4, R17, PT ;  /* 0x000000110400720c */ /* 0x000fda0003f24070 */
[----:B------:R-:W-:Y:S01]  /*9620*/  @!P1 IMAD.IADD R17, R17, 0x1, -R4 ;  /* 0x0000000111119824 */ /* 0x000fe200078e0a04 */
[----:B------:R-:W-:Y:S02]  /*9630*/  ISETP.GE.AND P1, PT, R30, RZ, PT ;  /* 0x000000ff1e00720c */ /* 0x000fe40003f26270 */
[----:B------:R-:W2:Y:S01]  /*9640*/  LDL.LU R30, [R1+0x12c] ;  /* 0x00012c00011e7983 */ /* 0x000ea20000300800 */
[----:B------:R-:W-:-:S05]  /*9650*/  IABS R9, R34 ;  /* 0x0000002200097213 */ /* 0x000fca0000000000 */
[----:B------:R-:W-:-:S04]  /*9660*/  IMAD.HI.U32 R6, R0, R9, RZ ;  /* 0x0000000900067227 */ /* 0x000fc800078e00ff */
[----:B------:R-:W-:Y:S02]  /*9670*/  IMAD.MOV R6, RZ, RZ, -R6 ;  /* 0x000000ffff067224 */ /* 0x000fe400078e0a06 */
[----:B------:R-:W-:-:S04]  /*9680*/  IMAD.HI.U32 R8, R0, R16, RZ ;  /* 0x0000001000087227 */ /* 0x000fc800078e00ff */
[----:B------:R-:W-:Y:S02]  /*9690*/  IMAD R9, R4, R6, R9 ;  /* 0x0000000604097224 */ /* 0x000fe400078e0209 */
[----:B------:R-:W-:-:S03]  /*96a0*/  IMAD.MOV R8, RZ, RZ, -R8 ;  /* 0x000000ffff087224 */ /* 0x000fc600078e0a08 */
[C---:B------:R-:W-:Y:S01]  /*96b0*/  ISETP.GT.U32.AND P6, PT, R4.reuse, R9, PT ;  /* 0x000000090400720c */ /* 0x040fe20003fc4070 */
[----:B------:R-:W-:Y:S01]  /*96c0*/  IMAD R16, R4, R8, R16 ;  /* 0x0000000804107224 */ /* 0x000fe200078e0210 */
[----:B---3--:R-:W-:-:S05]  /*96d0*/  IABS R8, R33 ;  /* 0x0000002100087213 */ /* 0x008fca0000000000 */
[----:B------:R-:W-:-:S04]  /*96e0*/  IMAD.HI.U32 R2, R0, R8, RZ ;  /* 0x0000000800027227 */ /* 0x000fc800078e00ff */
[----:B------:R-:W-:Y:S02]  /*96f0*/  IMAD.MOV R2, RZ, RZ, -R2 ;  /* 0x000000ffff027224 */ /* 0x000fe400078e0a02 */
[----:B------:R-:W-:Y:S02]  /*9700*/  @!P6 IMAD.IADD R9, R9, 0x1, -R4 ;  /* 0x000000010909e824 */ /* 0x000fe400078e0a04 */
[----:B------:R-:W-:-:S03]  /*9710*/  IMAD R2, R4, R2, R8 ;  /* 0x0000000204027224 */ /* 0x000fc600078e0208 */
[C---:B------:R-:W-:Y:S02]  /*9720*/  ISETP.GT.U32.AND P3, PT, R4.reuse, R9, PT ;  /* 0x000000090400720c */ /* 0x040fe40003f64070 */
[----:B------:R-:W-:-:S11]  /*9730*/  ISETP.GT.U32.AND P0, PT, R4, R2, PT ;  /* 0x000000020400720c */ /* 0x000fd60003f04070 */
[--C-:B------:R-:W-:Y:S01]  /*9740*/  @!P3 IMAD.IADD R9, R9, 0x1, -R4.reuse ;  /* 0x000000010909b824 */ /* 0x100fe200078e0a04 */
[----:B------:R-:W-:Y:S01]  /*9750*/  ISETP.GE.AND P3, PT, R34, RZ, PT ;  /* 0x000000ff2200720c */ /* 0x000fe20003f66270 */
[----:B------:R-:W-:Y:S01]  /*9760*/  @!P0 IMAD.IADD R2, R2, 0x1, -R4 ;  /* 0x0000000102028824 */ /* 0x000fe200078e0a04 */
[----:B------:R-:W3:Y:S01]  /*9770*/  LDL.LU R34, [R1+0x130] ;  /* 0x0001300001227983 */ /* 0x000ee20000300800 */
[----:B------:R-:W-:-:S03]  /*9780*/  ISETP.GE.AND P0, PT, R33, RZ, PT ;  /* 0x000000ff2100720c */ /* 0x000fc60003f06270 */
[----:B------:R-:W3:Y:S01]  /*9790*/  LDL.LU R33, [R1+0x134] ;  /* 0x0001340001217983 */ /* 0x000ee20000300800 */
[----:B------:R-:W-:-:S05]  /*97a0*/  IABS R15, R37 ;  /* 0x00000025000f7213 */ /* 0x000fca0000000000 */
[----:B------:R-:W-:-:S04]  /*97b0*/  IMAD.HI.U32 R7, R0, R15, RZ ;  /* 0x0000000f00077227 */ /* 0x000fc800078e00ff */
[----:B------:R-:W-:Y:S01]  /*97c0*/  IMAD.MOV R7, RZ, RZ, -R7 ;  /* 0x000000ffff077224 */ /* 0x000fe200078e0a07 */
[----:B------:R-:W-:-:S03]  /*97d0*/  ISETP.GT.U32.AND P2, PT, R4, R16, PT ;  /* 0x000000100400720c */ /* 0x000fc60003f44070 */
[----:B------:R-:W-:-:S05]  /*97e0*/  IMAD R15, R4, R7, R15 ;  /* 0x00000007040f7224 */ /* 0x000fca00078e020f */
[----:B------:R-:W-:-:S05]  /*97f0*/  ISETP.GT.U32.AND P4, PT, R4, R15, PT ;  /* 0x0000000f0400720c */ /* 0x000fca0003f84070 */
[----:B------:R-:W-:Y:S01]  /*9800*/  @!P2 IMAD.IADD R16, R16, 0x1, -R4 ;  /* 0x000000011010a824 */ /* 0x000fe200078e0a04 */
[C---:B------:R-:W-:Y:S02]  /*9810*/  ISETP.GT.U32.AND P2, PT, R4.reuse, R17, PT ;  /* 0x000000110400720c */ /* 0x040fe40003f44070 */
[----:B------:R-:W-:Y:S02]  /*9820*/  IABS R7, R36 ;  /* 0x0000002400077213 */ /* 0x000fe40000000000 */
[----:B------:R-:W-:Y:S01]  /*9830*/  ISETP.GE.AND P5, PT, R25, RZ, PT ;  /* 0x000000ff1900720c */ /* 0x000fe20003fa6270 */
[----:B------:R-:W-:Y:S01]  /*9840*/  IMAD.MOV.U32 R25, RZ, RZ, R24 ;  /* 0x000000ffff197224 */ /* 0x000fe200078e0018 */
[----:B------:R-:W-:Y:S01]  /*9850*/  IABS R6, R35 ;  /* 0x0000002300067213 */ /* 0x000fe20000000000 */
[----:B------:R-:W-:Y:S01]  /*9860*/  @!P4 IMAD.IADD R15, R15, 0x1, -R4 ;  /* 0x000000010f0fc824 */ /* 0x000fe200078e0a04 */
[----:B------:R-:W-:Y:S01]  /*9870*/  ISETP.GT.U32.AND P4, PT, R4, R16, PT ;  /* 0x000000100400720c */ /* 0x000fe20003f84070 */
[----:B------:R-:W-:-:S02]  /*9880*/  IMAD.MOV.U32 R24, RZ, RZ, R23 ;  /* 0x000000ffff187224 */ /* 0x000fc400078e0017 */
[----:B------:R-:W-:Y:S02]  /*9890*/  IMAD.MOV.U32 R23, RZ, RZ, R20 ;  /* 0x000000ffff177224 */ /* 0x000fe400078e0014 */
[----:B------:R-:W-:-:S04]  /*98a0*/  IMAD.HI.U32 R20, R0, R7, RZ ;  /* 0x0000000700147227 */ /* 0x000fc800078e00ff */
[----:B------:R-:W-:Y:S01]  /*98b0*/  IMAD.HI.U32 R5, R0, R6, RZ ;  /* 0x0000000600057227 */ /* 0x000fe200078e00ff */
[----:B------:R-:W-:-:S03]  /*98c0*/  ISETP.GT.U32.AND P6, PT, R4, R15, PT ;  /* 0x0000000f0400720c */ /* 0x000fc60003fc4070 */
[----:B------:R-:W-:Y:S02]  /*98d0*/  IMAD.MOV R20, RZ, RZ, -R20 ;  /* 0x000000ffff147224 */ /* 0x000fe400078e0a14 */
[----:B------:R-:W-:Y:S02]  /*98e0*/  IMAD.MOV R5, RZ, RZ, -R5 ;  /* 0x000000ffff057224 */ /* 0x000fe400078e0a05 */
[----:B------:R-:W-:Y:S02]  /*98f0*/  @!P2 IMAD.IADD R17, R17, 0x1, -R4 ;  /* 0x000000011111a824 */ /* 0x000fe400078e0a04 */
[C---:B------:R-:W-:Y:S02]  /*9900*/  IMAD R7, R4.reuse, R20, R7 ;  /* 0x0000001404077224 */ /* 0x040fe400078e0207 */
[----:B------:R-:W-:Y:S02]  /*9910*/  IMAD R6, R4, R5, R6 ;  /* 0x0000000504067224 */ /* 0x000fe400078e0206 */
[----:B------:R-:W-:-:S02]  /*9920*/  @!P4 IMAD.IADD R16, R16, 0x1, -R4 ;  /* 0x000000011010c824 */ /* 0x000fc400078e0a04 */
[----:B------:R-:W-:Y:S01]  /*9930*/  IMAD.MOV.U32 R11, RZ, RZ, R17 ;  /* 0x000000ffff0b7224 */ /* 0x000fe200078e0011 */
[C---:B------:R-:W-:Y:S01]  /*9940*/  ISETP.GT.U32.AND P2, PT, R4.reuse, R7, PT ;  /* 0x000000070400720c */ /* 0x040fe20003f44070 */
[----:B0-----:R-:W-:Y:S01]  /*9950*/  IMAD.MOV.U32 R10, RZ, RZ, R16 ;  /* 0x000000ffff0a7224 */ /* 0x001fe200078e0010 */
[----:B------:R-:W-:Y:S01]  /*9960*/  ISETP.GE.AND P4, PT, R37, RZ, PT ;  /* 0x000000ff2500720c */ /* 0x000fe20003f86270 */
[----:B------:R-:W-:Y:S01]  /*9970*/  @!P5 IMAD.MOV R11, RZ, RZ, -R11 ;  /* 0x000000ffff0bd224 */ /* 0x000fe200078e0a0b */
[----:B------:R-:W-:Y:S01]  /*9980*/  ISETP.GT.U32.AND P5, PT, R4, R2, PT ;  /* 0x000000020400720c */ /* 0x000fe20003fa4070 */
[----:B------:R-:W-:Y:S02]  /*9990*/  @!P1 IMAD.MOV R10, RZ, RZ, -R10 ;  /* 0x000000ffff0a9224 */ /* 0x000fe400078e0a0a */
[--C-:B------:R-:W-:Y:S01]  /*99a0*/  @!P6 IMAD.IADD R15, R15, 0x1, -R4.reuse ;  /* 0x000000010f0fe824 */ /* 0x100fe200078e0a04 */
[----:B------:R-:W-:Y:S04]  /*99b0*/  STL [R1+0x378], R11 ;  /* 0x0003780b01007387 */ /* 0x000fe80000100800 */
[----:B------:R0:W-:Y:S01]  /*99c0*/  STL [R1+0x374], R10 ;  /* 0x0003740a01007387 */ /* 0x0001e20000100800 */
[----:B------:R-:W-:-:S02]  /*99d0*/  @!P2 IMAD.IADD R7, R7, 0x1, -R4 ;  /* 0x000000010707a824 */ /* 0x000fc400078e0a04 */
[----:B0-----:R-:W-:Y:S02]  /*99e0*/  IMAD.MOV.U32 R10, RZ, RZ, R15 ;  /* 0x000000ffff0a7224 */ /* 0x001fe400078e000f */
[----:B------:R-:W-:Y:S02]  /*99f0*/  @!P5 IMAD.IADD R2, R2, 0x1, -R4 ;  /* 0x000000010202d824 */ /* 0x000fe400078e0a04 */
[----:B------:R-:W-:Y:S01]  /*9a00*/  @!P4 IMAD.MOV R10, RZ, RZ, -R10 ;  /* 0x000000ffff0ac224 */ /* 0x000fe200078e0a0a */
[----:B------:R-:W-:-:S04]  /*9a10*/  ISETP.GT.U32.AND P1, PT, R4, R7, PT ;  /* 0x000000070400720c */ /* 0x000fc80003f24070 */
[----:B------:R0:W-:Y:S01]  /*9a20*/  STL [R1+0x370], R10 ;  /* 0x0003700a01007387 */ /* 0x0001e20000100800 */
[----:B----4-:R-:W-:-:S05]  /*9a30*/  IABS R5, R32 ;  /* 0x0000002000057213 */ /* 0x010fca0000000000 */
[----:B------:R-:W-:-:S04]  /*9a40*/  IMAD.HI.U32 R19, R0, R5, RZ ;  /* 0x0000000500137227 */ /* 0x000fc800078e00ff */
[----:B------:R-:W-:-:S04]  /*9a50*/  IMAD.MOV R19, RZ, RZ, -R19 ;  /* 0x000000ffff137224 */ /* 0x000fc800078e0a13 */
[----:B------:R-:W-:-:S05]  /*9a60*/  IMAD R5, R4, R19, R5 ;  /* 0x0000001304057224 */ /* 0x000fca00078e0205 */
[C---:B------:R-:W-:Y:S01]  /*9a70*/  ISETP.GT.U32.AND P4, PT, R4.reuse, R5, PT ;  /* 0x000000050400720c */ /* 0x040fe20003f84070 */
[----:B0-----:R-:W-:Y:S02]  /*9a80*/  IMAD.MOV.U32 R10, RZ, RZ, R2 ;  /* 0x000000ffff0a7224 */ /* 0x001fe400078e0002 */
[----:B------:R-:W-:Y:S02]  /*9a90*/  @!P3 IMAD.MOV R9, RZ, RZ, -R9 ;  /* 0x000000ffff09b224 */ /* 0x000fe400078e0a09 */
[----:B------:R-:W-:Y:S01]  /*9aa0*/  @!P0 IMAD.MOV R10, RZ, RZ, -R10 ;  /* 0x000000ffff0a8224 */ /* 0x000fe200078e0a0a */
[----:B------:R-:W-:Y:S02]  /*9ab0*/  ISETP.GT.U32.AND P6, PT, R4, R6, PT ;  /* 0x000000060400720c */ /* 0x000fe40003fc4070 */
[----:B------:R-:W-:Y:S01]  /*9ac0*/  STL [R1+0x368], R9 ;  /* 0x0003680901007387 */ /* 0x000fe20000100800 */
[----:B------:R-:W-:Y:S01]  /*9ad0*/  ISETP.GE.AND P3, PT, R35, RZ, PT ;  /* 0x000000ff2300720c */ /* 0x000fe20003f66270 */
[----:B------:R-:W-:-:S02]  /*9ae0*/  @!P1 IMAD.IADD R7, R7, 0x1, -R4 ;  /* 0x0000000107079824 */ /* 0x000fc400078e0a04 */
[----:B------:R0:W-:Y:S01]  /*9af0*/  STL [R1+0x364], R10 ;  /* 0x0003640a01007387 */ /* 0x0001e20000100800 */
[----:B------:R-:W-:Y:S01]  /*9b00*/  @!P4 IMAD.IADD R5, R5, 0x1, -R4 ;  /* 0x000000010505c824 */ /* 0x000fe200078e0a04 */
[----:B------:R-:W-:-:S05]  /*9b10*/  ISETP.GE.AND P1, PT, R32, RZ, PT ;  /* 0x000000ff2000720c */ /* 0x000fca0003f26270 */
[----:B------:R-:W-:-:S05]  /*9b20*/  @!P6 IMAD.IADD R6, R6, 0x1, -R4 ;  /* 0x000000010606e824 */ /* 0x000fca00078e0a04 */
[----:B------:R-:W-:Y:S02]  /*9b30*/  ISETP.GT.U32.AND P6, PT, R4, R6, PT ;  /* 0x000000060400720c */ /* 0x000fe40003fc4070 */
[----:B-----5:R-:W-:-:S11]  /*9b40*/  IABS R8, R31 ;  /* 0x0000001f00087213 */ /* 0x020fd60000000000 */
[----:B------:R-:W-:Y:S01]  /*9b50*/  @!P6 IMAD.IADD R6, R6, 0x1, -R4 ;  /* 0x000000010606e824 */ /* 0x000fe200078e0a04 */
[----:B------:R-:W-:Y:S02]  /*9b60*/  ISETP.GE.AND P6, PT, R31, RZ, PT ;  /* 0x000000ff1f00720c */ /* 0x000fe40003fc6270 */
[----:B--2---:R-:W-:Y:S02]  /*9b70*/  IABS R15, R30 ;  /* 0x0000001e000f7213 */ /* 0x004fe40000000000 */
[----:B------:R-:W-:Y:S02]  /*9b80*/  ISETP.GE.AND P4, PT, R30, RZ, PT ;  /* 0x000000ff1e00720c */ /* 0x000fe40003f86270 */
[----:B------:R-:W2:Y:S04]  /*9b90*/  LDL.LU R30, [R1+0x140] ;  /* 0x00014000011e7983 */ /* 0x000ea80000300800 */
[----:B------:R-:W4:Y:S04]  /*9ba0*/  LDL.LU R37, [R1+0x144] ;  /* 0x0001440001257983 */ /* 0x000f280000300800 */
[----:B------:R-:W5:Y:S04]  /*9bb0*/  LDL.LU R35, [R1+0x148] ;  /* 0x0001480001237983 */ /* 0x000f680000300800 */
[----:B------:R-:W2:Y:S04]  /*9bc0*/  LDL.LU R32, [R1+0x138] ;  /* 0x0001380001207983 */ /* 0x000ea80000300800 */
[----:B------:R-:W4:Y:S01]  /*9bd0*/  LDL.LU R31, [R1+0x13c] ;  /* 0x00013c00011f7983 */ /* 0x000f220000300800 */
[----:B------:R-:W-:-:S04]  /*9be0*/  IMAD.HI.U32 R18, R0, R8, RZ ;  /* 0x0000000800127227 */ /* 0x000fc800078e00ff */
        /* <DEDUP_REMOVED lines=13> */
[----:B------:R0:W-:Y:S01]  /*9cc0*/  STL [R1+0x358], R10 ;  /* 0x0003580a01007387 */ /* 0x0001e20000100800 */
[----:B---3--:R-:W-:Y:S02]  /*9cd0*/  IABS R16, R33 ;  /* 0x0000002100107213 */ /* 0x008fe40000000000 */
[----:B------:R-:W-:Y:S01]  /*9ce0*/  ISETP.GE.AND P5, PT, R33, RZ, PT ;  /* 0x000000ff2100720c */ /* 0x000fe20003fa6270 */
[----:B------:R-:W-:Y:S04]  /*9cf0*/  STL [R1+0x354], R5 ;  /* 0x0003540501007387 */ /* 0x000fe80000100800 */
[----:B------:R-:W3:Y:S01]  /*9d00*/  LDL.LU R33, [R1+0x14c] ;  /* 0x00014c0001217983 */ /* 0x000ee20000300800 */
[----:B------:R-:W-:Y:S01]  /*9d10*/  IMAD.HI.U32 R17, R0, R15, RZ ;  /* 0x0000000f00117227 */ /* 0x000fe200078e00ff */
[----:B------:R-:W-:-:S02]  /*9d20*/  ISETP.GT.U32.AND P0, PT, R4, R8, PT ;  /* 0x000000080400720c */ /* 0x000fc40003f04070 */
[----:B------:R-:W-:Y:S01]  /*9d30*/  IABS R9, R34 ;  /* 0x0000002200097213 */ /* 0x000fe20000000000 */
[----:B------:R-:W-:Y:S01]  /*9d40*/  IMAD.MOV R17, RZ, RZ, -R17 ;  /* 0x000000ffff117224 */ /* 0x000fe200078e0a11 */
[----:B------:R-:W-:Y:S01]  /*9d50*/  ISETP.GE.AND P3, PT, R34, RZ, PT ;  /* 0x000000ff2200720c */ /* 0x000fe20003f66270 */
[----:B------:R-:W-:Y:S01]  /*9d60*/  IMAD.MOV.U32 R2, RZ, RZ, R16 ;  /* 0x000000ffff027224 */ /* 0x000fe200078e0010 */
[----:B------:R-:W3:Y:S01]  /*9d70*/  LDL.LU R36, [R1+0x160] ;  /* 0x0001600001247983 */ /* 0x000ee20000300800 */
[----:B------:R-:W-:Y:S02]  /*9d80*/  IMAD R15, R4, R17, R15 ;  /* 0x00000011040f7224 */ /* 0x000fe400078e020f */
[----:B------:R-:W-:Y:S01]  /*9d90*/  IMAD.HI.U32 R16, R0, R9, RZ ;  /* 0x0000000900107227 */ /* 0x000fe200078e00ff */
[----:B------:R-:W3:Y:S02]  /*9da0*/  LDL.LU R34, [R1+0x164] ;  /* 0x0001640001227983 */ /* 0x000ee40000300800 */
[----:B------:R-:W-:Y:S01]  /*9db0*/  ISETP.GT.U32.AND P2, PT, R4, R15, PT ;  /* 0x0000000f0400720c */ /* 0x000fe20003f44070 */
[----:B------:R-:W-:-:S04]  /*9dc0*/  IMAD.HI.U32 R7, R0, R2, RZ ;  /* 0x0000000200077227 */ /* 0x000fc800078e00ff */
[----:B------:R-:W-:Y:S02]  /*9dd0*/  IMAD.MOV R16, RZ, RZ, -R16 ;  /* 0x000000ffff107224 */ /* 0x000fe400078e0a10 */
[----:B------:R-:W-:Y:S02]  /*9de0*/  IMAD.MOV R6, RZ, RZ, -R7 ;  /* 0x000000ffff067224 */ /* 0x000fe400078e0a07 */
[----:B------:R-:W-:-:S04]  /*9df0*/  @!P0 IMAD.IADD R8, R8, 0x1, -R4 ;  /* 0x0000000108088824 */ /* 0x000fc800078e0a04 */
[----:B------:R-:W-:Y:S02]  /*9e00*/  @!P2 IMAD.IADD R15, R15, 0x1, -R4 ;  /* 0x000000010f0fa824 */ /* 0x000fe400078e0a04 */
[C---:B------:R-:W-:Y:S02]  /*9e10*/  IMAD R7, R4.reuse, R16, R9 ;  /* 0x0000001004077224 */ /* 0x040fe400078e0209 */
[C---:B------:R-:W-:Y:S01]  /*9e20*/  IMAD R6, R4.reuse, R6, R2 ;  /* 0x0000000604067224 */ /* 0x040fe200078e0202 */
[----:B------:R-:W-:Y:S01]  /*9e30*/  ISETP.GT.U32.AND P1, PT, R4, R15, PT ;  /* 0x0000000f0400720c */ /* 0x000fe20003f24070 */
[----:B0-----:R-:W-:-:S04]  /*9e40*/  IMAD.MOV.U32 R10, RZ, RZ, R8 ;  /* 0x000000ffff0a7224 */ /* 0x001fc800078e0008 */
[----:B------:R-:W-:Y:S01]  /*9e50*/  @!P6 IMAD.MOV R10, RZ, RZ, -R10 ;  /* 0x000000ffff0ae224 */ /* 0x000fe200078e0a0a */
[----:B------:R-:W-:-:S04]  /*9e60*/  ISETP.GT.U32.AND P6, PT, R4, R7, PT ;  /* 0x000000070400720c */ /* 0x000fc80003fc4070 */
[----:B------:R0:W-:Y:S03]  /*9e70*/  STL [R1+0x350], R10 ;  /* 0x0003500a01007387 */ /* 0x0001e60000100800 */
[----:B------:R-:W-:Y:S01]  /*9e80*/  @!P1 IMAD.IADD R15, R15, 0x1, -R4 ;  /* 0x000000010f0f9824 */ /* 0x000fe200078e0a04 */
[----:B------:R-:W-:-:S05]  /*9e90*/  ISETP.GT.U32.AND P1, PT, R4, R6, PT ;  /* 0x000000060400720c */ /* 0x000fca0003f24070 */
[----:B------:R-:W-:Y:S02]  /*9ea0*/  @!P6 IMAD.IADD R7, R7, 0x1, -R4 ;  /* 0x000000010707e824 */ /* 0x000fe400078e0a04 */
[----:B0-----:R-:W-:-:S04]  /*9eb0*/  IMAD.MOV.U32 R10, RZ, RZ, R15 ;  /* 0x000000ffff0a7224 */ /* 0x001fc800078e000f */
[----:B------:R-:W-:Y:S02]  /*9ec0*/  @!P4 IMAD.MOV R10, RZ, RZ, -R10 ;  /* 0x000000ffff0ac224 */ /* 0x000fe400078e0a0a */
[----:B------:R-:W-:-:S03]  /*9ed0*/  @!P1 IMAD.IADD R6, R6, 0x1, -R4 ;  /* 0x0000000106069824 */ /* 0x000fc600078e0a04 */
[----:B------:R0:W-:Y:S01]  /*9ee0*/  STL [R1+0x348], R10 ;  /* 0x0003480a01007387 */ /* 0x0001e20000100800 */
[C---:B------:R-:W-:Y:S02]  /*9ef0*/  ISETP.GT.U32.AND P1, PT, R4.reuse, R7, PT ;  /* 0x000000070400720c */ /* 0x040fe40003f24070 */
[----:B------:R-:W-:-:S11]  /*9f00*/  ISETP.GT.U32.AND P4, PT, R4, R6, PT ;  /* 0x000000060400720c */ /* 0x000fd60003f84070 */
[--C-:B------:R-:W-:Y:S02]  /*9f10*/  @!P1 IMAD.IADD R7, R7, 0x1, -R4.reuse ;  /* 0x0000000107079824 */ /* 0x100fe400078e0a04 */
[----:B------:R-:W-:Y:S02]  /*9f20*/  @!P4 IMAD.IADD R6, R6, 0x1, -R4 ;  /* 0x000000010606c824 */ /* 0x000fe400078e0a04 */
[----:B0-----:R-:W-:Y:S02]  /*9f30*/  IMAD.MOV.U32 R10, RZ, RZ, R7 ;  /* 0x000000ffff0a7224 */ /* 0x001fe400078e0007 */
[----:B------:R-:W-:Y:S02]  /*9f40*/  @!P5 IMAD.MOV R6, RZ, RZ, -R6 ;  /* 0x000000ffff06d224 */ /* 0x000fe400078e0a06 */
[----:B------:R-:W-:Y:S01]  /*9f50*/  @!P3 IMAD.MOV R10, RZ, RZ, -R10 ;  /* 0x000000ffff0ab224 */ /* 0x000fe200078e0a0a */
[----:B--2---:R-:W-:-:S05]  /*9f60*/  IABS R2, R32 ;  /* 0x0000002000027213 */ /* 0x004fca0000000000 */
[----:B------:R-:W-:-:S04]  /*9f70*/  IMAD.HI.U32 R16, R0, R2, RZ ;  /* 0x0000000200107227 */ /* 0x000fc800078e00ff */
[----:B------:R-:W-:-:S04]  /*9f80*/  IMAD.MOV R16, RZ, RZ, -R16 ;  /* 0x000000ffff107224 */ /* 0x000fc800078e0a10 */
[----:B------:R-:W-:-:S05]  /*9f90*/  IMAD R2, R4, R16, R2 ;  /* 0x0000001004027224 */ /* 0x000fca00078e0202 */
[----:B------:R-:W-:Y:S02]  /*9fa0*/  ISETP.GT.U32.AND P6, PT, R4, R2, PT ;  /* 0x000000020400720c */ /* 0x000fe40003fc4070 */
[----:B------:R-:W-:Y:S02]  /*9fb0*/  ISETP.GE.AND P0, PT, R32, RZ, PT ;  /* 0x000000ff2000720c */ /* 0x000fe40003f06270 */
[----:B----4-:R-:W-:Y:S01]  /*9fc0*/  IABS R18, R31 ;  /* 0x0000001f00127213 */ /* 0x010fe20000000000 */
[----:B------:R-:W2:Y:S04]  /*9fd0*/  LDL.LU R32, [R1+0x168] ;  /* 0x0001680001207983 */ /* 0x000ea80000300800 */
[----:B------:R-:W-:-:S04]  /*9fe0*/  IMAD.HI.U32 R8, R0, R18, RZ ;  /* 0x0000001200087227 */ /* 0x000fc800078e00ff */
[----:B------:R-:W-:Y:S02]  /*9ff0*/  @!P6 IMAD.IADD R2, R2, 0x1, -R4 ;  /* 0x000000010202e824 */ /* 0x000fe400078e0a04 */
[----:B------:R-:W-:-:S03]  /*a000*/  IMAD.MOV R8, RZ, RZ, -R8 ;  /* 0x000000ffff087224 */ /* 0x000fc600078e0a08 */
[C---:B------:R-:W-:Y:S01]  /*a010*/  ISETP.GT.U32.AND P6, PT, R4.reuse, R2, PT ;  /* 0x000000020400720c */ /* 0x040fe20003fc4070 */
[----:B------:R-:W-:-:S05]  /*a020*/  IMAD R18, R4, R8, R18 ;  /* 0x0000000804127224 */ /* 0x000fca00078e0212 */
[----:B------:R-:W-:Y:S02]  /*a030*/  ISETP.GT.U32.AND P1, PT, R4, R18, PT ;  /* 0x000000120400720c */ /* 0x000fe40003f24070 */
[----:B------:R-:W-:Y:S02]  /*a040*/  ISETP.GE.AND P2, PT, R31, RZ, PT ;  /* 0x000000ff1f00720c */ /* 0x000fe40003f46270 */
[----:B------:R-:W4:Y:S03]  /*a050*/  LDL.LU R31, [R1+0x16c] ;  /* 0x00016c00011f7983 */ /* 0x000f260000300800 */
[----:B------:R-:W-:Y:S01]  /*a060*/  @!P6 IMAD.IADD R2, R2, 0x1, -R4 ;  /* 0x000000010202e824 */ /* 0x000fe200078e0a04 */
[----:B------:R0:W-:Y:S03]  /*a070*/  STL [R1+0x34c], R10 ;  /* 0x00034c0a01007387 */ /* 0x0001e60000100800 */
[----:B------:R-:W-:Y:S01]  /*a080*/  @!P0 IMAD.MOV R2, RZ, RZ, -R2 ;  /* 0x000000ffff028224 */ /* 0x000fe200078e0a02 */
[----:B------:R-:W-:Y:S01]  /*a090*/  STL [R1+0x290], R6 ;  /* 0x0002900601007387 */ /* 0x000fe20000100800 */
[----:B------:R-:W-:Y:S01]  /*a0a0*/  @!P1 IMAD.IADD R18, R18, 0x1, -R4 ;  /* 0x0000000112129824 */ /* 0x000fe200078e0a04 */
[----:B------:R-:W-:-:S02]  /*a0b0*/  IABS R17, R30 ;  /* 0x0000001e00117213 */ /* 0x000fc40000000000 */
[----:B------:R-:W-:Y:S01]  /*a0c0*/  ISETP.GE.AND P1, PT, R30, RZ, PT ;  /* 0x000000ff1e00720c */ /* 0x000fe20003f26270 */
[----:B------:R-:W-:Y:S04]  /*a0d0*/  STL [R1+0x344], R2 ;  /* 0x0003440201007387 */ /* 0x000fe80000100800 */
[----:B------:R-:W4:Y:S01]  /*a0e0*/  LDL.LU R30, [R1+0x1a0] ;  /* 0x0001a000011e7983 */ /* 0x000f220000300800 */
[----:B-----5:R-:W-:Y:S02]  /*a0f0*/  IABS R9, R35 ;  /* 0x0000002300097213 */ /* 0x020fe40000000000 */
[----:B------:R-:W-:-:S03]  /*a100*/  IABS R5, R37 ;  /* 0x0000002500057213 */ /* 0x000fc60000000000 */
        /* <DEDUP_REMOVED lines=19> */
[----:B------:R-:W5:Y:S01]  /*a240*/  LDL.LU R33, [R1+0x1a8] ;  /* 0x0001a80001217983 */ /* 0x000f620000300800 */
[----:B------:R-:W-:-:S04]  /*a250*/  IMAD.HI.U32 R19, R0, R17, RZ ;  /* 0x0000001100137227 */ /* 0x000fc800078e00ff */
[----:B------:R-:W-:-:S04]  /*a260*/  IMAD.MOV R19, RZ, RZ, -R19 ;  /* 0x000000ffff137224 */ /* 0x000fc800078e0a13 */
[C---:B------:R-:W-:Y:S01]  /*a270*/  IMAD R17, R4.reuse, R19, R17 ;  /* 0x0000001304117224 */ /* 0x040fe200078e0211 */
[----:B------:R-:W-:-:S04]  /*a280*/  ISETP.GT.U32.AND P4, PT, R4, R5, PT ;  /* 0x000000050400720c */ /* 0x000fc80003f84070 */
[----:B------:R-:W-:Y:S02]  /*a290*/  ISETP.GT.U32.AND P3, PT, R4, R17, PT ;  /* 0x000000110400720c */ /* 0x000fe40003f64070 */
[----:B------:R-:W-:Y:S02]  /*a2a0*/  IABS R8, R36 ;  /* 0x0000002400087213 */ /* 0x000fe40000000000 */
[----:B------:R-:W-:-:S05]  /*a2b0*/  IABS R15, R34 ;  /* 0x00000022000f7213 */ /* 0x000fca0000000000 */
[----:B------:R-:W-:-:S04]  /*a2c0*/  @!P4 IMAD.IADD R5, R5, 0x1, -R4 ;  /* 0x000000010505c824 */ /* 0x000fc800078e0a04 */
[----:B------:R-:W-:Y:S01]  /*a2d0*/  @!P3 IMAD.IADD R17, R17, 0x1, -R4 ;  /* 0x000000011111b824 */ /* 0x000fe200078e0a04 */
[----:B------:R-:W-:-:S04]  /*a2e0*/  ISETP.GT.U32.AND P3, PT, R4, R18, PT ;  /* 0x000000120400720c */ /* 0x000fc80003f64070 */
[----:B------:R-:W-:Y:S01]  /*a2f0*/  ISETP.GT.U32.AND P4, PT, R4, R17, PT ;  /* 0x000000110400720c */ /* 0x000fe20003f84070 */
        /* <DEDUP_REMOVED lines=25> */
[----:B------:R-:W-:Y:S02]  /*a490*/  @!P5 IMAD.MOV R9, RZ, RZ, -R9 ;  /* 0x000000ffff09d224 */ /* 0x000fe400078e0a09 */
[----:B0-----:R-:W-:-:S04]  /*a4a0*/  IMAD.MOV.U32 R10, RZ, RZ, R16 ;  /* 0x000000ffff0a7224 */ /* 0x001fc800078e0010 */
[----:B------:R-:W-:Y:S01]  /*a4b0*/  @!P0 IMAD.MOV R10, RZ, RZ, -R10 ;  /* 0x000000ffff0a8224 */ /* 0x000fe200078e0a0a */
[----:B------:R-:W-:Y:S01]  /*a4c0*/  STL [R1+0x340], R9 ;  /* 0x0003400901007387 */ /* 0x000fe20000100800 */
[----:B------:R-:W-:Y:S01]  /*a4d0*/  ISETP.GT.U32.AND P6, PT, R4, R15, PT ;  /* 0x0000000f0400720c */ /* 0x000fe20003fc4070 */
[----:B------:R-:W-:Y:S02]  /*a4e0*/  @!P1 IMAD.IADD R8, R8, 0x1, -R4 ;  /* 0x0000000108089824 */ /* 0x000fe400078e0a04 */
[----:B------:R0:W-:Y:S01]  /*a4f0*/  STL [R1+0x320], R10 ;  /* 0x0003200a01007387 */ /* 0x0001e20000100800 */
[----:B------:R-:W-:-:S09]  /*a500*/  ISETP.GE.AND P5, PT, R34, RZ, PT ;  /* 0x000000ff2200720c */ /* 0x000fd20003fa6270 */
[----:B------:R-:W-:-:S05]  /*a510*/  @!P6 IMAD.IADD R15, R15, 0x1, -R4 ;  /* 0x000000010f0fe824 */ /* 0x000fca00078e0a04 */
[----:B------:R-:W-:-:S13]  /*a520*/  ISETP.GT.U32.AND P6, PT, R4, R15, PT ;  /* 0x0000000f0400720c */ /* 0x000fda0003fc4070 */
[----:B------:R-:W-:Y:S01]  /*a530*/  @!P6 IMAD.IADD R15, R15, 0x1, -R4 ;  /* 0x000000010f0fe824 */ /* 0x000fe200078e0a04 */
[----:B--2---:R-:W-:-:S05]  /*a540*/  IABS R7, R32 ;  /* 0x0000002000077213 */ /* 0x004fca0000000000 */
[----:B------:R-:W-:-:S04]  /*a550*/  IMAD.HI.U32 R19, R0, R7, RZ ;  /* 0x0000000700137227 */ /* 0x000fc800078e00ff */
[----:B------:R-:W-:-:S04]  /*a560*/  IMAD.MOV R19, RZ, RZ, -R19 ;  /* 0x000000ffff137224 */ /* 0x000fc800078e0a13 */
[----:B------:R-:W-:-:S05]  /*a570*/  IMAD R7, R4, R19, R7 ;  /* 0x0000001304077224 */ /* 0x000fca00078e0207 */
[----:B------:R-:W-:Y:S02]  /*a580*/  ISETP.GT.U32.AND P4, PT, R4, R7, PT ;  /* 0x000000070400720c */ /* 0x000fe40003f84070 */
[----:B------:R-:W-:-:S11]  /*a590*/  ISETP.GE.AND P1, PT, R32, RZ, PT ;  /* 0x000000ff2000720c */ /* 0x000fd60003f26270 */
[----:B------:R-:W-:Y:S01]  /*a5a0*/  @!P4 IMAD.IADD R7, R7, 0x1, -R4 ;  /* 0x000000010707c824 */ /* 0x000fe200078e0a04 */
[----:B----4-:R-:W-:Y:S02]  /*a5b0*/  IABS R5, R30 ;  /* 0x0000001e00057213 */ /* 0x010fe40000000000 */
[----:B------:R-:W-:Y:S02]  /*a5c0*/  ISETP.GE.AND P4, PT, R30, RZ, PT ;  /* 0x000000ff1e00720c */ /* 0x000fe40003f86270 */
[----:B------:R-:W2:Y:S04]  /*a5d0*/  LDL.LU R30, [R1+0x1c4] ;  /* 0x0001c400011e7983 */ /* 0x000ea80000300800 */
[----:B------:R-:W4:Y:S04]  /*a5e0*/  LDL.LU R37, [R1+0x1c8] ;  /* 0x0001c80001257983 */ /* 0x000f280000300800 */
[----:B------:R-:W2:Y:S04]  /*a5f0*/  LDL.LU R34, [R1+0x1cc] ;  /* 0x0001cc0001227983 */ /* 0x000ea80000300800 */
[----:B------:R-:W2:Y:S01]  /*a600*/  LDL.LU R32, [R1+0x1ac] ;  /* 0x0001ac0001207983 */ /* 0x000ea20000300800 */
[----:B------:R-:W-:-:S02]  /*a610*/  IABS R6, R31 ;  /* 0x0000001f00067213 */ /* 0x000fc40000000000 */
[----:B------:R-:W-:Y:S02]  /*a620*/  ISETP.GE.AND P6, PT, R31, RZ, PT ;  /* 0x000000ff1f00720c */ /* 0x000fe40003fc6270 */
        /* <DEDUP_REMOVED lines=16> */
[----:B-----5:R-:W-:Y:S02]  /*a730*/  IABS R19, R33 ;  /* 0x0000002100137213 */ /* 0x020fe40000000000 */
[----:B------:R-:W-:Y:S01]  /*a740*/  ISETP.GE.AND P2, PT, R33, RZ, PT ;  /* 0x000000ff2100720c */ /* 0x000fe20003f46270 */
[----:B------:R-:W-:Y:S04]  /*a750*/  STL [R1+0x32c], R7 ;  /* 0x00032c0701007387 */ /* 0x000fe80000100800 */
[----:B------:R-:W5:Y:S01]  /*a760*/  LDL.LU R33, [R1+0x1e0] ;  /* 0x0001e00001217983 */ /* 0x000f620000300800 */
[----:B------:R-:W-:Y:S01]  /*a770*/  IMAD.HI.U32 R9, R0, R5, RZ ;  /* 0x0000000500097227 */ /* 0x000fe200078e00ff */
[----:B------:R-:W-:-:S02]  /*a780*/  ISETP.GT.U32.AND P0, PT, R4, R6, PT ;  /* 0x000000060400720c */ /* 0x000fc40003f04070 */
[----:B---3--:R-:W-:Y:S01]  /*a790*/  IABS R2, R35 ;  /* 0x0000002300027213 */ /* 0x008fe20000000000 */
[----:B------:R-:W-:Y:S01]  /*a7a0*/  IMAD.MOV R9, RZ, RZ, -R9 ;  /* 0x000000ffff097224 */ /* 0x000fe200078e0a09 */
[----:B------:R-:W-:Y:S01]  /*a7b0*/  ISETP.GE.AND P5, PT, R35, RZ, PT ;  /* 0x000000ff2300720c */ /* 0x000fe20003fa6270 */
[----:B------:R-:W-:Y:S01]  /*a7c0*/  IMAD.HI.U32 R8, R0, R19, RZ ;  /* 0x0000001300087227 */ /* 0x000fe200078e00ff */
[----:B------:R-:W3:Y:S03]  /*a7d0*/  LDL.LU R36, [R1+0x1e4] ;  /* 0x0001e40001247983 */ /* 0x000ee60000300800 */
[C---:B------:R-:W-:Y:S01]  /*a7e0*/  IMAD R5, R4.reuse, R9, R5 ;  /* 0x0000000904057224 */ /* 0x040fe200078e0205 */
[----:B------:R-:W3:Y:S04]  /*a7f0*/  LDL.LU R35, [R1+0x1e8] ;  /* 0x0001e80001237983 */ /* 0x000ee80000300800 */
[----:B------:R-:W-:Y:S01]  /*a800*/  ISETP.GT.U32.AND P3, PT, R4, R5, PT ;  /* 0x000000050400720c */ /* 0x000fe20003f64070 */
[----:B------:R-:W-:-:S04]  /*a810*/  IMAD.HI.U32 R9, R0, R2, RZ ;  /* 0x0000000200097227 */ /* 0x000fc800078e00ff */
[----:B------:R-:W-:Y:S02]  /*a820*/  IMAD.MOV R8, RZ, RZ, -R8 ;  /* 0x000000ffff087224 */ /* 0x000fe400078e0a08 */
[----:B------:R-:W-:-:S06]  /*a830*/  IMAD.MOV R9, RZ, RZ, -R9 ;  /* 0x000000ffff097224 */ /* 0x000fcc00078e0a09 */
[--C-:B------:R-:W-:Y:S02]  /*a840*/  @!P3 IMAD.IADD R5, R5, 0x1, -R4.reuse ;  /* 0x000000010505b824 */ /* 0x100fe400078e0a04 */
[----:B------:R-:W-:-:S03]  /*a850*/  @!P0 IMAD.IADD R6, R6, 0x1, -R4 ;  /* 0x0000000106068824 */ /* 0x000fc600078e0a04 */
[C---:B------:R-:W-:Y:S01]  /*a860*/  ISETP.GT.U32.AND P1, PT, R4.reuse, R5, PT ;  /* 0x000000050400720c */ /* 0x040fe20003f24070 */
[C---:B------:R-:W-:Y:S02]  /*a870*/  IMAD R19, R4.reuse, R8, R19 ;  /* 0x0000000804137224 */ /* 0x040fe400078e0213 */
[----:B------:R-:W-:Y:S02]  /*a880*/  IMAD R2, R4, R9, R2 ;  /* 0x0000000904027224 */ /* 0x000fe400078e0202 */
[----:B------:R-:W-:-:S04]  /*a890*/  IMAD.MOV.U32 R8, RZ, RZ, R6 ;  /* 0x000000ffff087224 */ /* 0x000fc800078e0006 */
[----:B------:R-:W-:Y:S01]  /*a8a0*/  @!P6 IMAD.MOV R8, RZ, RZ, -R8 ;  /* 0x000000ffff08e224 */ /* 0x000fe200078e0a08 */
[----:B------:R-:W-:-:S03]  /*a8b0*/  ISETP.GT.U32.AND P6, PT, R4, R2, PT ;  /* 0x000000020400720c */ /* 0x000fc60003fc4070 */
[----:B------:R-:W-:Y:S01]  /*a8c0*/  @!P1 IMAD.IADD R5, R5, 0x1, -R4 ;  /* 0x0000000105059824 */ /* 0x000fe200078e0a04 */
[----:B------:R-:W-:-:S09]  /*a8d0*/  ISETP.GT.U32.AND P1, PT, R4, R19, PT ;  /* 0x000000130400720c */ /* 0x000fd20003f24070 */
[----:B------:R-:W-:-:S04]  /*a8e0*/  @!P6 IMAD.IADD R2, R2, 0x1, -R4 ;  /* 0x000000010202e824 */ /* 0x000fc800078e0a04 */
[----:B------:R-:W-:Y:S01]  /*a8f0*/  @!P1 IMAD.IADD R19, R19, 0x1, -R4 ;  /* 0x0000000113139824 */ /* 0x000fe200078e0a04 */
[----:B------:R-:W-:Y:S01]  /*a900*/  ISETP.GT.U32.AND P1, PT, R4, R2, PT ;  /* 0x000000020400720c */ /* 0x000fe20003f24070 */
[----:B0-----:R-:W-:-:S04]  /*a910*/  IMAD.MOV.U32 R10, RZ, RZ, R5 ;  /* 0x000000ffff0a7224 */ /* 0x001fc800078e0005 */
[----:B------:R-:W-:Y:S01]  /*a920*/  @!P4 IMAD.MOV R10, RZ, RZ, -R10 ;  /* 0x000000ffff0ac224 */ /* 0x000fe200078e0a0a */
[----:B------:R-:W-:Y:S01]  /*a930*/  ISETP.GT.U32.AND P4, PT, R4, R19, PT ;  /* 0x000000130400720c */ /* 0x000fe20003f84070 */
[----:B------:R-:W-:Y:S04]  /*a940*/  STL [R1+0x328], R8 ;  /* 0x0003280801007387 */ /* 0x000fe80000100800 */
[----:B------:R0:W-:Y:S02]  /*a950*/  STL [R1+0x310], R10 ;  /* 0x0003100a01007387 */ /* 0x0001e40000100800 */
[----:B------:R-:W-:-:S04]  /*a960*/  @!P1 IMAD.IADD R2, R2, 0x1, -R4 ;  /* 0x0000000102029824 */ /* 0x000fc800078e0a04 */
[----:B0-----:R-:W-:Y:S02]  /*a970*/  IMAD.MOV.U32 R10, RZ, RZ, R2 ;  /* 0x000000ffff0a7224 */ /* 0x001fe400078e0002 */
[----:B------:R-:W-:Y:S02]  /*a980*/  @!P4 IMAD.IADD R19, R19, 0x1, -R4 ;  /* 0x000000011313c824 */ /* 0x000fe400078e0a04 */
        /* <DEDUP_REMOVED lines=10> */
[----:B------:R-:W-:Y:S01]  /*aa30*/  @!P6 IMAD.IADD R18, R18, 0x1, -R4 ;  /* 0x000000011212e824 */ /* 0x000fe200078e0a04 */
[----:B------:R-:W-:Y:S01]  /*aa40*/  ISETP.GE.AND P3, PT, R31, RZ, PT ;  /* 0x000000ff1f00720c */ /* 0x000fe20003f66270 */
[----:B------:R-:W-:Y:S01]  /*aa50*/  IMAD.MOV R6, RZ, RZ, -R6 ;  /* 0x000000ffff067224 */ /* 0x000fe200078e0a06 */
[----:B------:R-:W4:Y:S02]  /*aa60*/  LDL.LU R31, [R1+0x220] ;  /* 0x00022000011f7983 */ /* 0x000f240000300800 */
[C---:B------:R-:W-:Y:S01]  /*aa70*/  ISETP.GT.U32.AND P6, PT, R4.reuse, R18, PT ;  /* 0x000000120400720c */ /* 0x040fe20003fc4070 */
[C---:B------:R-:W-:Y:S01]  /*aa80*/  IMAD R17, R4.reuse, R6, R17 ;  /* 0x0000000604117224 */ /* 0x040fe200078e0211 */
[----:B------:R0:W-:Y:S04]  /*aa90*/  STL [R1+0x314], R10 ;  /* 0x0003140a01007387 */ /* 0x0001e80000100800 */
[----:B------:R-:W-:Y:S01]  /*aaa0*/  ISETP.GT.U32.AND P1, PT, R4, R17, PT ;  /* 0x000000110400720c */ /* 0x000fe20003f24070 */
[----:B0-----:R-:W-:-:S06]  /*aab0*/  IMAD.MOV.U32 R10, RZ, RZ, R19 ;  /* 0x000000ffff0a7224 */ /* 0x001fcc00078e0013 */
[----:B------:R-:W-:Y:S02]  /*aac0*/  @!P6 IMAD.IADD R18, R18, 0x1, -R4 ;  /* 0x000000011212e824 */ /* 0x000fe400078e0a04 */
[----:B------:R-:W-:-:S05]  /*aad0*/  @!P2 IMAD.MOV R10, RZ, RZ, -R10 ;  /* 0x000000ffff0aa224 */ /* 0x000fca00078e0a0a */
[----:B------:R0:W-:Y:S01]  /*aae0*/  STL [R1+0x30c], R10 ;  /* 0x00030c0a01007387 */ /* 0x0001e20000100800 */
[----:B------:R-:W-:Y:S02]  /*aaf0*/  @!P1 IMAD.IADD R17, R17, 0x1, -R4 ;  /* 0x0000000111119824 */ /* 0x000fe400078e0a04 */
[----:B0-----:R-:W-:-:S04]  /*ab00*/  IMAD.MOV.U32 R10, RZ, RZ, R18 ;  /* 0x000000ffff0a7224 */ /* 0x001fc800078e0012 */
[----:B------:R-:W-:Y:S01]  /*ab10*/  @!P0 IMAD.MOV R10, RZ, RZ, -R10 ;  /* 0x000000ffff0a8224 */ /* 0x000fe200078e0a0a */
[----:B------:R-:W-:Y:S02]  /*ab20*/  IABS R16, R30 ;  /* 0x0000001e00107213 */ /* 0x000fe40000000000 */
[----:B------:R-:W-:Y:S02]  /*ab30*/  ISETP.GE.AND P1, PT, R30, RZ, PT ;  /* 0x000000ff1e00720c */ /* 0x000fe40003f26270 */
[----:B------:R0:W-:Y:S04]  /*ab40*/  STL [R1+0x308], R10 ;  /* 0x0003080a01007387 */ /* 0x0001e80000100800 */
[----:B------:R-:W4:Y:S01]  /*ab50*/  LDL.LU R30, [R1+0x224] ;  /* 0x00022400011e7983 */ /* 0x000f220000300800 */
        /* <DEDUP_REMOVED lines=8> */
[----:B-----5:R-:W-:-:S05]  /*abe0*/  IABS R8, R33 ;  /* 0x0000002100087213 */ /* 0x020fca0000000000 */
        /* <DEDUP_REMOVED lines=9> */
[----:B------:R-:W5:Y:S01]  /*ac80*/  LDL.LU R34, [R1+0x228] ;  /* 0x0002280001227983 */ /* 0x000f620000300800 */
[----:B------:R-:W-:-:S03]  /*ac90*/  ISETP.GE.AND P0, PT, R33, RZ, PT ;  /* 0x000000ff2100720c */ /* 0x000fc60003f06270 */
[----:B------:R-:W5:Y:S01]  /*aca0*/  LDL.LU R33, [R1+0x22c] ;  /* 0x00022c0001217983 */ /* 0x000f620000300800 */
[----:B------:R-:W-:-:S05]  /*acb0*/  IABS R15, R37 ;  /* 0x00000025000f7213 */ /* 0x000fca0000000000 */
[----:B------:R-:W-:-:S04]  /*acc0*/  IMAD.HI.U32 R7, R0, R15, RZ ;  /* 0x0000000f00077227 */ /* 0x000fc800078e00ff */
[----:B------:R-:W-:Y:S01]  /*acd0*/  IMAD.MOV R7, RZ, RZ, -R7 ;  /* 0x000000ffff077224 */ /* 0x000fe200078e0a07 */
[----:B------:R-:W-:-:S03]  /*ace0*/  ISETP.GT.U32.AND P5, PT, R4, R16, PT ;  /* 0x000000100400720c */ /* 0x000fc60003fa4070 */
[----:B------:R-:W-:-:S05]  /*acf0*/  IMAD R15, R4, R7, R15 ;  /* 0x00000007040f7224 */ /* 0x000fca00078e020f */
[----:B------:R-:W-:Y:S02]  /*ad00*/  ISETP.GT.U32.AND P4, PT, R4, R15, PT ;  /* 0x0000000f0400720c */ /* 0x000fe40003f84070 */
[----:B---3--:R-:W-:Y:S02]  /*ad10*/  IABS R7, R36 ;  /* 0x0000002400077213 */ /* 0x008fe40000000000 */
[----:B------:R-:W-:Y:S01]  /*ad20*/  IABS R6, R35 ;  /* 0x0000002300067213 */ /* 0x000fe20000000000 */
[----:B------:R-:W-:Y:S01]  /*ad30*/  @!P5 IMAD.IADD R16, R16, 0x1, -R4 ;  /* 0x000000011010d824 */ /* 0x000fe200078e0a04 */
[----:B------:R-:W-:Y:S01]  /*ad40*/  ISETP.GT.U32.AND P5, PT, R4, R17, PT ;  /* 0x000000110400720c */ /* 0x000fe20003fa4070 */
[----:B------:R-:W-:-:S04]  /*ad50*/  IMAD.HI.U32 R20, R0, R7, RZ ;  /* 0x0000000700147227 */ /* 0x000fc800078e00ff */
[----:B------:R-:W-:-:S04]  /*ad60*/  IMAD.HI.U32 R5, R0, R6, RZ ;  /* 0x0000000600057227 */ /* 0x000fc800078e00ff */
[----:B------:R-:W-:Y:S01]  /*ad70*/  @!P4 IMAD.IADD R15, R15, 0x1, -R4 ;  /* 0x000000010f0fc824 */ /* 0x000fe200078e0a04 */
[C---:B------:R-:W-:Y:S01]  /*ad80*/  ISETP.GT.U32.AND P4, PT, R4.reuse, R16, PT ;  /* 0x000000100400720c */ /* 0x040fe20003f84070 */
[----:B------:R-:W-:Y:S02]  /*ad90*/  IMAD.MOV R20, RZ, RZ, -R20 ;  /* 0x000000ffff147224 */ /* 0x000fe400078e0a14 */
[----:B------:R-:W-:Y:S01]  /*ada0*/  IMAD.MOV R5, RZ, RZ, -R5 ;  /* 0x000000ffff057224 */ /* 0x000fe200078e0a05 */
[C---:B------:R-:W-:Y:S01]  /*adb0*/  ISETP.GT.U32.AND P6, PT, R4.reuse, R15, PT ;  /* 0x0000000f0400720c */ /* 0x040fe20003fc4070 */
[C---:B------:R-:W-:Y:S02]  /*adc0*/  IMAD R7, R4.reuse, R20, R7 ;  /* 0x0000001404077224 */ /* 0x040fe400078e0207 */
[C---:B------:R-:W-:Y:S02]  /*add0*/  IMAD R8, R4.reuse, R5, R6 ;  /* 0x0000000504087224 */ /* 0x040fe400078e0206 */
[----:B------:R-:W-:Y:S01]  /*ade0*/  @!P5 IMAD.IADD R17, R17, 0x1, -R4 ;  /* 0x000000011111d824 */ /* 0x000fe200078e0a04 */
[----:B------:R-:W-:-:S03]  /*adf0*/  ISETP.GT.U32.AND P5, PT, R4, R7, PT ;  /* 0x000000070400720c */ /* 0x000fc60003fa4070 */
[--C-:B------:R-:W-:Y:S01]  /*ae00*/  @!P4 IMAD.IADD R16, R16, 0x1, -R4.reuse ;  /* 0x000000011010c824 */ /* 0x100fe200078e0a04 */
[----:B------:R-:W-:Y:S01]  /*ae10*/  ISETP.GE.AND P4, PT, R37, RZ, PT ;  /* 0x000000ff2500720c */ /* 0x000fe20003f86270 */
[----:B------:R-:W-:Y:S02]  /*ae20*/  IMAD.MOV.U32 R11, RZ, RZ, R17 ;  /* 0x000000ffff0b7224 */ /* 0x000fe400078e0011 */
[----:B------:R-:W-:Y:S02]  /*ae30*/  @!P6 IMAD.IADD R15, R15, 0x1, -R4 ;  /* 0x000000010f0fe824 */ /* 0x000fe400078e0a04 */
[----:B------:R-:W-:Y:S01]  /*ae40*/  @!P3 IMAD.MOV R11, RZ, RZ, -R11 ;  /* 0x000000ffff0bb224 */ /* 0x000fe200078e0a0b */
[----:B------:R-:W-:Y:S01]  /*ae50*/  ISETP.GT.U32.AND P3, PT, R4, R2, PT ;  /* 0x000000020400720c */ /* 0x000fe20003f64070 */
[----:B0-----:R-:W-:-:S03]  /*ae60*/  IMAD.MOV.U32 R10, RZ, RZ, R16 ;  /* 0x000000ffff0a7224 */ /* 0x001fc600078e0010 */
[----:B------:R0:W-:Y:S01]  /*ae70*/  STL [R1+0x300], R11 ;  /* 0x0003000b01007387 */ /* 0x0001e20000100800 */
[----:B------:R-:W-:Y:S02]  /*ae80*/  @!P5 IMAD.IADD R7, R7, 0x1, -R4 ;  /* 0x000000010707d824 */ /* 0x000fe400078e0a04 */
[----:B------:R-:W-:Y:S02]  /*ae90*/  @!P1 IMAD.MOV R10, RZ, RZ, -R10 ;  /* 0x000000ffff0a9224 */ /* 0x000fe400078e0a0a */
[----:B0-----:R-:W-:-:S04]  /*aea0*/  IMAD.MOV.U32 R11, RZ, RZ, R15 ;  /* 0x000000ffff0b7224 */ /* 0x001fc800078e000f */
[----:B------:R-:W-:Y:S01]  /*aeb0*/  @!P4 IMAD.MOV R11, RZ, RZ, -R11 ;  /* 0x000000ffff0bc224 */ /* 0x000fe200078e0a0b */
[----:B------:R0:W-:Y:S01]  /*aec0*/  STL [R1+0x2fc], R10 ;  /* 0x0002fc0a01007387 */ /* 0x0001e20000100800 */
[----:B------:R-:W-:Y:S01]  /*aed0*/  ISETP.GT.U32.AND P1, PT, R4, R7, PT ;  /* 0x000000070400720c */ /* 0x000fe20003f24070 */
[----:B------:R-:W-:Y:S02]  /*aee0*/  @!P3 IMAD.IADD R2, R2, 0x1, -R4 ;  /* 0x000000010202b824 */ /* 0x000fe400078e0a04 */
[----:B0-----:R-:W-:Y:S02]  /*aef0*/  IMAD.MOV.U32 R10, RZ, RZ, R9 ;  /* 0x000000ffff0a7224 */ /* 0x001fe400078e0009 */
[----:B------:R-:W-:Y:S02]  /*af00*/  @!P0 IMAD.MOV R2, RZ, RZ, -R2 ;  /* 0x000000ffff028224 */ /* 0x000fe400078e0a02 */
[----:B------:R-:W-:Y:S01]  /*af10*/  @!P2 IMAD.MOV R10, RZ, RZ, -R10 ;  /* 0x000000ffff0aa224 */ /* 0x000fe200078e0a0a */
[----:B------:R-:W-:Y:S01]  /*af20*/  STL [R1+0x2f8], R11 ;  /* 0x0002f80b01007387 */ /* 0x000fe20000100800 */
[----:B------:R-:W-:-:S03]  /*af30*/  ISETP.GT.U32.AND P6, PT, R4, R8, PT ;  /* 0x000000080400720c */ /* 0x000fc60003fc4070 */
[----:B------:R0:W-:Y:S01]  /*af40*/  STL [R1+0x2f4], R10 ;  /* 0x0002f40a01007387 */ /* 0x0001e20000100800 */
[----:B------:R-:W-:Y:S01]  /*af50*/  ISETP.GE.AND P2, PT, R35, RZ, PT ;  /* 0x000000ff2300720c */ /* 0x000fe20003f46270 */
[--C-:B------:R-:W-:Y:S02]  /*af60*/  @!P1 IMAD.IADD R7, R7, 0x1, -R4.reuse ;  /* 0x0000000107079824 */ /* 0x100fe400078e0a04 */
[----:B------:R1:W-:Y:S06]  /*af70*/  STL [R1+0x2f0], R2 ;  /* 0x0002f00201007387 */ /* 0x0003ec0000100800 */
[----:B------:R-:W-:-:S05]  /*af80*/  @!P6 IMAD.IADD R8, R8, 0x1, -R4 ;  /* 0x000000010808e824 */ /* 0x000fca00078e0a04 */
[----:B------:R-:W-:Y:S02]  /*af90*/  ISETP.GT.U32.AND P6, PT, R4, R8, PT ;  /* 0x000000080400720c */ /* 0x000fe40003fc4070 */
        /* <DEDUP_REMOVED lines=8> */
[----:B------:R-:W-:Y:S02]  /*b020*/  IABS R15, R30 ;  /* 0x0000001e000f7213 */ /* 0x000fe40000000000 */
[----:B------:R-:W-:Y:S02]  /*b030*/  ISETP.GE.AND P4, PT, R30, RZ, PT ;  /* 0x000000ff1e00720c */ /* 0x000fe40003f86270 */
[----:B------:R-:W2:Y:S04]  /*b040*/  LDL.LU R30, [R1+0x248] ;  /* 0x00024800011e7983 */ /* 0x000ea80000300800 */
[----:B------:R-:W3:Y:S04]  /*b050*/  LDL.LU R37, [R1+0x24c] ;  /* 0x00024c0001257983 */ /* 0x000ee80000300800 */
[----:B------:R-:W4:Y:S04]  /*b060*/  LDL.LU R35, [R1+0x260] ;  /* 0x0002600001237983 */ /* 0x000f280000300800 */
[----:B------:R-:W2:Y:S01]  /*b070*/  LDL.LU R32, [R1+0x240] ;  /* 0x0002400001207983 */ /* 0x000ea20000300800 */
[----:B------:R-:W-:-:S04]  /*b080*/  IMAD.HI.U32 R18, R0, R5, RZ ;  /* 0x0000000500127227 */ /* 0x000fc800078e00ff */
[----:B------:R-:W-:Y:S02]  /*b090*/  IMAD.MOV R17, RZ, RZ, -R18 ;  /* 0x000000ffff117224 */ /* 0x000fe400078e0a12 */
[----:B------:R-:W-:Y:S01]  /*b0a0*/  @!P6 IMAD.IADD R8, R8, 0x1, -R4 ;  /* 0x000000010808e824 */ /* 0x000fe200078e0a04 */
[----:B------:R-:W-:Y:S01]  /*b0b0*/  ISETP.GE.AND P6, PT, R31, RZ, PT ;  /* 0x000000ff1f00720c */ /* 0x000fe20003fc6270 */
[C---:B------:R-:W-:Y:S01]  /*b0c0*/  IMAD R9, R4.reuse, R17, R5 ;  /* 0x0000001104097224 */ /* 0x040fe200078e0205 */
[----:B------:R-:W3:Y:S04]  /*b0d0*/  LDL.LU R31, [R1+0x244] ;  /* 0x00024400011f7983 */ /* 0x000ee80000300800 */
[----:B------:R-:W-:Y:S02]  /*b0e0*/  ISETP.GT.U32.AND P3, PT, R4, R9, PT ;  /* 0x000000090400720c */ /* 0x000fe40003f64070 */
[----:B------:R-:W-:-:S11]  /*b0f0*/  ISETP.GE.AND P5, PT, R36, RZ, PT ;  /* 0x000000ff2400720c */ /* 0x000fd60003fa6270 */
[----:B------:R-:W-:Y:S01]  /*b100*/  @!P3 IMAD.IADD R9, R9, 0x1, -R4 ;  /* 0x000000010909b824 */ /* 0x000fe200078e0a04 */
[----:B------:R-:W-:Y:S01]  /*b110*/  ISETP.GT.U32.AND P3, PT, R4, R6, PT ;  /* 0x000000060400720c */ /* 0x000fe20003f64070 */
[----:B0-----:R-:W-:Y:S02]  /*b120*/  IMAD.MOV.U32 R10, RZ, RZ, R7 ;  /* 0x000000ffff0a7224 */ /* 0x001fe400078e0007 */
[----:B------:R-:W-:Y:S02]  /*b130*/  @!P2 IMAD.MOV R8, RZ, RZ, -R8 ;  /* 0x000000ffff08a224 */ /* 0x000fe400078e0a08 */
[----:B------:R-:W-:-:S08]  /*b140*/  @!P5 IMAD.MOV R10, RZ, RZ, -R10 ;  /* 0x000000ffff0ad224 */ /* 0x000fd000078e0a0a */
        /* <DEDUP_REMOVED lines=8> */
[----:B------:R-:W-:Y:S01]  /*b1d0*/  IMAD.MOV.U32 R5, RZ, RZ, R15 ;  /* 0x000000ffff057224 */ /* 0x000fe200078e000f */
[----:B------:R-:W-:Y:S01]  /*b1e0*/  ISETP.GT.U32.AND P0, PT, R4, R9, PT ;  /* 0x000000090400720c */ /* 0x000fe20003f04070 */
[----:B------:R-:W-:Y:S01]  /*b1f0*/  IMAD.HI.U32 R7, R0, R19, RZ ;  /* 0x0000001300077227 */ /* 0x000fe200078e00ff */
[----:B------:R-:W-:Y:S01]  /*b200*/  ISETP.GE.AND P2, PT, R34, RZ, PT ;  /* 0x000000ff2200720c */ /* 0x000fe20003f46270 */
[----:B------:R-:W5:Y:S02]  /*b210*/  LDL.LU R36, [R1+0x268] ;  /* 0x0002680001247983 */ /* 0x000f640000300800 */
[----:B------:R-:W-:-:S04]  /*b220*/  IMAD.HI.U32 R16, R0, R5, RZ ;  /* 0x0000000500107227 */ /* 0x000fc800078e00ff */
[----:B------:R-:W-:-:S04]  /*b230*/  IMAD.MOV R16, RZ, RZ, -R16 ;  /* 0x000000ffff107224 */ /* 0x000fc800078e0a10 */
[----:B------:R-:W-:-:S05]  /*b240*/  IMAD R5, R4, R16, R5 ;  /* 0x0000001004057224 */ /* 0x000fca00078e0205 */
[----:B------:R-:W-:Y:S02]  /*b250*/  ISETP.GT.U32.AND P5, PT, R4, R5, PT ;  /* 0x000000050400720c */ /* 0x000fe40003fa4070 */
[----:B------:R-:W-:Y:S01]  /*b260*/  IABS R15, R34 ;  /* 0x00000022000f7213 */ /* 0x000fe20000000000 */
[----:B------:R-:W-:Y:S01]  /*b270*/  @!P0 IMAD.IADD R9, R9, 0x1, -R4 ;  /* 0x0000000109098824 */ /* 0x000fe200078e0a04 */
[----:B------:R-:W5:Y:S03]  /*b280*/  LDL.LU R34, [R1+0x26c] ;  /* 0x00026c0001227983 */ /* 0x000f660000300800 */
[----:B-1----:R-:W-:-:S06]  /*b290*/  IMAD.HI.U32 R2, R0, R15, RZ ;  /* 0x0000000f00027227 */ /* 0x002fcc00078e00ff */
[----:B------:R-:W-:Y:S02]  /*b2a0*/  @!P5 IMAD.IADD R5, R5, 0x1, -R4 ;  /* 0x000000010505d824 */ /* 0x000fe400078e0a04 */
[----:B------:R-:W-:-:S03]  /*b2b0*/  IMAD.MOV R2, RZ, RZ, -R2 ;  /* 0x000000ffff027224 */ /* 0x000fc600078e0a02 */
[C---:B------:R-:W-:Y:S01]  /*b2c0*/  ISETP.GT.U32.AND P1, PT, R4.reuse, R5, PT ;  /* 0x000000050400720c */ /* 0x040fe20003f24070 */
[----:B------:R-:W-:Y:S02]  /*b2d0*/  IMAD.MOV R7, RZ, RZ, -R7 ;  /* 0x000000ffff077224 */ /* 0x000fe400078e0a07 */
[C---:B------:R-:W-:Y:S02]  /*b2e0*/  IMAD R2, R4.reuse, R2, R15 ;  /* 0x0000000204027224 */ /* 0x040fe400078e020f */
[----:B0-----:R-:W-:Y:S02]  /*b2f0*/  IMAD.MOV.U32 R8, RZ, RZ, R9 ;  /* 0x000000ffff087224 */ /* 0x001fe400078e0009 */
[C---:B------:R-:W-:Y:S02]  /*b300*/  IMAD R19, R4.reuse, R7, R19 ;  /* 0x0000000704137224 */ /* 0x040fe400078e0213 */
[----:B------:R-:W-:Y:S01]  /*b310*/  @!P6 IMAD.MOV R8, RZ, RZ, -R8 ;  /* 0x000000ffff08e224 */ /* 0x000fe200078e0a08 */
[----:B------:R-:W-:-:S03]  /*b320*/  ISETP.GT.U32.AND P6, PT, R4, R2, PT ;  /* 0x000000020400720c */ /* 0x000fc60003fc4070 */
[----:B------:R-:W-:Y:S01]  /*b330*/  @!P1 IMAD.IADD R5, R5, 0x1, -R4 ;  /* 0x0000000105059824 */ /* 0x000fe200078e0a04 */
[----:B------:R-:W-:-:S09]  /*b340*/  ISETP.GT.U32.AND P1, PT, R4, R19, PT ;  /* 0x000000130400720c */ /* 0x000fd20003f24070 */
[----:B------:R-:W-:-:S04]  /*b350*/  @!P6 IMAD.IADD R2, R2, 0x1, -R4 ;  /* 0x000000010202e824 */ /* 0x000fc800078e0a04 */
[----:B------:R-:W-:Y:S01]  /*b360*/  @!P1 IMAD.IADD R19, R19, 0x1, -R4 ;  /* 0x0000000113139824 */ /* 0x000fe200078e0a04 */
[----:B------:R-:W-:Y:S01]  /*b370*/  ISETP.GT.U32.AND P1, PT, R4, R2, PT ;  /* 0x000000020400720c */ /* 0x000fe20003f24070 */
[----:B------:R-:W-:-:S04]  /*b380*/  IMAD.MOV.U32 R10, RZ, RZ, R5 ;  /* 0x000000ffff0a7224 */ /* 0x000fc800078e0005 */
        /* <DEDUP_REMOVED lines=14> */
[----:B---3--:R-:W-:Y:S01]  /*b470*/  IABS R17, R31 ;  /* 0x0000001f00117213 */ /* 0x008fe20000000000 */
[----:B------:R-:W2:Y:S04]  /*b480*/  LDL.LU R32, [R1+0x294] ;  /* 0x0002940001207983 */ /* 0x000ea80000300800 */
[----:B------:R-:W-:-:S04]  /*b490*/  IMAD.HI.U32 R6, R0, R17, RZ ;  /* 0x0000001100067227 */ /* 0x000fc800078e00ff */
[----:B------:R-:W-:Y:S01]  /*b4a0*/  @!P6 IMAD.IADD R18, R18, 0x1, -R4 ;  /* 0x000000011212e824 */ /* 0x000fe200078e0a04 */
[----:B------:R-:W-:Y:S01]  /*b4b0*/  ISETP.GE.AND P5, PT, R31, RZ, PT ;  /* 0x000000ff1f00720c */ /* 0x000fe20003fa6270 */
[----:B------:R-:W-:Y:S01]  /*b4c0*/  IMAD.MOV R6, RZ, RZ, -R6 ;  /* 0x000000ffff067224 */ /* 0x000fe200078e0a06 */
[----:B------:R-:W3:Y:S02]  /*b4d0*/  LDL.LU R31, [R1+0x298] ;  /* 0x00029800011f7983 */ /* 0x000ee40000300800 */
[C---:B------:R-:W-:Y:S01]  /*b4e0*/  ISETP.GT.U32.AND P6, PT, R4.reuse, R18, PT ;  /* 0x000000120400720c */ /* 0x040fe20003fc4070 */
[----:B------:R-:W-:Y:S01]  /*b4f0*/  IMAD R17, R4, R6, R17 ;  /* 0x0000000604117224 */ /* 0x000fe200078e0211 */
[----:B------:R0:W-:Y:S01]  /*b500*/  STL [R1+0x2d8], R10 ;  /* 0x0002d80a01007387 */ /* 0x0001e20000100800 */
[----:B----4-:R-:W-:-:S03]  /*b510*/  IABS R9, R35 ;  /* 0x0000002300097213 */ /* 0x010fc60000000000 */
[----:B------:R-:W-:Y:S01]  /*b520*/  ISETP.GT.U32.AND P1, PT, R4, R17, PT ;  /* 0x000000110400720c */ /* 0x000fe20003f24070 */
[----:B0-----:R-:W-:-:S06]  /*b530*/  IMAD.MOV.U32 R10, RZ, RZ, R19 ;  /* 0x000000ffff0a7224 */ /* 0x001fcc00078e0013 */
[----:B------:R-:W-:Y:S02]  /*b540*/  @!P6 IMAD.IADD R18, R18, 0x1, -R4 ;  /* 0x000000011212e824 */ /* 0x000fe400078e0a04 */
[----:B------:R-:W-:Y:S01]  /*b550*/  @!P3 IMAD.MOV R10, RZ, RZ, -R10 ;  /* 0x000000ffff0ab224 */ /* 0x000fe200078e0a0a */
[----:B------:R-:W-:-:S04]  /*b560*/  IABS R16, R30 ;  /* 0x0000001e00107213 */ /* 0x000fc80000000000 */
[----:B------:R0:W-:Y:S01]  /*b570*/  STL [R1+0x2d0], R10 ;  /* 0x0002d00a01007387 */ /* 0x0001e20000100800 */
[----:B------:R-:W-:-:S04]  /*b580*/  IMAD.HI.U32 R6, R0, R9, RZ ;  /* 0x0000000900067227 */ /* 0x000fc800078e00ff */
[----:B0-----:R-:W-:-:S04]  /*b590*/  IMAD.MOV.U32 R10, RZ, RZ, R18 ;  /* 0x000000ffff0a7224 */ /* 0x001fc800078e0012 */
[----:B------:R-:W-:Y:S02]  /*b5a0*/  @!P0 IMAD.MOV R10, RZ, RZ, -R10 ;  /* 0x000000ffff0a8224 */ /* 0x000fe400078e0a0a */
[----:B------:R-:W-:Y:S02]  /*b5b0*/  IMAD.MOV R6, RZ, RZ, -R6 ;  /* 0x000000ffff067224 */ /* 0x000fe400078e0a06 */
[----:B------:R-:W-:Y:S01]  /*b5c0*/  IMAD.HI.U32 R8, R0, R16, RZ ;  /* 0x0000001000087227 */ /* 0x000fe200078e00ff */
[----:B------:R0:W-:Y:S03]  /*b5d0*/  STL [R1+0x2c8], R10 ;  /* 0x0002c80a01007387 */ /* 0x0001e60000100800 */
[----:B------:R-:W-:Y:S01]  /*b5e0*/  @!P1 IMAD.IADD R17, R17, 0x1, -R4 ;  /* 0x0000000111119824 */ /* 0x000fe200078e0a04 */
[----:B------:R-:W-:Y:S01]  /*b5f0*/  ISETP.GE.AND P1, PT, R30, RZ, PT ;  /* 0x000000ff1e00720c */ /* 0x000fe20003f26270 */
[----:B------:R-:W-:Y:S01]  /*b600*/  IMAD R9, R4, R6, R9 ;  /* 0x0000000604097224 */ /* 0x000fe200078e0209 */
[----:B------:R-:W4:Y:S01]  /*b610*/  LDL.LU R30, [R1+0x29c] ;  /* 0x00029c00011e7983 */ /* 0x000f220000300800 */
        /* <DEDUP_REMOVED lines=21> */
[----:B------:R-:W-:-:S05]  /*b770*/  ISETP.GT.U32.AND P4, PT, R4, R15, PT ;  /* 0x0000000f0400720c */ /* 0x000fca0003f84070 */
[----:B------:R-:W-:Y:S01]  /*b780*/  @!P2 IMAD.IADD R16, R16, 0x1, -R4 ;  /* 0x000000011010a824 */ /* 0x000fe200078e0a04 */
[----:B------:R-:W-:Y:S02]  /*b790*/  ISETP.GT.U32.AND P2, PT, R4, R17, PT ;  /* 0x000000110400720c */ /* 0x000fe40003f44070 */
[----:B------:R-:W-:Y:S02]  /*b7a0*/  IABS R7, R36 ;  /* 0x0000002400077213 */ /* 0x000fe40000000000 */
[----:B------:R-:W-:-:S03]  /*b7b0*/  IABS R6, R34 ;  /* 0x0000002200067213 */ /* 0x000fc60000000000 */
[----:B------:R-:W-:Y:S01]  /*b7c0*/  @!P4 IMAD.IADD R15, R15, 0x1, -R4 ;  /* 0x000000010f0fc824 */ /* 0x000fe200078e0a04 */
        /* <DEDUP_REMOVED lines=26> */
[----:B------:R-:W-:Y:S01]  /*b970*/  @!P3 IMAD.MOV R9, RZ, RZ, -R9 ;  /* 0x000000ffff09b224 */ /* 0x000fe200078e0a09 */
[----:B------:R-:W-:Y:S01]  /*b980*/  ISETP.GT.U32.AND P6, PT, R4, R6, PT ;  /* 0x000000060400720c */ /* 0x000fe20003fc4070 */
[----:B0-----:R-:W-:-:S04]  /*b990*/  IMAD.MOV.U32 R10, RZ, RZ, R2 ;  /* 0x000000ffff0a7224 */ /* 0x001fc800078e0002 */
[----:B------:R-:W-:Y:S01]  /*b9a0*/  @!P0 IMAD.MOV R10, RZ, RZ, -R10 ;  /* 0x000000ffff0a8224 */ /* 0x000fe200078e0a0a */
[----:B------:R-:W-:Y:S01]  /*b9b0*/  STL [R1+0x2b4], R9 ;  /* 0x0002b40901007387 */ /* 0x000fe20000100800 */
[----:B------:R-:W-:Y:S01]  /*b9c0*/  ISETP.GE.AND P3, PT, R34, RZ, PT ;  /* 0x000000ff2200720c */ /* 0x000fe20003f66270 */
[--C-:B------:R-:W-:Y:S02]  /*b9d0*/  @!P1 IMAD.IADD R7, R7, 0x1, -R4.reuse ;  /* 0x0000000107079824 */ /* 0x100fe400078e0a04 */
[----:B------:R0:W-:Y:S03]  /*b9e0*/  STL [R1+0x2b0], R10 ;  /* 0x0002b00a01007387 */ /* 0x0001e60000100800 */
[----:B------:R-:W-:Y:S01]  /*b9f0*/  @!P6 IMAD.IADD R6, R6, 0x1, -R4 ;  /* 0x000000010606e824 */ /* 0x000fe200078e0a04 */
[----:B------:R-:W-:-:S04]  /*ba00*/  ISETP.GE.AND P2, PT, R36, RZ, PT ;  /* 0x000000ff2400720c */ /* 0x000fc80003f46270 */
[----:B------:R-:W-:Y:S01]  /*ba10*/  ISETP.GT.U32.AND P6, PT, R4, R6, PT ;  /* 0x000000060400720c */ /* 0x000fe20003fc4070 */
[----:B0-----:R-:W-:-:S08]  /*ba20*/  IMAD.MOV.U32 R10, RZ, RZ, R7 ;  /* 0x000000ffff0a7224 */ /* 0x001fd000078e0007 */
[----:B------:R-:W-:-:S04]  /*ba30*/  @!P2 IMAD.MOV R10, RZ, RZ, -R10 ;  /* 0x000000ffff0aa224 */ /* 0x000fc800078e0a0a */
[----:B------:R-:W-:-:S04]  /*ba40*/  @!P6 IMAD.IADD R6, R6, 0x1, -R4 ;  /* 0x000000010606e824 */ /* 0x000fc800078e0a04 */
[----:B------:R-:W-:Y:S01]  /*ba50*/  @!P3 IMAD.MOV R6, RZ, RZ, -R6 ;  /* 0x000000ffff06b224 */ /* 0x000fe200078e0a06 */
[----:B--2---:R-:W-:-:S05]  /*ba60*/  IABS R5, R32 ;  /* 0x0000002000057213 */ /* 0x004fca0000000000 */
[----:B------:R-:W-:-:S04]  /*ba70*/  IMAD.HI.U32 R19, R0, R5, RZ ;  /* 0x0000000500137227 */ /* 0x000fc800078e00ff */
[----:B------:R-:W-:-:S04]  /*ba80*/  IMAD.MOV R19, RZ, RZ, -R19 ;  /* 0x000000ffff137224 */ /* 0x000fc800078e0a13 */
[----:B------:R-:W-:Y:S01]  /*ba90*/  IMAD R5, R4, R19, R5 ;  /* 0x0000001304057224 */ /* 0x000fe200078e0205 */
[----:B---3--:R-:W-:-:S04]  /*baa0*/  IABS R8, R31 ;  /* 0x0000001f00087213 */ /* 0x008fc80000000000 */
[----:B------:R-:W-:Y:S01]  /*bab0*/  ISETP.GT.U32.AND P4, PT, R4, R5, PT ;  /* 0x000000050400720c */ /* 0x000fe20003f84070 */
[----:B------:R-:W-:-:S04]  /*bac0*/  IMAD.HI.U32 R18, R0, R8, RZ ;  /* 0x0000000800127227 */ /* 0x000fc800078e00ff */
[----:B------:R-:W-:-:S04]  /*bad0*/  IMAD.MOV R17, RZ, RZ, -R18 ;  /* 0x000000ffff117224 */ /* 0x000fc800078e0a12 */
[----:B------:R-:W-:-:S04]  /*bae0*/  IMAD R15, R4, R17, R8 ;  /* 0x00000011040f7224 */ /* 0x000fc800078e0208 */
[--C-:B------:R-:W-:Y:S01]  /*baf0*/  @!P4 IMAD.IADD R5, R5, 0x1, -R4.reuse ;  /* 0x000000010505c824 */ /* 0x100fe200078e0a04 */
[----:B------:R-:W-:Y:S02]  /*bb00*/  ISETP.GE.AND P1, PT, R32, RZ, PT ;  /* 0x000000ff2000720c */ /* 0x000fe40003f26270 */
[----:B------:R-:W-:Y:S02]  /*bb10*/  ISETP.GT.U32.AND P5, PT, R4, R15, PT ;  /* 0x0000000f0400720c */ /* 0x000fe40003fa4070 */
[----:B----4-:R-:W-:Y:S02]  /*bb20*/  IABS R16, R30 ;  /* 0x0000001e00107213 */ /* 0x010fe40000000000 */
[----:B------:R-:W-:Y:S02]  /*bb30*/  ISETP.GE.AND P4, PT, R30, RZ, PT ;  /* 0x000000ff1e00720c */ /* 0x000fe40003f86270 */
[----:B------:R-:W2:Y:S04]  /*bb40*/  LDL.LU R30, [R1+0x3e0] ;  /* 0x0003e000011e7983 */ /* 0x000ea80000300800 */
[----:B------:R-:W3:Y:S04]  /*bb50*/  LDL.LU R37, [R1+0x3e4] ;  /* 0x0003e40001257983 */ /* 0x000ee80000300800 */
[----:B------:R-:W4:Y:S04]  /*bb60*/  LDL.LU R34, [R1+0x3e8] ;  /* 0x0003e80001227983 */ /* 0x000f280000300800 */
[----:B------:R-:W2:Y:S01]  /*bb70*/  LDL.LU R32, [R1+0x398] ;  /* 0x0003980001207983 */ /* 0x000ea20000300800 */
[----:B------:R-:W-:Y:S01]  /*bb80*/  @!P5 IMAD.IADD R15, R15, 0x1, -R4 ;  /* 0x000000010f0fd824 */ /* 0x000fe200078e0a04 */
[----:B------:R-:W-:-:S02]  /*bb90*/  ISETP.GT.U32.AND P5, PT, R4, R5, PT ;  /* 0x000000050400720c */ /* 0x000fc40003fa4070 */
[----:B------:R-:W-:Y:S02]  /*bba0*/  ISETP.GE.AND P6, PT, R31, RZ, PT ;  /* 0x000000ff1f00720c */ /* 0x000fe40003fc6270 */
[----:B------:R-:W3:Y:S01]  /*bbb0*/  LDL.LU R31, [R1+0x39c] ;  /* 0x00039c00011f7983 */ /* 0x000ee20000300800 */
[----:B------:R-:W-:-:S08]  /*bbc0*/  IMAD.MOV.U32 R9, RZ, RZ, R16 ;  /* 0x000000ffff097224 */ /* 0x000fd000078e0010 */
[----:B------:R-:W-:Y:S01]  /*bbd0*/  @!P5 IMAD.IADD R5, R5, 0x1, -R4 ;  /* 0x000000010505d824 */ /* 0x000fe200078e0a04 */
[----:B------:R0:W-:Y:S03]  /*bbe0*/  STL [R1+0x2ac], R10 ;  /* 0x0002ac0a01007387 */ /* 0x0001e60000100800 */
[----:B------:R-:W-:Y:S01]  /*bbf0*/  @!P1 IMAD.MOV R5, RZ, RZ, -R5 ;  /* 0x000000ffff059224 */ /* 0x000fe200078e0a05 */
[----:B------:R-:W-:Y:S01]  /*bc00*/  STL [R1+0x2a4], R6 ;  /* 0x0002a40601007387 */ /* 0x000fe20000100800 */
[----:B-----5:R-:W-:-:S03]  /*bc10*/  IABS R8, R35 ;  /* 0x0000002300087213 */ /* 0x020fc60000000000 */
[----:B------:R-:W-:Y:S01]  /*bc20*/  STL [R1+0x2a0], R5 ;  /* 0x0002a00501007387 */ /* 0x000fe20000100800 */
[----:B------:R-:W-:Y:S02]  /*bc30*/  IABS R16, R33 ;  /* 0x0000002100107213 */ /* 0x000fe40000000000 */
[----:B------:R-:W-:Y:S02]  /*bc40*/  ISETP.GE.AND P5, PT, R33, RZ, PT ;  /* 0x000000ff2100720c */ /* 0x000fe40003fa6270 */
[----:B------:R-:W5:Y:S01]  /*bc50*/  LDL.LU R33, [R1+0x3ec] ;  /* 0x0003ec0001217983 */ /* 0x000f620000300800 */
[----:B------:R-:W-:-:S03]  /*bc60*/  ISETP.GE.AND P3, PT, R35, RZ, PT ;  /* 0x000000ff2300720c */ /* 0x000fc60003f66270 */
[----:B------:R-:W4:Y:S04]  /*bc70*/  LDL.LU R36, [R1+0x410] ;  /* 0x0004100001247983 */ /* 0x000f280000300800 */
[----:B------:R-:W4:Y:S01]  /*bc80*/  LDL.LU R35, [R1+0x414] ;  /* 0x0004140001237983 */ /* 0x000f220000300800 */
[----:B------:R-:W-:-:S04]  /*bc90*/  IMAD.HI.U32 R17, R0, R9, RZ ;  /* 0x0000000900117227 */ /* 0x000fc800078e00ff */
[----:B------:R-:W-:-:S04]  /*bca0*/  IMAD.MOV R17, RZ, RZ, -R17 ;  /* 0x000000ffff117224 */ /* 0x000fc800078e0a11 */
[C---:B------:R-:W-:Y:S01]  /*bcb0*/  IMAD R9, R4.reuse, R17, R9 ;  /* 0x0000001104097224 */ /* 0x040fe200078e0209 */
[----:B------:R-:W-:-:S04]  /*bcc0*/  ISETP.GT.U32.AND P0, PT, R4, R15, PT ;  /* 0x0000000f0400720c */ /* 0x000fc80003f04070 */
[----:B------:R-:W-:Y:S01]  /*bcd0*/  ISETP.GT.U32.AND P2, PT, R4, R9, PT ;  /* 0x000000090400720c */ /* 0x000fe20003f44070 */
[----:B------:R-:W-:Y:S02]  /*bce0*/  IMAD.MOV.U32 R2, RZ, RZ, R16 ;  /* 0x000000ffff027224 */ /* 0x000fe400078e0010 */
[----:B------:R-:W-:-:S04]  /*bcf0*/  IMAD.HI.U32 R16, R0, R8, RZ ;  /* 0x0000000800107227 */ /* 0x000fc800078e00ff */
[----:B------:R-:W-:-:S04]  /*bd00*/  IMAD.HI.U32 R7, R0, R2, RZ ;  /* 0x0000000200077227 */ /* 0x000fc800078e00ff */
[----:B------:R-:W-:Y:S02]  /*bd10*/  IMAD.MOV R16, RZ, RZ, -R16 ;  /* 0x000000ffff107224 */ /* 0x000fe400078e0a10 */
[--C-:B------:R-:W-:Y:S02]  /*bd20*/  @!P2 IMAD.IADD R9, R9, 0x1, -R4.reuse ;  /* 0x000000010909a824 */ /* 0x100fe400078e0a04 */
[----:B------:R-:W-:Y:S02]  /*bd30*/  IMAD.MOV R7, RZ, RZ, -R7 ;  /* 0x000000ffff077224 */ /* 0x000fe400078e0a07 */
[----:B------:R-:W-:Y:S01]  /*bd40*/  @!P0 IMAD.IADD R15, R15, 0x1, -R4 ;  /* 0x000000010f0f8824 */ /* 0x000fe200078e0a04 */
[C---:B------:R-:W-:Y:S01]  /*bd50*/  ISETP.GT.U32.AND P2, PT, R4.reuse, R9, PT ;  /* 0x000000090400720c */ /* 0x040fe20003f44070 */
[C---:B------:R-:W-:Y:S02]  /*bd60*/  IMAD R8, R4.reuse, R16, R8 ;  /* 0x0000001004087224 */ /* 0x040fe400078e0208 */
[----:B------:R-:W-:-:S02]  /*bd70*/  IMAD R7, R4, R7, R2 ;  /* 0x0000000704077224 */ /* 0x000fc400078e0202 */
[----:B0-----:R-:W-:-:S04]  /*bd80*/  IMAD.MOV.U32 R10, RZ, RZ, R15 ;  /* 0x000000ffff0a7224 */ /* 0x001fc800078e000f */
[----:B------:R-:W-:Y:S01]  /*bd90*/  @!P6 IMAD.MOV R10, RZ, RZ, -R10 ;  /* 0x000000ffff0ae224 */ /* 0x000fe200078e0a0a */
[----:B------:R-:W-:-:S03]  /*bda0*/  ISETP.GT.U32.AND P6, PT, R4, R8, PT ;  /* 0x000000080400720c */ /* 0x000fc60003fc4070 */
[--C-:B------:R-:W-:Y:S01]  /*bdb0*/  @!P2 IMAD.IADD R9, R9, 0x1, -R4.reuse ;  /* 0x000000010909a824 */ /* 0x100fe200078e0a04 */
[----:B------:R-:W-:Y:S01]  /*bdc0*/  ISETP.GT.U32.AND P2, PT, R4, R7, PT ;  /* 0x000000070400720c */ /* 0x000fe20003f44070 */
[----:B------:R0:W-:Y:S08]  /*bdd0*/  STL [R1+0x29c], R10 ;  /* 0x00029c0a01007387 */ /* 0x0001f00000100800 */
[----:B------:R-:W-:-:S02]  /*bde0*/  @!P6 IMAD.IADD R8, R8, 0x1, -R4 ;  /* 0x000000010808e824 */ /* 0x000fc400078e0a04 */
[----:B0-----:R-:W-:Y:S02]  /*bdf0*/  IMAD.MOV.U32 R10, RZ, RZ, R9 ;  /* 0x000000ffff0a7224 */ /* 0x001fe400078e0009 */
[----:B------:R-:W-:Y:S01]  /*be00*/  @!P2 IMAD.IADD R7, R7, 0x1, -R4 ;  /* 0x000000010707a824 */ /* 0x000fe200078e0a04 */
[----:B------:R-:W-:Y:S01]  /*be10*/  ISETP.GT.U32.AND P2, PT, R4, R8, PT ;  /* 0x000000080400720c */ /* 0x000fe20003f44070 */
[----:B------:R-:W-:-:S05]  /*be20*/  @!P4 IMAD.MOV R10, RZ, RZ, -R10 ;  /* 0x000000ffff0ac224 */ /* 0x000fca00078e0a0a */
[----:B------:R0:W-:Y:S01]  /*be30*/  STL [R1+0x294], R10 ;  /* 0x0002940a01007387 */ /* 0x0001e20000100800 */
[----:B------:R-:W-:-:S06]  /*be40*/  ISETP.GT.U32.AND P4, PT, R4, R7, PT ;  /* 0x000000070400720c */ /* 0x000fcc0003f84070 */
[----:B------:R-:W-:-:S04]  /*be50*/  @!P2 IMAD.IADD R8, R8, 0x1, -R4 ;  /* 0x000000010808a824 */ /* 0x000fc800078e0a04 */
[----:B0-----:R-:W-:-:S03]  /*be60*/  IMAD.MOV.U32 R10, RZ, RZ, R8 ;  /* 0x000000ffff0a7224 */ /* 0x001fc600078e0008 */
[----:B------:R-:W-:Y:S02]  /*be70*/  @!P4 IMAD.IADD R7, R7, 0x1, -R4 ;  /* 0x000000010707c824 */ /* 0x000fe400078e0a04 */
        /* <DEDUP_REMOVED lines=11> */
[----:B------:R-:W-:Y:S02]  /*bf30*/  @!P6 IMAD.IADD R2, R2, 0x1, -R4 ;  /* 0x000000010202e824 */ /* 0x000fe400078e0a04 */
[----:B------:R-:W-:-:S03]  /*bf40*/  IMAD.MOV R6, RZ, RZ, -R6 ;  /* 0x000000ffff067224 */ /* 0x000fc600078e0a06 */
[C---:B------:R-:W-:Y:S02]  /*bf50*/  ISETP.GT.U32.AND P6, PT, R4.reuse, R2, PT ;  /* 0x000000020400720c */ /* 0x040fe40003fc4070 */
[----:B----4-:R-:W-:Y:S01]  /*bf60*/  IABS R9, R35 ;  /* 0x0000002300097213 */ /* 0x010fe20000000000 */
[----:B------:R-:W-:-:S04]  /*bf70*/  IMAD R18, R4, R6, R18 ;  /* 0x0000000604127224 */ /* 0x000fc800078e0212 */
[----:B------:R-:W-:Y:S01]  /*bf80*/  IMAD.HI.U32 R8, R0, R9, RZ ;  /* 0x0000000900087227 */ /* 0x000fe200078e00ff */
[----:B------:R-:W-:-:S03]  /*bf90*/  ISETP.GT.U32.AND P2, PT, R4, R18, PT ;  /* 0x000000120400720c */ /* 0x000fc60003f44070 */
[----:B------:R-:W-:Y:S02]  /*bfa0*/  IMAD.MOV R8, RZ, RZ, -R8 ;  /* 0x000000ffff087224 */ /* 0x000fe400078e0a08 */
[----:B------:R-:W-:Y:S02]  /*bfb0*/  @!P6 IMAD.IADD R2, R2, 0x1, -R4 ;  /* 0x000000010202e824 */ /* 0x000fe400078e0a04 */
[----:B------:R-:W-:Y:S02]  /*bfc0*/  IMAD R9, R4, R8, R9 ;  /* 0x0000000804097224 */ /* 0x000fe400078e0209 */
[----:B------:R-:W-:Y:S01]  /*bfd0*/  IMAD.MOV.U32 R8, RZ, RZ, R2 ;  /* 0x000000ffff087224 */ /* 0x000fe200078e0002 */
[----:B------:R-:W-:Y:S02]  /*bfe0*/  ISETP.GE.AND P1, PT, R31, RZ, PT ;  /* 0x000000ff1f00720c */ /* 0x000fe40003f26270 */
[----:B------:R-:W3:Y:S01]  /*bff0*/  LDL.LU R31, [R1+0x41c] ;  /* 0x00041c00011f7983 */ /* 0x000ee20000300800 */
[----:B------:R-:W-:Y:S01]  /*c000*/  @!P0 IMAD.MOV R8, RZ, RZ, -R8 ;  /* 0x000000ffff088224 */ /* 0x000fe200078e0a08 */
[----:B------:R-:W-:Y:S01]  /*c010*/  IABS R17, R30 ;  /* 0x0000001e00117213 */ /* 0x000fe20000000000 */
[----:B------:R-:W-:Y:S01]  /*c020*/  @!P2 IMAD.IADD R18, R18, 0x1, -R4 ;  /* 0x000000011212a824 */ /* 0x000fe200078e0a04 */
[----:B------:R0:W-:Y:S01]  /*c030*/  STL [R1+0x298], R10 ;  /* 0x0002980a01007387 */ /* 0x0001e20000100800 */
[----:B------:R-:W-:-:S03]  /*c040*/  ISETP.GE.AND P2, PT, R30, RZ, PT ;  /* 0x000000ff1e00720c */ /* 0x000fc60003f46270 */
[----:B------:R-:W-:Y:S04]  /*c050*/  STL [R1+0x1ec], R7 ;  /* 0x0001ec0701007387 */ /* 0x000fe80000100800 */
[----:B------:R-:W-:Y:S04]  /*c060*/  STL [R1+0x288], R8 ;  /* 0x0002880801007387 */ /* 0x000fe80000100800 */
[----:B------:R-:W4:Y:S01]  /*c070*/  LDL.LU R30, [R1+0x430] ;  /* 0x00043000011e7983 */ /* 0x000f220000300800 */
[----:B------:R-:W-:Y:S01]  /*c080*/  IABS R5, R37 ;  /* 0x0000002500057213 */ /* 0x000fe20000000000 */
[----:B------:R-:W-:Y:S01]  /*c090*/  IMAD.HI.U32 R19, R0, R17, RZ ;  /* 0x0000001100137227 */ /* 0x000fe200078e00ff */
[----:B------:R-:W-:-:S03]  /*c0a0*/  IABS R15, R34 ;  /* 0x00000022000f7213 */ /* 0x000fc60000000000 */
[----:B------:R-:W-:-:S04]  /*c0b0*/  IMAD.HI.U32 R16, R0, R5, RZ ;  /* 0x0000000500107227 */ /* 0x000fc800078e00ff */
[----:B------:R-:W-:-:S04]  /*c0c0*/  IMAD.HI.U32 R6, R0, R15, RZ ;  /* 0x0000000f00067227 */ /* 0x000fc800078e00ff */
[----:B------:R-:W-:Y:S02]  /*c0d0*/  IMAD.MOV R19, RZ, RZ, -R19 ;  /* 0x000000ffff137224 */ /* 0x000fe400078e0a13 */
[----:B------:R-:W-:Y:S02]  /*c0e0*/  IMAD.MOV R16, RZ, RZ, -R16 ;  /* 0x000000ffff107224 */ /* 0x000fe400078e0a10 */
[----:B------:R-:W-:Y:S02]  /*c0f0*/  IMAD.MOV R6, RZ, RZ, -R6 ;  /* 0x000000ffff067224 */ /* 0x000fe400078e0a06 */
[C---:B------:R-:W-:Y:S02]  /*c100*/  IMAD R17, R4.reuse, R19, R17 ;  /* 0x0000001304117224 */ /* 0x040fe400078e0211 */
[C---:B------:R-:W-:Y:S02]  /*c110*/  IMAD R5, R4.reuse, R16, R5 ;  /* 0x0000001004057224 */ /* 0x040fe400078e0205 */
[C---:B------:R-:W-:Y:S01]  /*c120*/  IMAD R15, R4.reuse, R6, R15 ;  /* 0x00000006040f7224 */ /* 0x040fe200078e020f */
[----:B------:R-:W-:-:S02]  /*c130*/  ISETP.GT.U32.AND P3, PT, R4, R17, PT ;  /* 0x000000110400720c */ /* 0x000fc40003f64070 */
[----:B-----5:R-:W-:Y:S02]  /*c140*/  IABS R16, R33 ;  /* 0x0000002100107213 */ /* 0x020fe40000000000 */
[C---:B------:R-:W-:Y:S02]  /*c150*/  ISETP.GT.U32.AND P4, PT, R4.reuse, R5, PT ;  /* 0x000000050400720c */ /* 0x040fe40003f84070 */
[----:B------:R-:W-:Y:S01]  /*c160*/  ISETP.GT.U32.AND P6, PT, R4, R15, PT ;  /* 0x0000000f0400720c */ /* 0x000fe20003fc4070 */
[----:B------:R-:W-:-:S04]  /*c170*/  IMAD.HI.U32 R20, R0, R16, RZ ;  /* 0x0000001000147227 */ /* 0x000fc800078e00ff */
[----:B------:R-:W-:Y:S02]  /*c180*/  IMAD.MOV R20, RZ, RZ, -R20 ;  /* 0x000000ffff147224 */ /* 0x000fe400078e0a14 */
[----:B------:R-:W-:Y:S01]  /*c190*/  @!P3 IMAD.IADD R17, R17, 0x1, -R4 ;  /* 0x000000011111b824 */ /* 0x000fe200078e0a04 */
[C---:B------:R-:W-:Y:S01]  /*c1a0*/  ISETP.GT.U32.AND P3, PT, R4.reuse, R18, PT ;  /* 0x000000120400720c */ /* 0x040fe20003f64070 */
[C---:B------:R-:W-:Y:S01]  /*c1b0*/  IMAD R16, R4.reuse, R20, R16 ;  /* 0x0000001404107224 */ /* 0x040fe200078e0210 */
[----:B------:R-:W-:Y:S01]  /*c1c0*/  IABS R6, R36 ;  /* 0x0000002400067213 */ /* 0x000fe20000000000 */
[--C-:B------:R-:W-:Y:S01]  /*c1d0*/  @!P4 IMAD.IADD R5, R5, 0x1, -R4.reuse ;  /* 0x000000010505c824 */ /* 0x100fe200078e0a04 */
[C---:B------:R-:W-:Y:S01]  /*c1e0*/  ISETP.GT.U32.AND P4, PT, R4.reuse, R17, PT ;  /* 0x000000110400720c */ /* 0x040fe20003f84070 */
[----:B------:R-:W-:Y:S01]  /*c1f0*/  @!P6 IMAD.IADD R15, R15, 0x1, -R4 ;  /* 0x000000010f0fe824 */ /* 0x000fe200078e0a04 */
[----:B------:R-:W-:Y:S01]  /*c200*/  ISETP.GT.U32.AND P0, PT, R4, R16, PT ;  /* 0x000000100400720c */ /* 0x000fe20003f04070 */
[----:B------:R-:W-:-:S03]  /*c210*/  IMAD.HI.U32 R19, R0, R6, RZ ;  /* 0x0000000600137227 */ /* 0x000fc600078e00ff */
[C---:B------:R-:W-:Y:S01]  /*c220*/  ISETP.GT.U32.AND P5, PT, R4.reuse, R15, PT ;  /* 0x0000000f0400720c */ /* 0x040fe20003fa4070 */
[----:B------:R-:W-:Y:S01]  /*c230*/  IMAD.MOV R19, RZ, RZ, -R19 ;  /* 0x000000ffff137224 */ /* 0x000fe200078e0a13 */
[----:B------:R-:W-:Y:S01]  /*c240*/  ISETP.GT.U32.AND P6, PT, R4, R5, PT ;  /* 0x000000050400720c */ /* 0x000fe20003fc4070 */
[----:B------:R-:W-:Y:S02]  /*c250*/  @!P3 IMAD.IADD R18, R18, 0x1, -R4 ;  /* 0x000000011212b824 */ /* 0x000fe400078e0a04 */
[----:B------:R-:W-:Y:S02]  /*c260*/  IMAD R6, R4, R19, R6 ;  /* 0x0000001304067224 */ /* 0x000fe400078e0206 */
[--C-:B------:R-:W-:Y:S02]  /*c270*/  @!P4 IMAD.IADD R17, R17, 0x1, -R4.reuse ;  /* 0x000000011111c824 */ /* 0x100fe400078e0a04 */
[----:B------:R-:W-:Y:S02]  /*c280*/  @!P0 IMAD.IADD R16, R16, 0x1, -R4 ;  /* 0x0000000110108824 */ /* 0x000fe400078e0a04 */
[----:B------:R-:W-:Y:S01]  /*c290*/  IMAD.MOV.U32 R11, RZ, RZ, R18 ;  /* 0x000000ffff0b7224 */ /* 0x000fe200078e0012 */
[----:B------:R-:W-:Y:S01]  /*c2a0*/  ISETP.GT.U32.AND P3, PT, R4, R6, PT ;  /* 0x000000060400720c */ /* 0x000fe20003f64070 */
[----:B------:R-:W-:Y:S01]  /*c2b0*/  @!P5 IMAD.IADD R15, R15, 0x1, -R4 ;  /* 0x000000010f0fd824 */ /* 0x000fe200078e0a04 */
[----:B------:R-:W-:Y:S01]  /*c2c0*/  ISETP.GE.AND P4, PT, R37, RZ, PT ;  /* 0x000000ff2500720c */ /* 0x000fe20003f86270 */
[----:B0-----:R-:W-:Y:S01]  /*c2d0*/  IMAD.MOV.U32 R10, RZ, RZ, R17 ;  /* 0x000000ffff0a7224 */ /* 0x001fe200078e0011 */
[----:B------:R-:W-:Y:S01]  /*c2e0*/  ISETP.GE.AND P5, PT, R34, RZ, PT ;  /* 0x000000ff2200720c */ /* 0x000fe20003fa6270 */
[----:B------:R-:W-:Y:S01]  /*c2f0*/  @!P1 IMAD.MOV R11, RZ, RZ, -R11 ;  /* 0x000000ffff0b9224 */ /* 0x000fe200078e0a0b */
[----:B------:R-:W-:Y:S01]  /*c300*/  ISETP.GT.U32.AND P1, PT, R4, R16, PT ;  /* 0x000000100400720c */ /* 0x000fe20003f24070 */
[----:B------:R-:W-:Y:S01]  /*c310*/  @!P2 IMAD.MOV R10, RZ, RZ, -R10 ;  /* 0x000000ffff0aa224 */ /* 0x000fe200078e0a0a */
[----:B------:R-:W5:Y:S01]  /*c320*/  LDL.LU R34, [R1+0x434] ;  /* 0x0004340001227983 */ /* 0x000f620000300800 */
[----:B------:R-:W-:Y:S01]  /*c330*/  @!P6 IMAD.IADD R5, R5, 0x1, -R4 ;  /* 0x000000010505e824 */ /* 0x000fe200078e0a04 */
[----:B------:R-:W-:-:S02]  /*c340*/  ISETP.GE.AND P0, PT, R33, RZ, PT ;  /* 0x000000ff2100720c */ /* 0x000fc40003f06270 */
[----:B------:R-:W5:Y:S04]  /*c350*/  LDL.LU R33, [R1+0x438] ;  /* 0x0004380001217983 */ /* 0x000f680000300800 */
[----:B------:R0:W-:Y:S04]  /*c360*/  STL [R1+0x264], R11 ;  /* 0x0002640b01007387 */ /* 0x0001e80000100800 */
[----:B------:R1:W-:Y:S01]  /*c370*/  STL [R1+0x268], R10 ;  /* 0x0002680a01007387 */ /* 0x0003e20000100800 */
[----:B------:R-:W-:Y:S02]  /*c380*/  @!P3 IMAD.IADD R6, R6, 0x1, -R4 ;  /* 0x000000010606b824 */ /* 0x000fe400078e0a04 */
[----:B0-----:R-:W-:-:S02]  /*c390*/  IMAD.MOV.U32 R11, RZ, RZ, R5 ;  /* 0x000000ffff0b7224 */ /* 0x001fc400078e0005 */
[----:B-1----:R-:W-:Y:S02]  /*c3a0*/  IMAD.MOV.U32 R10, RZ, RZ, R15 ;  /* 0x000000ffff0a7224 */ /* 0x002fe400078e000f */
[----:B------:R-:W-:Y:S02]  /*c3b0*/  @!P4 IMAD.MOV R11, RZ, RZ, -R11 ;  /* 0x000000ffff0bc224 */ /* 0x000fe400078e0a0b */
[----:B------:R-:W-:Y:S02]  /*c3c0*/  @!P5 IMAD.MOV R10, RZ, RZ, -R10 ;  /* 0x000000ffff0ad224 */ /* 0x000fe400078e0a0a */
[----:B------:R-:W-:Y:S01]  /*c3d0*/  @!P1 IMAD.IADD R16, R16, 0x1, -R4 ;  /* 0x0000000110109824 */ /* 0x000fe200078e0a04 */
[----:B------:R-:W-:Y:S01]  /*c3e0*/  ISETP.GT.U32.AND P2, PT, R4, R6, PT ;  /* 0x000000060400720c */ /* 0x000fe20003f44070 */
[----:B------:R-:W-:Y:S04]  /*c3f0*/  STL [R1+0x280], R11 ;  /* 0x0002800b01007387 */ /* 0x000fe80000100800 */
[----:B------:R0:W-:Y:S02]  /*c400*/  STL [R1+0x284], R10 ;  /* 0x0002840a01007387 */ /* 0x0001e40000100800 */
[----:B0-----:R-:W-:-:S04]  /*c410*/  IMAD.MOV.U32 R10, RZ, RZ, R16 ;  /* 0x000000ffff0a7224 */ /* 0x001fc800078e0010 */
[----:B------:R-:W-:Y:S01]  /*c420*/  @!P0 IMAD.MOV R10, RZ, RZ, -R10 ;  /* 0x000000ffff0a8224 */ /* 0x000fe200078e0a0a */
[----:B------:R-:W-:Y:S01]  /*c430*/  ISETP.GT.U32.AND P6, PT, R4, R9, PT ;  /* 0x000000090400720c */ /* 0x000fe20003fc4070 */
[--C-:B------:R-:W-:Y:S01]  /*c440*/  @!P2 IMAD.IADD R6, R6, 0x1, -R4.reuse ;  /* 0x000000010606a824 */ /* 0x100fe200078e0a04 */
[----:B------:R-:W-:Y:S02]  /*c450*/  ISETP.GE.AND P5, PT, R35, RZ, PT ;  /* 0x000000ff2300720c */ /* 0x000fe40003fa6270 */
[----:B------:R0:W-:Y:S09]  /*c460*/  STL [R1+0x26c], R10 ;  /* 0x00026c0a01007387 */ /* 0x0001f20000100800 */
        /* <DEDUP_REMOVED lines=16> */
[----:B---3--:R-:W-:-:S02]  /*c570*/  IABS R7, R31 ;  /* 0x0000001f00077213 */ /* 0x008fc40000000000 */
[----:B------:R-:W-:Y:S02]  /*c580*/  ISETP.GE.AND P6, PT, R31, RZ, PT ;  /* 0x000000ff1f00720c */ /* 0x000fe40003fc6270 */
[----:B------:R-:W3:Y:S01]  /*c590*/  LDL.LU R31, [R1+0x460] ;  /* 0x00046000011f7983 */ /* 0x000ee20000300800 */
[----:B------:R-:W-:-:S04]  /*c5a0*/  IMAD.HI.U32 R8, R0, R7, RZ ;  /* 0x0000000700087227 */ /* 0x000fc800078e00ff */
[----:B------:R-:W-:-:S04]  /*c5b0*/  IMAD.MOV R8, RZ, RZ, -R8 ;  /* 0x000000ffff087224 */ /* 0x000fc800078e0a08 */
[----:B------:R-:W-:Y:S01]  /*c5c0*/  IMAD R7, R4, R8, R7 ;  /* 0x0000000804077224 */ /* 0x000fe200078e0207 */
[----:B------:R-:W-:Y:S01]  /*c5d0*/  ISETP.GE.AND P3, PT, R36, RZ, PT ;  /* 0x000000ff2400720c */ /* 0x000fe20003f66270 */
[----:B------:R-:W-:-:S03]  /*c5e0*/  IMAD.HI.U32 R8, R0, R5, RZ ;  /* 0x0000000500087227 */ /* 0x000fc600078e00ff */
[C---:B------:R-:W-:Y:S01]  /*c5f0*/  ISETP.GT.U32.AND P1, PT, R4.reuse, R7, PT ;  /* 0x000000070400720c */ /* 0x040fe20003f24070 */
[----:B------:R-:W-:Y:S02]  /*c600*/  IMAD.MOV R8, RZ, RZ, -R8 ;  /* 0x000000ffff087224 */ /* 0x000fe400078e0a08 */
[----:B0-----:R-:W-:Y:S02]  /*c610*/  IMAD.MOV.U32 R10, RZ, RZ, R6 ;  /* 0x000000ffff0a7224 */ /* 0x001fe400078e0006 */
[----:B------:R-:W-:-:S04]  /*c620*/  IMAD R5, R4, R8, R5 ;  /* 0x0000000804057224 */ /* 0x000fc800078e0205 */
[----:B------:R-:W-:Y:S01]  /*c630*/  @!P3 IMAD.MOV R10, RZ, RZ, -R10 ;  /* 0x000000ffff0ab224 */ /* 0x000fe200078e0a0a */
[----:B------:R-:W-:-:S03]  /*c640*/  ISETP.GT.U32.AND P3, PT, R4, R5, PT ;  /* 0x000000050400720c */ /* 0x000fc60003f64070 */
[----:B------:R-:W-:Y:S01]  /*c650*/  @!P1 IMAD.IADD R7, R7, 0x1, -R4 ;  /* 0x0000000107079824 */ /* 0x000fe200078e0a04 */
[----:B------:R-:W-:-:S04]  /*c660*/  ISETP.GT.U32.AND P1, PT, R4, R2, PT ;  /* 0x000000020400720c */ /* 0x000fc80003f24070 */
[----:B------:R-:W-:-:S05]  /*c670*/  ISETP.GT.U32.AND P0, PT, R4, R7, PT ;  /* 0x000000070400720c */ /* 0x000fca0003f04070 */
[----:B------:R-:W-:-:S04]  /*c680*/  @!P3 IMAD.IADD R5, R5, 0x1, -R4 ;  /* 0x000000010505b824 */ /* 0x000fc800078e0a04 */
[----:B------:R-:W-:Y:S01]  /*c690*/  @!P1 IMAD.IADD R2, R2, 0x1, -R4 ;  /* 0x0000000102029824 */ /* 0x000fe200078e0a04 */
[----:B-----5:R-:W-:-:S03]  /*c6a0*/  IABS R17, R34 ;  /* 0x0000002200117213 */ /* 0x020fc60000000000 */
[----:B------:R-:W-:Y:S01]  /*c6b0*/  @!P2 IMAD.MOV R2, RZ, RZ, -R2 ;  /* 0x000000ffff02a224 */ /* 0x000fe200078e0a02 */
[----:B------:R-:W-:Y:S01]  /*c6c0*/  IABS R15, R33 ;  /* 0x00000021000f7213 */ /* 0x000fe20000000000 */
[----:B------:R-:W-:Y:S01]  /*c6d0*/  IMAD.HI.U32 R8, R0, R17, RZ ;  /* 0x0000001100087227 */ /* 0x000fe200078e00ff */
[----:B------:R-:W-:-:S03]  /*c6e0*/  ISETP.GT.U32.AND P2, PT, R4, R5, PT ;  /* 0x000000050400720c */ /* 0x000fc60003f44070 */
[----:B------:R-:W-:Y:S01]  /*c6f0*/  IMAD.HI.U32 R6, R0, R15, RZ ;  /* 0x0000000f00067227 */ /* 0x000fe200078e00ff */
[----:B------:R0:W-:Y:S03]  /*c700*/  STL [R1+0x27c], R10 ;  /* 0x00027c0a01007387 */ /* 0x0001e60000100800 */
[----:B------:R-:W-:Y:S02]  /*c710*/  IMAD.MOV R8, RZ, RZ, -R8 ;  /* 0x000000ffff087224 */ /* 0x000fe400078e0a08 */
[----:B------:R-:W-:Y:S02]  /*c720*/  @!P0 IMAD.IADD R7, R7, 0x1, -R4 ;  /* 0x0000000107078824 */ /* 0x000fe400078e0a04 */
[----:B------:R-:W-:Y:S02]  /*c730*/  IMAD.MOV R6, RZ, RZ, -R6 ;  /* 0x000000ffff067224 */ /* 0x000fe400078e0a06 */
[----:B------:R-:W-:-:S02]  /*c740*/  IMAD R17, R4, R8, R17 ;  /* 0x0000000804117224 */ /* 0x000fc400078e0211 */
[----:B0-----:R-:W-:Y:S02]  /*c750*/  IMAD.MOV.U32 R10, RZ, RZ, R7 ;  /* 0x000000ffff0a7224 */ /* 0x001fe400078e0007 */
[----:B------:R-:W-:Y:S02]  /*c760*/  @!P5 IMAD.MOV R9, RZ, RZ, -R9 ;  /* 0x000000ffff09d224 */ /* 0x000fe400078e0a09 */
[C---:B------:R-:W-:Y:S02]  /*c770*/  IMAD R15, R4.reuse, R6, R15 ;  /* 0x00000006040f7224 */ /* 0x040fe400078e020f */
[----:B------:R-:W-:Y:S01]  /*c780*/  @!P6 IMAD.MOV R10, RZ, RZ, -R10 ;  /* 0x000000ffff0ae224 */ /* 0x000fe200078e0a0a */
[----:B------:R-:W-:Y:S01]  /*c790*/  ISETP.GT.U32.AND P6, PT, R4, R17, PT ;  /* 0x000000110400720c */ /* 0x000fe20003fc4070 */
[----:B------:R-:W-:Y:S01]  /*c7a0*/  STL [R1+0x270], R9 ;  /* 0x0002700901007387 */ /* 0x000fe20000100800 */
[----:B------:R-:W-:Y:S01]  /*c7b0*/  ISETP.GE.AND P1, PT, R33, RZ, PT ;  /* 0x000000ff2100720c */ /* 0x000fe20003f26270 */
[----:B------:R-:W-:-:S02]  /*c7c0*/  @!P2 IMAD.IADD R5, R5, 0x1, -R4 ;  /* 0x000000010505a824 */ /* 0x000fc400078e0a04 */
[----:B------:R-:W-:Y:S01]  /*c7d0*/  STL [R1+0x278], R2 ;  /* 0x0002780201007387 */ /* 0x000fe20000100800 */
[----:B------:R-:W-:-:S03]  /*c7e0*/  ISETP.GT.U32.AND P2, PT, R4, R15, PT ;  /* 0x0000000f0400720c */ /* 0x000fc60003f44070 */
[----:B------:R-:W5:Y:S04]  /*c7f0*/  LDL.LU R33, [R1+0x480] ;  /* 0x0004800001217983 */ /* 0x000f680000300800 */
[--C-:B------:R-:W-:Y:S01]  /*c800*/  @!P6 IMAD.IADD R17, R17, 0x1, -R4.reuse ;  /* 0x000000011111e824 */ /* 0x100fe200078e0a04 */
[----:B------:R-:W-:Y:S01]  /*c810*/  ISETP.GE.AND P5, PT, R34, RZ, PT ;  /* 0x000000ff2200720c */ /* 0x000fe20003fa6270 */
[----:B------:R-:W5:Y:S04]  /*c820*/  LDL.LU R36, [R1+0x484] ;  /* 0x0004840001247983 */ /* 0x000f680000300800 */
[----:B------:R-:W-:Y:S01]  /*c830*/  @!P2 IMAD.IADD R15, R15, 0x1, -R4 ;  /* 0x000000010f0fa824 */ /* 0x000fe200078e0a04 */
[----:B------:R-:W-:Y:S01]  /*c840*/  ISETP.GT.U32.AND P2, PT, R4, R17, PT ;  /* 0x000000110400720c */ /* 0x000fe20003f44070 */
[----:B------:R-:W5:Y:S04]  /*c850*/  LDL.LU R34, [R1+0x488] ;  /* 0x0004880001227983 */ /* 0x000f680000300800 */
[----:B------:R0:W-:Y:S02]  /*c860*/  STL [R1+0x274], R10 ;  /* 0x0002740a01007387 */ /* 0x0001e40000100800 */
[----:B0-----:R-:W-:-:S04]  /*c870*/  IMAD.MOV.U32 R10, RZ, RZ, R5 ;  /* 0x000000ffff0a7224 */ /* 0x001fc800078e0005 */
[----:B------:R-:W-:Y:S01]  /*c880*/  @!P4 IMAD.MOV R10, RZ, RZ, -R10 ;  /* 0x000000ffff0ac224 */ /* 0x000fe200078e0a0a */
[----:B------:R-:W-:Y:S01]  /*c890*/  ISETP.GT.U32.AND P4, PT, R4, R15, PT ;  /* 0x0000000f0400720c */ /* 0x000fe20003f84070 */
[----:B------:R-:W-:-:S03]  /*c8a0*/  @!P2 IMAD.IADD R17, R17, 0x1, -R4 ;  /* 0x000000011111a824 */ /* 0x000fc600078e0a04 */
[----:B------:R0:W-:Y:S02]  /*c8b0*/  STL [R1+0x25c], R10 ;  /* 0x00025c0a01007387 */ /* 0x0001e40000100800 */
[----:B0-----:R-:W-:-:S07]  /*c8c0*/  IMAD.MOV.U32 R10, RZ, RZ, R17 ;  /* 0x000000ffff0a7224 */ /* 0x001fce00078e0011 */
        /* <DEDUP_REMOVED lines=29> */
[----:B------:R-:W3:Y:S01]  /*caa0*/  LDL.LU R30, [R1+0x4a4] ;  /* 0x0004a400011e7983 */ /* 0x000ee20000300800 */
[----:B----4-:R-:W-:Y:S01]  /*cab0*/  IABS R6, R37 ;  /* 0x0000002500067213 */ /* 0x010fe20000000000 */
[----:B------:R-:W-:Y:S01]  /*cac0*/  IMAD.HI.U32 R19, R0, R9, RZ ;  /* 0x0000000900137227 */ /* 0x000fe200078e00ff */
[----:B------:R-:W-:-:S03]  /*cad0*/  IABS R16, R35 ;  /* 0x0000002300107213 */ /* 0x000fc60000000000 */
[----:B------:R-:W-:-:S04]  /*cae0*/  IMAD.HI.U32 R18, R0, R6, RZ ;  /* 0x0000000600127227 */ /* 0x000fc800078e00ff */
[----:B------:R-:W-:Y:S02]  /*caf0*/  IMAD.MOV R19, RZ, RZ, -R19 ;  /* 0x000000ffff137224 */ /* 0x000fe400078e0a13 */
[----:B------:R-:W-:Y:S02]  /*cb00*/  IMAD.MOV R18, RZ, RZ, -R18 ;  /* 0x000000ffff127224 */ /* 0x000fe400078e0a12 */
[----:B------:R-:W-:Y:S02]  /*cb10*/  IMAD R9, R4, R19, R9 ;  /* 0x0000001304097224 */ /* 0x000fe400078e0209 */
[----:B------:R-:W-:-:S03]  /*cb20*/  IMAD.HI.U32 R7, R0, R16, RZ ;  /* 0x0000001000077227 */ /* 0x000fc600078e00ff */
[C---:B------:R-:W-:Y:S01]  /*cb30*/  ISETP.GT.U32.AND P5, PT, R4.reuse, R9, PT ;  /* 0x000000090400720c */ /* 0x040fe20003fa4070 */
[----:B------:R-:W-:Y:S01]  /*cb40*/  IMAD R6, R4, R18, R6 ;  /* 0x0000001204067224 */ /* 0x000fe200078e0206 */
[----:B-----5:R-:W-:Y:S01]  /*cb50*/  IABS R18, R33 ;  /* 0x0000002100127213 */ /* 0x020fe20000000000 */
[----:B------:R-:W-:-:S03]  /*cb60*/  IMAD.MOV R7, RZ, RZ, -R7 ;  /* 0x000000ffff077224 */ /* 0x000fc600078e0a07 */
[----:B------:R-:W-:Y:S01]  /*cb70*/  ISETP.GT.U32.AND P4, PT, R4, R6, PT ;  /* 0x000000060400720c */ /* 0x000fe20003f84070 */
[----:B------:R-:W-:-:S04]  /*cb80*/  IMAD.HI.U32 R17, R0, R18, RZ ;  /* 0x0000001200117227 */ /* 0x000fc800078e00ff */
[----:B------:R-:W-:Y:S02]  /*cb90*/  IMAD R16, R4, R7, R16 ;  /* 0x0000000704107224 */ /* 0x000fe400078e0210 */
[----:B------:R-:W-:-:S03]  /*cba0*/  IMAD.MOV R17, RZ, RZ, -R17 ;  /* 0x000000ffff117224 */ /* 0x000fc600078e0a11 */
[C---:B------:R-:W-:Y:S01]  /*cbb0*/  ISETP.GT.U32.AND P6, PT, R4.reuse, R16, PT ;  /* 0x000000100400720c */ /* 0x040fe20003fc4070 */
[C---:B------:R-:W-:Y:S02]  /*cbc0*/  IMAD R17, R4.reuse, R17, R18 ;  /* 0x0000001104117224 */ /* 0x040fe400078e0212 */
[--C-:B------:R-:W-:Y:S01]  /*cbd0*/  @!P5 IMAD.IADD R9, R9, 0x1, -R4.reuse ;  /* 0x000000010909d824 */ /* 0x100fe200078e0a04 */
[----:B------:R-:W-:Y:S02]  /*cbe0*/  ISETP.GT.U32.AND P5, PT, R4, R2, PT ;  /* 0x000000020400720c */ /* 0x000fe40003fa4070 */
[----:B------:R-:W-:Y:S02]  /*cbf0*/  IABS R7, R36 ;  /* 0x0000002400077213 */ /* 0x000fe40000000000 */
[----:B------:R-:W-:Y:S01]  /*cc00*/  IABS R5, R34 ;  /* 0x0000002200057213 */ /* 0x000fe20000000000 */
[----:B------:R-:W-:Y:S01]  /*cc10*/  @!P4 IMAD.IADD R6, R6, 0x1, -R4 ;  /* 0x000000010606c824 */ /* 0x000fe200078e0a04 */
[----:B------:R-:W-:Y:S01]  /*cc20*/  ISETP.GT.U32.AND P0, PT, R4, R17, PT ;  /* 0x000000110400720c */ /* 0x000fe20003f04070 */
[----:B------:R-:W-:Y:S01]  /*cc30*/  IMAD.HI.U32 R20, R0, R7, RZ ;  /* 0x0000000700147227 */ /* 0x000fe200078e00ff */
[----:B------:R-:W-:-:S03]  /*cc40*/  ISETP.GT.U32.AND P4, PT, R4, R9, PT ;  /* 0x000000090400720c */ /* 0x000fc60003f84070 */
[----:B------:R-:W-:-:S04]  /*cc50*/  IMAD.HI.U32 R19, R0, R5, RZ ;  /* 0x0000000500137227 */ /* 0x000fc800078e00ff */
[----:B------:R-:W-:Y:S02]  /*cc60*/  IMAD.MOV R20, RZ, RZ, -R20 ;  /* 0x000000ffff147224 */ /* 0x000fe400078e0a14 */
[--C-:B------:R-:W-:Y:S02]  /*cc70*/  @!P6 IMAD.IADD R16, R16, 0x1, -R4.reuse ;  /* 0x000000011010e824 */ /* 0x100fe400078e0a04 */
[----:B------:R-:W-:Y:S02]  /*cc80*/  IMAD.MOV R19, RZ, RZ, -R19 ;  /* 0x000000ffff137224 */ /* 0x000fe400078e0a13 */
[----:B------:R-:W-:Y:S01]  /*cc90*/  @!P5 IMAD.IADD R2, R2, 0x1, -R4 ;  /* 0x000000010202d824 */ /* 0x000fe200078e0a04 */
[C---:B------:R-:W-:Y:S01]  /*cca0*/  ISETP.GT.U32.AND P1, PT, R4.reuse, R16, PT ;  /* 0x000000100400720c */ /* 0x040fe20003f24070 */
[C---:B------:R-:W-:Y:S01]  /*ccb0*/  IMAD R7, R4.reuse, R20, R7 ;  /* 0x0000001404077224 */ /* 0x040fe200078e0207 */
[C---:B------:R-:W-:Y:S01]  /*ccc0*/  ISETP.GT.U32.AND P6, PT, R4.reuse, R6, PT ;  /* 0x000000060400720c */ /* 0x040fe20003fc4070 */
[----:B------:R-:W-:-:S02]  /*ccd0*/  IMAD R19, R4, R19, R5 ;  /* 0x0000001304137224 */ /* 0x000fc400078e0205 */
[----:B------:R-:W-:Y:S02]  /*cce0*/  @!P0 IMAD.IADD R17, R17, 0x1, -R4 ;  /* 0x0000000111118824 */ /* 0x000fe400078e0a04 */
[----:B0-----:R-:W-:Y:S01]  /*ccf0*/  IMAD.MOV.U32 R10, RZ, RZ, R2 ;  /* 0x000000ffff0a7224 */ /* 0x001fe200078e0002 */
[C---:B------:R-:W-:Y:S01]  /*cd00*/  ISETP.GT.U32.AND P5, PT, R4.reuse, R7, PT ;  /* 0x000000070400720c */ /* 0x040fe20003fa4070 */
[----:B------:R-:W-:Y:S01]  /*cd10*/  @!P4 IMAD.IADD R9, R9, 0x1, -R4 ;  /* 0x000000010909c824 */ /* 0x000fe200078e0a04 */
[----:B------:R-:W-:Y:S01]  /*cd20*/  ISETP.GE.AND P4, PT, R37, RZ, PT ;  /* 0x000000ff2500720c */ /* 0x000fe20003f86270 */
[----:B------:R-:W-:Y:S01]  /*cd30*/  @!P3 IMAD.MOV R10, RZ, RZ, -R10 ;  /* 0x000000ffff0ab224 */ /* 0x000fe200078e0a0a */
[----:B------:R-:W-:Y:S01]  /*cd40*/  ISETP.GT.U32.AND P3, PT, R4, R17, PT ;  /* 0x000000110400720c */ /* 0x000fe20003f64070 */
[--C-:B------:R-:W-:Y:S01]  /*cd50*/  @!P1 IMAD.IADD R16, R16, 0x1, -R4.reuse ;  /* 0x0000000110109824 */ /* 0x100fe200078e0a04 */
[----:B------:R-:W-:Y:S01]  /*cd60*/  ISETP.GE.AND P1, PT, R35, RZ, PT ;  /* 0x000000ff2300720c */ /* 0x000fe20003f26270 */
[--C-:B------:R-:W-:Y:S01]  /*cd70*/  @!P6 IMAD.IADD R6, R6, 0x1, -R4.reuse ;  /* 0x000000010606e824 */ /* 0x100fe200078e0a04 */
[----:B------:R-:W-:Y:S01]  /*cd80*/  ISETP.GE.AND P0, PT, R33, RZ, PT ;  /* 0x000000ff2100720c */ /* 0x000fe20003f06270 */
[----:B------:R-:W4:Y:S04]  /*cd90*/  LDL.LU R35, [R1+0x4a8] ;  /* 0x0004a80001237983 */ /* 0x000f280000300800 */
[----:B------:R-:W-:Y:S01]  /*cda0*/  @!P5 IMAD.IADD R7, R7, 0x1, -R4 ;  /* 0x000000010707d824 */ /* 0x000fe200078e0a04 */
[----:B------:R-:W5:Y:S01]  /*cdb0*/  LDL.LU R33, [R1+0x4ac] ;  /* 0x0004ac0001217983 */ /* 0x000f620000300800 */
[----:B------:R-:W-:-:S02]  /*cdc0*/  @!P4 IMAD.MOV R6, RZ, RZ, -R6 ;  /* 0x000000ffff06c224 */ /* 0x000fc400078e0a06 */
[----:B------:R-:W-:Y:S01]  /*cdd0*/  @!P3 IMAD.IADD R17, R17, 0x1, -R4 ;  /* 0x000000011111b824 */ /* 0x000fe200078e0a04 */
[----:B------:R0:W-:Y:S01]  /*cde0*/  STL [R1+0x250], R10 ;  /* 0x0002500a01007387 */ /* 0x0001e20000100800 */
[----:B------:R-:W-:Y:S01]  /*cdf0*/  @!P2 IMAD.MOV R9, RZ, RZ, -R9 ;  /* 0x000000ffff09a224 */ /* 0x000fe200078e0a09 */
[----:B------:R-:W-:Y:S01]  /*ce00*/  ISETP.GT.U32.AND P2, PT, R4, R7, PT ;  /* 0x000000070400720c */ /* 0x000fe20003f44070 */
[----:B0-----:R-:W-:-:S03]  /*ce10*/  IMAD.MOV.U32 R10, RZ, RZ, R16 ;  /* 0x000000ffff0a7224 */ /* 0x001fc600078e0010 */
[----:B------:R0:W-:Y:S01]  /*ce20*/  STL [R1+0x24c], R9 ;  /* 0x00024c0901007387 */ /* 0x0001e20000100800 */
[----:B------:R-:W-:-:S03]  /*ce30*/  @!P1 IMAD.MOV R10, RZ, RZ, -R10 ;  /* 0x000000ffff0a9224 */ /* 0x000fc600078e0a0a */
[----:B------:R1:W-:Y:S01]  /*ce40*/  STL [R1+0x248], R6 ;  /* 0x0002480601007387 */ /* 0x0003e20000100800 */
[----:B------:R-:W-:-:S03]  /*ce50*/  ISETP.GE.AND P1, PT, R34, RZ, PT ;  /* 0x000000ff2200720c */ /* 0x000fc60003f26270 */
[----:B------:R0:W-:Y:S01]  /*ce60*/  STL [R1+0x244], R10 ;  /* 0x0002440a01007387 */ /* 0x0001e20000100800 */
[----:B------:R-:W-:Y:S01]  /*ce70*/  @!P2 IMAD.IADD R7, R7, 0x1, -R4 ;  /* 0x000000010707a824 */ /* 0x000fe200078e0a04 */
[----:B------:R-:W-:-:S13]  /*ce80*/  ISETP.GT.U32.AND P6, PT, R4, R19, PT ;  /* 0x000000130400720c */ /* 0x000fda0003fc4070 */
[----:B------:R-:W-:-:S05]  /*ce90*/  @!P6 IMAD.IADD R19, R19, 0x1, -R4 ;  /* 0x000000011313e824 */ /* 0x000fca00078e0a04 */
[----:B------:R-:W-:-:S13]  /*cea0*/  ISETP.GT.U32.AND P6, PT, R4, R19, PT ;  /* 0x000000130400720c */ /* 0x000fda0003fc4070 */
[----:B------:R-:W-:Y:S01]  /*ceb0*/  @!P6 IMAD.IADD R19, R19, 0x1, -R4 ;  /* 0x000000011313e824 */ /* 0x000fe200078e0a04 */
[----:B--2---:R-:W-:-:S05]  /*cec0*/  IABS R5, R32 ;  /* 0x0000002000057213 */ /* 0x004fca0000000000 */
[----:B------:R-:W-:-:S04]  /*ced0*/  IMAD.HI.U32 R18, R0, R5, RZ ;  /* 0x0000000500127227 */ /* 0x000fc800078e00ff */
[----:B------:R-:W-:Y:S01]  /*cee0*/  IMAD.MOV R18, RZ, RZ, -R18 ;  /* 0x000000ffff127224 */ /* 0x000fe200078e0a12 */
[----:B---3--:R-:W-:-:S03]  /*cef0*/  IABS R8, R31 ;  /* 0x0000001f00087213 */ /* 0x008fc60000000000 */
[----:B------:R-:W-:Y:S02]  /*cf00*/  IMAD R5, R4, R18, R5 ;  /* 0x0000001204057224 */ /* 0x000fe400078e0205 */
[----:B------:R-:W-:-:S03]  /*cf10*/  IMAD.HI.U32 R15, R0, R8, RZ ;  /* 0x00000008000f7227 */ /* 0x000fc600078e00ff */
[----:B------:R-:W-:Y:S01]  /*cf20*/  ISETP.GT.U32.AND P4, PT, R4, R5, PT ;  /* 0x000000050400720c */ /* 0x000fe20003f84070 */
[----:B------:R-:W-:-:S04]  /*cf30*/  IMAD.MOV R2, RZ, RZ, -R15 ;  /* 0x000000ffff027224 */ /* 0x000fc800078e0a0f */
[----:B------:R-:W-:Y:S02]  /*cf40*/  IMAD R16, R4, R2, R8 ;  /* 0x0000000204107224 */ /* 0x000fe400078e0208 */
[----:B------:R-:W-:-:S04]  /*cf50*/  IMAD.MOV.U32 R8, RZ, RZ, R17 ;  /* 0x000000ffff087224 */ /* 0x000fc800078e0011 */
[----:B------:R-:W-:Y:S02]  /*cf60*/  @!P0 IMAD.MOV R8, RZ, RZ, -R8 ;  /* 0x000000ffff088224 */ /* 0x000fe400078e0a08 */
[----:B------:R-:W-:-:S03]  /*cf70*/  @!P4 IMAD.IADD R5, R5, 0x1, -R4 ;  /* 0x000000010505c824 */ /* 0x000fc600078e0a04 */
[----:B------:R2:W-:Y:S01]  /*cf80*/  STL [R1+0x240], R8 ;  /* 0x0002400801007387 */ /* 0x0005e20000100800 */
[----:B------:R-:W-:Y:S02]  /*cf90*/  ISETP.GE.AND P2, PT, R32, RZ, PT ;  /* 0x000000ff2000720c */ /* 0x000fe40003f46270 */
[----:B0-----:R-:W-:Y:S02]  /*cfa0*/  IABS R9, R30 ;  /* 0x0000001e00097213 */ /* 0x001fe40000000000 */
[----:B------:R-:W-:Y:S02]  /*cfb0*/  ISETP.GE.AND P4, PT, R30, RZ, PT ;  /* 0x000000ff1e00720c */ /* 0x000fe40003f86270 */
[----:B------:R-:W3:Y:S04]  /*cfc0*/  LDL.LU R30, [R1+0x4c8] ;  /* 0x0004c800011e7983 */ /* 0x000ee80000300800 */
[----:B------:R-:W3:Y:S04]  /*cfd0*/  LDL.LU R37, [R1+0x4cc] ;  /* 0x0004cc0001257983 */ /* 0x000ee80000300800 */
[----:B------:R-:W3:Y:S04]  /*cfe0*/  LDL.LU R34, [R1+0x4d0] ;  /* 0x0004d00001227983 */ /* 0x000ee80000300800 */
[----:B------:R-:W3:Y:S01]  /*cff0*/  LDL.LU R32, [R1+0x4c0] ;  /* 0x0004c00001207983 */ /* 0x000ee20000300800 */
[----:B------:R-:W-:-:S03]  /*d000*/  ISETP.GE.AND P6, PT, R31, RZ, PT ;  /* 0x000000ff1f00720c */ /* 0x000fc60003fc6270 */
[----:B------:R-:W3:Y:S01]  /*d010*/  LDL.LU R31, [R1+0x4c4] ;  /* 0x0004c400011f7983 */ /* 0x000ee20000300800 */
[----:B------:R-:W-:Y:S01]  /*d020*/  ISETP.GE.AND P5, PT, R36, RZ, PT ;  /* 0x000000ff2400720c */ /* 0x000fe20003fa6270 */
[----:B-1----:R-:W-:Y:S01]  /*d030*/  IMAD.HI.U32 R6, R0, R9, RZ ;  /* 0x0000000900067227 */ /* 0x002fe200078e00ff */
[----:B------:R-:W-:-:S03]  /*d040*/  ISETP.GT.U32.AND P3, PT, R4, R16, PT ;  /* 0x000000100400720c */ /* 0x000fc60003f64070 */
[----:B------:R-:W-:Y:S02]  /*d050*/  IMAD.MOV R6, RZ, RZ, -R6 ;  /* 0x000000ffff067224 */ /* 0x000fe400078e0a06 */
[----:B------:R-:W-:Y:S02]  /*d060*/  IMAD.MOV.U32 R10, RZ, RZ, R7 ;  /* 0x000000ffff0a7224 */ /* 0x000fe400078e0007 */
[----:B------:R-:W-:-:S04]  /*d070*/  IMAD R9, R4, R6, R9 ;  /* 0x0000000604097224 */ /* 0x000fc800078e0209 */
[----:B------:R-:W-:Y:S01]  /*d080*/  @!P5 IMAD.MOV R10, RZ, RZ, -R10 ;  /* 0x000000ffff0ad224 */ /* 0x000fe200078e0a0a */
[----:B------:R-:W-:Y:S01]  /*d090*/  ISETP.GT.U32.AND P5, PT, R4, R9, PT ;  /* 0x000000090400720c */ /* 0x000fe20003fa4070 */
[----:B------:R-:W-:Y:S01]  /*d0a0*/  @!P3 IMAD.IADD R16, R16, 0x1, -R4 ;  /* 0x000000011010b824 */ /* 0x000fe200078e0a04 */
[----:B------:R-:W-:-:S04]  /*d0b0*/  ISETP.GT.U32.AND P3, PT, R4, R5, PT ;  /* 0x000000050400720c */ /* 0x000fc80003f64070 */
[----:B------:R-:W-:Y:S01]  /*d0c0*/  ISETP.GT.U32.AND P0, PT, R4, R16, PT ;  /* 0x000000100400720c */ /* 0x000fe20003f04070 */
[----:B--2---:R-:W-:-:S06]  /*d0d0*/  IMAD.MOV.U32 R8, RZ, RZ, R19 ;  /* 0x000000ffff087224 */ /* 0x004fcc00078e0013 */
[----:B------:R-:W-:Y:S02]  /*d0e0*/  @!P5 IMAD.IADD R9, R9, 0x1, -R4 ;  /* 0x000000010909d824 */ /* 0x000fe400078e0a04 */
[----:B------:R-:W-:-:S03]  /*d0f0*/  @!P1 IMAD.MOV R8, RZ, RZ, -R8 ;  /* 0x000000ffff089224 */ /* 0x000fc600078e0a08 */
[----:B------:R-:W-:Y:S01]  /*d100*/  ISETP.GT.U32.AND P5, PT, R4, R9, PT ;  /* 0x000000090400720c */ /* 0x000fe20003fa4070 */
[--C-:B------:R-:W-:Y:S01]  /*d110*/  @!P0 IMAD.IADD R16, R16, 0x1, -R4.reuse ;  /* 0x0000000110108824 */ /* 0x100fe200078e0a04 */
[----:B------:R0:W-:Y:S01]  /*d120*/  STL [R1+0x23c], R10 ;  /* 0x00023c0a01007387 */ /* 0x0001e20000100800 */
[----:B------:R-:W-:-:S03]  /*d130*/  @!P3 IMAD.IADD R5, R5, 0x1, -R4 ;  /* 0x000000010505b824 */ /* 0x000fc600078e0a04 */
[----:B------:R-:W-:Y:S01]  /*d140*/  STL [R1+0x238], R8 ;  /* 0x0002380801007387 */ /* 0x000fe20000100800 */
[----:B------:R-:W-:Y:S02]  /*d150*/  @!P2 IMAD.MOV R5, RZ, RZ, -R5 ;  /* 0x000000ffff05a224 */ /* 0x000fe400078e0a05 */
[----:B0-----:R-:W-:Y:S01]  /*d160*/  IMAD.MOV.U32 R10, RZ, RZ, R16 ;  /* 0x000000ffff0a7224 */ /* 0x001fe200078e0010 */
[----:B----4-:R-:W-:Y:S02]  /*d170*/  IABS R2, R35 ;  /* 0x0000002300027213 */ /* 0x010fe40000000000 */
[----:B-----5:R-:W-:-:S03]  /*d180*/  IABS R15, R33 ;  /* 0x00000021000f7213 */ /* 0x020fc60000000000 */
[----:B------:R-:W-:-:S04]  /*d190*/  IMAD.HI.U32 R6, R0, R2, RZ ;  /* 0x0000000200067227 */ /* 0x000fc800078e00ff */
[----:B------:R-:W-:-:S04]  /*d1a0*/  IMAD.HI.U32 R7, R0, R15, RZ ;  /* 0x0000000f00077227 */ /* 0x000fc800078e00ff */
[----:B------:R-:W-:Y:S02]  /*d1b0*/  IMAD.MOV R6, RZ, RZ, -R6 ;  /* 0x000000ffff067224 */ /* 0x000fe400078e0a06 */
[----:B------:R-:W-:Y:S02]  /*d1c0*/  IMAD.MOV R7, RZ, RZ, -R7 ;  /* 0x000000ffff077224 */ /* 0x000fe400078e0a07 */
[C---:B------:R-:W-:Y:S02]  /*d1d0*/  IMAD R17, R4.reuse, R6, R2 ;  /* 0x0000000604117224 */ /* 0x040fe400078e0202 */
[C---:B------:R-:W-:Y:S02]  /*d1e0*/  IMAD R15, R4.reuse, R7, R15 ;  /* 0x00000007040f7224 */ /* 0x040fe400078e020f */
[----:B------:R-:W-:Y:S01]  /*d1f0*/  @!P6 IMAD.MOV R10, RZ, RZ, -R10 ;  /* 0x000000ffff0ae224 */ /* 0x000fe200078e0a0a */
[C---:B------:R-:W-:Y:S01]  /*d200*/  ISETP.GT.U32.AND P6, PT, R4.reuse, R17, PT ;  /* 0x000000110400720c */ /* 0x040fe20003fc4070 */
[----:B------:R-:W-:Y:S01]  /*d210*/  STL [R1+0x234], R5 ;  /* 0x0002340501007387 */ /* 0x000fe20000100800 */
[----:B------:R-:W-:Y:S01]  /*d220*/  ISETP.GE.AND P3, PT, R33, RZ, PT ;  /* 0x000000ff2100720c */ /* 0x000fe20003f66270 */
[----:B------:R-:W-:Y:S01]  /*d230*/  @!P5 IMAD.IADD R9, R9, 0x1, -R4 ;  /* 0x000000010909d824 */ /* 0x000fe200078e0a04 */
[----:B------:R-:W-:Y:S01]  /*d240*/  ISETP.GT.U32.AND P5, PT, R4, R15, PT ;  /* 0x0000000f0400720c */ /* 0x000fe20003fa4070 */
[----:B------:R-:W2:Y:S01]  /*d250*/  LDL.LU R33, [R1+0x4d4] ;  /* 0x0004d40001217983 */ /* 0x000ea20000300800 */
[----:B------:R-:W-:-:S03]  /*d260*/  ISETP.GE.AND P1, PT, R35, RZ, PT ;  /* 0x000000ff2300720c */ /* 0x000fc60003f26270 */
[----:B------:R-:W4:Y:S04]  /*d270*/  LDL.LU R36, [R1+0x4d8] ;  /* 0x0004d80001247983 */ /* 0x000f280000300800 */
[--C-:B------:R-:W-:Y:S01]  /*d280*/  @!P6 IMAD.IADD R17, R17, 0x1, -R4.reuse ;  /* 0x000000011111e824 */ /* 0x100fe200078e0a04 */
[----:B------:R-:W5:Y:S03]  /*d290*/  LDL.LU R35, [R1+0x4dc] ;  /* 0x0004dc0001237983 */ /* 0x000f660000300800 */
[----:B------:R-:W-:Y:S01]  /*d2a0*/  @!P5 IMAD.IADD R15, R15, 0x1, -R4 ;  /* 0x000000010f0fd824 */ /* 0x000fe200078e0a04 */
[----:B------:R-:W-:Y:S01]  /*d2b0*/  ISETP.GT.U32.AND P5, PT, R4, R17, PT ;  /* 0x000000110400720c */ /* 0x000fe20003fa4070 */
[----:B------:R0:W-:Y:S02]  /*d2c0*/  STL [R1+0x230], R10 ;  /* 0x0002300a01007387 */ /* 0x0001e40000100800 */
[----:B0-----:R-:W-:-:S04]  /*d2d0*/  IMAD.MOV.U32 R10, RZ, RZ, R9 ;  /* 0x000000ffff0a7224 */ /* 0x001fc800078e0009 */
[----:B------:R-:W-:-:S06]  /*d2e0*/  @!P4 IMAD.MOV R10, RZ, RZ, -R10 ;  /* 0x000000ffff0ac224 */ /* 0x000fcc00078e0a0a */
[----:B------:R-:W-:Y:S01]  /*d2f0*/  @!P5 IMAD.IADD R17, R17, 0x1, -R4 ;  /* 0x000000011111d824 */ /* 0x000fe200078e0a04 */
[----:B------:R0:W-:Y:S03]  /*d300*/  STL [R1+0x228], R10 ;  /* 0x0002280a01007387 */ /* 0x0001e60000100800 */
[----:B0-----:R-:W-:-:S04]  /*d310*/  IMAD.MOV.U32 R10, RZ, RZ, R17 ;  /* 0x000000ffff0a7224 */ /* 0x001fc800078e0011 */
[----:B------:R-:W-:Y:S01]  /*d320*/  @!P1 IMAD.MOV R10, RZ, RZ, -R10 ;  /* 0x000000ffff0a9224 */ /* 0x000fe200078e0a0a */
[----:B---3--:R-:W-:-:S05]  /*d330*/  IABS R8, R32 ;  /* 0x0000002000087213 */ /* 0x008fca0000000000 */
[----:B------:R-:W-:-:S04]  /*d340*/  IMAD.HI.U32 R18, R0, R8, RZ ;  /* 0x0000000800127227 */ /* 0x000fc800078e00ff */
[----:B------:R-:W-:-:S04]  /*d350*/  IMAD.MOV R18, RZ, RZ, -R18 ;  /* 0x000000ffff127224 */ /* 0x000fc800078e0a12 */
[----:B------:R-:W-:-:S05]  /*d360*/  IMAD R8, R4, R18, R8 ;  /* 0x0000001204087224 */ /* 0x000fca00078e0208 */
[----:B------:R-:W-:Y:S02]  /*d370*/  ISETP.GT.U32.AND P6, PT, R4, R8, PT ;  /* 0x000000080400720c */ /* 0x000fe40003fc4070 */
[----:B------:R-:W-:Y:S02]  /*d380*/  ISETP.GE.AND P0, PT, R32, RZ, PT ;  /* 0x000000ff2000720c */ /* 0x000fe40003f06270 */
[----:B------:R-:W-:Y:S01]  /*d390*/  IABS R2, R31 ;  /* 0x0000001f00027213 */ /* 0x000fe20000000000 */
[----:B------:R-:W3:Y:S08]  /*d3a0*/  LDL.LU R32, [R1+0x4e0] ;  /* 0x0004e00001207983 */ /* 0x000ef00000300800 */
[----:B------:R-:W-:Y:S01]  /*d3b0*/  @!P6 IMAD.IADD R8, R8, 0x1, -R4 ;  /* 0x000000010808e824 */ /* 0x000fe200078e0a04 */
[----:B------:R-:W-:Y:S01]  /*d3c0*/  ISETP.GT.U32.AND P6, PT, R4, R15, PT ;  /* 0x0000000f0400720c */ /* 0x000fe20003fc4070 */
[----:B------:R-:W-:-:S03]  /*d3d0*/  IMAD.HI.U32 R5, R0, R2, RZ ;  /* 0x0000000200057227 */ /* 0x000fc600078e00ff */
[C---:B------:R-:W-:Y:S01]  /*d3e0*/  ISETP.GT.U32.AND P4, PT, R4.reuse, R8, PT ;  /* 0x000000080400720c */ /* 0x040fe20003f84070 */
[----:B------:R-:W-:Y:S01]  /*d3f0*/  IMAD.MOV R5, RZ, RZ, -R5 ;  /* 0x000000ffff057224 */ /* 0x000fe200078e0a05 */
[----:B------:R-:W-:Y:S02]  /*d400*/  ISETP.GE.AND P2, PT, R31, RZ, PT ;  /* 0x000000ff1f00720c */ /* 0x000fe40003f46270 */
[----:B------:R-:W3:Y:S01]  /*d410*/  LDL.LU R31, [R1+0x4e4] ;  /* 0x0004e400011f7983 */ /* 0x000ee20000300800 */
[----:B------:R-:W-:-:S04]  /*d420*/  IMAD R2, R4, R5, R2 ;  /* 0x0000000504027224 */ /* 0x000fc800078e0202 */
[--C-:B------:R-:W-:Y:S01]  /*d430*/  @!P6 IMAD.IADD R15, R15, 0x1, -R4.reuse ;  /* 0x000000010f0fe824 */ /* 0x100fe200078e0a04 */
[----:B------:R0:W-:Y:S01]  /*d440*/  STL [R1+0x22c], R10 ;  /* 0x00022c0a01007387 */ /* 0x0001e20000100800 */
[----:B------:R-:W-:Y:S02]  /*d450*/  ISETP.GT.U32.AND P5, PT, R4, R2, PT ;  /* 0x000000020400720c */ /* 0x000fe40003fa4070 */
[----:B------:R-:W-:Y:S02]  /*d460*/  @!P4 IMAD.IADD R8, R8, 0x1, -R4 ;  /* 0x000000010808c824 */ /* 0x000fe400078e0a04 */
[----:B0-----:R-:W-:-:S04]  /*d470*/  IMAD.MOV.U32 R10, RZ, RZ, R15 ;  /* 0x000000ffff0a7224 */ /* 0x001fc800078e000f */
        /* <DEDUP_REMOVED lines=19> */
[----:B------:R-:W-:Y:S01]  /*d5b0*/  IMAD R6, R4, R18, R6 ;  /* 0x0000001204067224 */ /* 0x000fe200078e0206 */
[----:B--2---:R-:W-:-:S02]  /*d5c0*/  IABS R18, R33 ;  /* 0x0000002100127213 */ /* 0x004fc40000000000 */
[C---:B------:R-:W-:Y:S02]  /*d5d0*/  ISETP.GT.U32.AND P1, PT, R4.reuse, R7, PT ;  /* 0x000000070400720c */ /* 0x040fe40003f24070 */
[----:B------:R-:W-:Y:S01]  /*d5e0*/  ISETP.GT.U32.AND P4, PT, R4, R16, PT ;  /* 0x000000100400720c */ /* 0x000fe20003f84070 */
[----:B------:R-:W-:Y:S01]  /*d5f0*/  IMAD.HI.U32 R17, R0, R18, RZ ;  /* 0x0000001200117227 */ /* 0x000fe200078e00ff */
[----:B------:R-:W-:-:S03]  /*d600*/  ISETP.GT.U32.AND P6, PT, R4, R6, PT ;  /* 0x000000060400720c */ /* 0x000fc60003fc4070 */
[----:B------:R-:W-:Y:S01]  /*d610*/  IMAD.MOV R17, RZ, RZ, -R17 ;  /* 0x000000ffff117224 */ /* 0x000fe200078e0a11 */
[----:B----4-:R-:W-:-:S03]  /*d620*/  IABS R5, R36 ;  /* 0x0000002400057213 */ /* 0x010fc60000000000 */
[C---:B------:R-:W-:Y:S02]  /*d630*/  IMAD R17, R4.reuse, R17, R18 ;  /* 0x0000001104117224 */ /* 0x040fe400078e0212 */
[--C-:B------:R-:W-:Y:S01]  /*d640*/  @!P1 IMAD.IADD R7, R7, 0x1, -R4.reuse ;  /* 0x0000000107079824 */ /* 0x100fe200078e0a04 */
[----:B------:R-:W-:Y:S01]  /*d650*/  ISETP.GT.U32.AND P1, PT, R4, R2, PT ;  /* 0x000000020400720c */ /* 0x000fe20003f24070 */
[--C-:B------:R-:W-:Y:S01]  /*d660*/  @!P4 IMAD.IADD R16, R16, 0x1, -R4.reuse ;  /* 0x000000011010c824 */ /* 0x100fe200078e0a04 */
[----:B------:R-:W-:Y:S01]  /*d670*/  ISETP.GT.U32.AND P0, PT, R4, R17, PT ;  /* 0x000000110400720c */ /* 0x000fe20003f04070 */
[----:B------:R-:W-:Y:S01]  /*d680*/  @!P6 IMAD.IADD R6, R6, 0x1, -R4 ;  /* 0x000000010606e824 */ /* 0x000fe200078e0a04 */
[----:B-----5:R-:W-:Y:S01]  /*d690*/  IABS R9, R35 ;  /* 0x0000002300097213 */ /* 0x020fe20000000000 */
[----:B------:R-:W-:Y:S01]  /*d6a0*/  IMAD.HI.U32 R20, R0, R5, RZ ;  /* 0x0000000500147227 */ /* 0x000fe200078e00ff */
[C---:B------:R-:W-:Y:S02]  /*d6b0*/  ISETP.GT.U32.AND P6, PT, R4.reuse, R7, PT ;  /* 0x000000070400720c */ /* 0x040fe40003fc4070 */
[----:B------:R-:W-:Y:S01]  /*d6c0*/  ISETP.GT.U32.AND P3, PT, R4, R16, PT ;  /* 0x000000100400720c */ /* 0x000fe20003f64070 */
[----:B------:R-:W-:Y:S01]  /*d6d0*/  IMAD.HI.U32 R19, R0, R9, RZ ;  /* 0x0000000900137227 */ /* 0x000fe200078e00ff */
[----:B------:R-:W-:-:S03]  /*d6e0*/  ISETP.GT.U32.AND P4, PT, R4, R6, PT ;  /* 0x000000060400720c */ /* 0x000fc60003f84070 */
[----:B------:R-:W-:Y:S02]  /*d6f0*/  IMAD.MOV R20, RZ, RZ, -R20 ;  /* 0x000000ffff147224 */ /* 0x000fe400078e0a14 */
[--C-:B------:R-:W-:Y:S02]  /*d700*/  @!P1 IMAD.IADD R2, R2, 0x1, -R4.reuse ;  /* 0x0000000102029824 */ /* 0x100fe400078e0a04 */
[----:B------:R-:W-:Y:S02]  /*d710*/  IMAD.MOV R19, RZ, RZ, -R19 ;  /* 0x000000ffff137224 */ /* 0x000fe400078e0a13 */
[C---:B------:R-:W-:Y:S02]  /*d720*/  IMAD R5, R4.reuse, R20, R5 ;  /* 0x0000001404057224 */ /* 0x040fe400078e0205 */
[----:B------:R-:W-:Y:S02]  /*d730*/  @!P0 IMAD.IADD R17, R17, 0x1, -R4 ;  /* 0x0000000111118824 */ /* 0x000fe400078e0a04 */
[----:B0-----:R-:W-:Y:S01]  /*d740*/  IMAD.MOV.U32 R10, RZ, RZ, R2 ;  /* 0x000000ffff0a7224 */ /* 0x001fe200078e0002 */
[C---:B------:R-:W-:Y:S01]  /*d750*/  ISETP.GT.U32.AND P1, PT, R4.reuse, R5, PT ;  /* 0x000000050400720c */ /* 0x040fe20003f24070 */
[----:B------:R-:W-:-:S02]  /*d760*/  IMAD R9, R4, R19, R9 ;  /* 0x0000001304097224 */ /* 0x000fc400078e0209 */
[--C-:B------:R-:W-:Y:S01]  /*d770*/  @!P6 IMAD.IADD R7, R7, 0x1, -R4.reuse ;  /* 0x000000010707e824 */ /* 0x100fe200078e0a04 */
[----:B------:R-:W-:Y:S01]  /*d780*/  ISETP.GE.AND P6, PT, R37, RZ, PT ;  /* 0x000000ff2500720c */ /* 0x000fe20003fc6270 */
[----:B------:R-:W-:Y:S01]  /*d790*/  @!P3 IMAD.IADD R16, R16, 0x1, -R4 ;  /* 0x000000011010b824 */ /* 0x000fe200078e0a04 */
[----:B------:R-:W-:Y:S01]  /*d7a0*/  ISETP.GE.AND P3, PT, R34, RZ, PT ;  /* 0x000000ff2200720c */ /* 0x000fe20003f66270 */
[----:B------:R-:W-:Y:S01]  /*d7b0*/  @!P2 IMAD.MOV R10, RZ, RZ, -R10 ;  /* 0x000000ffff0aa224 */ /* 0x000fe200078e0a0a */
[----:B------:R-:W-:Y:S01]  /*d7c0*/  ISETP.GT.U32.AND P2, PT, R4, R17, PT ;  /* 0x000000110400720c */ /* 0x000fe20003f44070 */
[----:B------:R-:W-:Y:S01]  /*d7d0*/  @!P4 IMAD.IADD R6, R6, 0x1, -R4 ;  /* 0x000000010606c824 */ /* 0x000fe200078e0a04 */
[----:B------:R-:W-:Y:S01]  /*d7e0*/  ISETP.GT.U32.AND P4, PT, R4, R9, PT ;  /* 0x000000090400720c */ /* 0x000fe20003f84070 */
[----:B------:R-:W2:Y:S01]  /*d7f0*/  LDL.LU R34, [R1+0x4ec] ;  /* 0x0004ec0001227983 */ /* 0x000ea20000300800 */
[----:B------:R-:W-:-:S03]  /*d800*/  ISETP.GE.AND P0, PT, R33, RZ, PT ;  /* 0x000000ff2100720c */ /* 0x000fc60003f06270 */
[----:B------:R-:W4:Y:S01]  /*d810*/  LDL.LU R33, [R1+0x4f0] ;  /* 0x0004f00001217983 */ /* 0x000f220000300800 */
[----:B------:R-:W-:-:S03]  /*d820*/  @!P5 IMAD.MOV R7, RZ, RZ, -R7 ;  /* 0x000000ffff07d224 */ /* 0x000fc600078e0a07 */
[----:B------:R0:W-:Y:S01]  /*d830*/  STL [R1+0x21c], R10 ;  /* 0x00021c0a01007387 */ /* 0x0001e20000100800 */
[----:B------:R-:W-:Y:S02]  /*d840*/  @!P1 IMAD.IADD R5, R5, 0x1, -R4 ;  /* 0x0000000105059824 */ /* 0x000fe400078e0a04 */
[----:B------:R-:W-:Y:S02]  /*d850*/  @!P6 IMAD.MOV R6, RZ, RZ, -R6 ;  /* 0x000000ffff06e224 */ /* 0x000fe400078e0a06 */
[----:B0-----:R-:W-:Y:S01]  /*d860*/  IMAD.MOV.U32 R10, RZ, RZ, R16 ;  /* 0x000000ffff0a7224 */ /* 0x001fe200078e0010 */
[----:B------:R-:W-:Y:S01]  /*d870*/  STL [R1+0x218], R7 ;  /* 0x0002180701007387 */ /* 0x000fe20000100800 */
[----:B------:R-:W-:Y:S02]  /*d880*/  @!P2 IMAD.IADD R17, R17, 0x1, -R4 ;  /* 0x000000011111a824 */ /* 0x000fe400078e0a04 */
[----:B------:R-:W-:Y:S01]  /*d890*/  @!P3 IMAD.MOV R10, RZ, RZ, -R10 ;  /* 0x000000ffff0ab224 */ /* 0x000fe200078e0a0a */
[----:B------:R-:W-:Y:S01]  /*d8a0*/  STL [R1+0x214], R6 ;  /* 0x0002140601007387 */ /* 0x000fe20000100800 */
[----:B------:R-:W-:Y:S01]  /*d8b0*/  @!P4 IMAD.IADD R9, R9, 0x1, -R4 ;  /* 0x000000010909c824 */ /* 0x000fe200078e0a04 */
[----:B------:R-:W-:-:S02]  /*d8c0*/  ISETP.GT.U32.AND P4, PT, R4, R5, PT ;  /* 0x000000050400720c */ /* 0x000fc40003f84070 */
[----:B------:R0:W-:Y:S02]  /*d8d0*/  STL [R1+0x210], R10 ;  /* 0x0002100a01007387 */ /* 0x0001e40000100800 */
[----:B0-----:R-:W-:-:S04]  /*d8e0*/  IMAD.MOV.U32 R10, RZ, RZ, R17 ;  /* 0x000000ffff0a7224 */ /* 0x001fc800078e0011 */
[----:B------:R-:W-:Y:S01]  /*d8f0*/  @!P0 IMAD.MOV R10, RZ, RZ, -R10 ;  /* 0x000000ffff0a8224 */ /* 0x000fe200078e0a0a */
[----:B------:R-:W-:-:S04]  /*d900*/  ISETP.GE.AND P3, PT, R35, RZ, PT ;  /* 0x000000ff2300720c */ /* 0x000fc80003f66270 */
[----:B------:R-:W-:Y:S01]  /*d910*/  @!P4 IMAD.IADD R5, R5, 0x1, -R4 ;  /* 0x000000010505c824 */ /* 0x000fe200078e0a04 */
[----:B------:R0:W-:Y:S01]  /*d920*/  STL [R1+0x20c], R10 ;  /* 0x00020c0a01007387 */ /* 0x0001e20000100800 */
[----:B------:R-:W-:-:S13]  /*d930*/  ISETP.GT.U32.AND P5, PT, R4, R9, PT ;  /* 0x000000090400720c */ /* 0x000fda0003fa4070 */
[----:B------:R-:W-:Y:S01]  /*d940*/  @!P5 IMAD.IADD R9, R9, 0x1, -R4 ;  /* 0x000000010909d824 */ /* 0x000fe200078e0a04 */
[----:B---3--:R-:W-:-:S05]  /*d950*/  IABS R8, R32 ;  /* 0x0000002000087213 */ /* 0x008fca0000000000 */
[----:B------:R-:W-:-:S04]  /*d960*/  IMAD.HI.U32 R19, R0, R8, RZ ;  /* 0x0000000800137227 */ /* 0x000fc800078e00ff */
[----:B------:R-:W-:-:S04]  /*d970*/  IMAD.MOV R19, RZ, RZ, -R19 ;  /* 0x000000ffff137224 */ /* 0x000fc800078e0a13 */
[----:B------:R-:W-:-:S05]  /*d980*/  IMAD R8, R4, R19, R8 ;  /* 0x0000001304087224 */ /* 0x000fca00078e0208 */
[----:B------:R-:W-:Y:S02]  /*d990*/  ISETP.GT.U32.AND P6, PT, R4, R8, PT ;  /* 0x000000080400720c */ /* 0x000fe40003fc4070 */
[----:B------:R-:W-:-:S11]  /*d9a0*/  ISETP.GE.AND P4, PT, R32, RZ, PT ;  /* 0x000000ff2000720c */ /* 0x000fd60003f86270 */
[----:B------:R-:W-:Y:S01]  /*d9b0*/  @!P6 IMAD.IADD R8, R8, 0x1, -R4 ;  /* 0x000000010808e824 */ /* 0x000fe200078e0a04 */
[----:B------:R-:W-:Y:S02]  /*d9c0*/  IABS R7, R30 ;  /* 0x0000001e00077213 */ /* 0x000fe40000000000 */
[----:B------:R-:W-:Y:S02]  /*d9d0*/  ISETP.GE.AND P6, PT, R30, RZ, PT ;  /* 0x000000ff1e00720c */ /* 0x000fe40003fc6270 */
[----:B------:R-:W3:Y:S04]  /*d9e0*/  LDL.LU R30, [R1+0x4fc] ;  /* 0x0004fc00011e7983 */ /* 0x000ee80000300800 */
[----:B------:R-:W5:Y:S04]  /*d9f0*/  LDL.LU R37, [R1+0x500] ;  /* 0x0005000001257983 */ /* 0x000f680000300800 */
[----:B------:R-:W3:Y:S04]  /*da00*/  LDL.LU R35, [R1+0x504] ;  /* 0x0005040001237983 */ /* 0x000ee80000300800 */
[----:B------:R-:W3:Y:S01]  /*da10*/  LDL.LU R32, [R1+0x4f4] ;  /* 0x0004f40001207983 */ /* 0x000ee20000300800 */
[----:B------:R-:W-:-:S02]  /*da20*/  IABS R15, R31 ;  /* 0x0000001f000f7213 */ /* 0x000fc40000000000 */
[----:B------:R-:W-:Y:S02]  /*da30*/  ISETP.GE.AND P5, PT, R31, RZ, PT ;  /* 0x000000ff1f00720c */ /* 0x000fe40003fa6270 */
[----:B------:R-:W5:Y:S01]  /*da40*/  LDL.LU R31, [R1+0x4f8] ;  /* 0x0004f800011f7983 */ /* 0x000f620000300800 */
[----:B------:R-:W-:-:S04]  /*da50*/  IMAD.HI.U32 R18, R0, R15, RZ ;  /* 0x0000000f00127227 */ /* 0x000fc800078e00ff */
[----:B------:R-:W-:-:S04]  /*da60*/  IMAD.MOV R2, RZ, RZ, -R18 ;  /* 0x000000ffff027224 */ /* 0x000fc800078e0a12 */
[----:B------:R-:W-:Y:S02]  /*da70*/  IMAD R6, R4, R2, R15 ;  /* 0x0000000204067224 */ /* 0x000fe400078e020f */
[----:B------:R-:W-:-:S03]  /*da80*/  IMAD.MOV.U32 R15, RZ, RZ, R7 ;  /* 0x000000ffff0f7224 */ /* 0x000fc600078e0007 */
[----:B------:R-:W-:Y:S01]  /*da90*/  ISETP.GT.U32.AND P2, PT, R4, R6, PT ;  /* 0x000000060400720c */ /* 0x000fe20003f44070 */
[----:B------:R-:W-:Y:S01]  /*daa0*/  IMAD.HI.U32 R16, R0, R15, RZ ;  /* 0x0000000f00107227 */ /* 0x000fe200078e00ff */
[----:B------:R-:W-:-:S03]  /*dab0*/  ISETP.GE.AND P1, PT, R36, RZ, PT ;  /* 0x000000ff2400720c */ /* 0x000fc60003f26270 */
[----:B------:R-:W-:Y:S02]  /*dac0*/  IMAD.MOV R16, RZ, RZ, -R16 ;  /* 0x000000ffff107224 */ /* 0x000fe400078e0a10 */
[----:B0-----:R-:W-:Y:S02]  /*dad0*/  IMAD.MOV.U32 R10, RZ, RZ, R5 ;  /* 0x000000ffff0a7224 */ /* 0x001fe400078e0005 */
[----:B------:R-:W-:-:S04]  /*dae0*/  IMAD R15, R4, R16, R15 ;  /* 0x00000010040f7224 */ /* 0x000fc800078e020f */
[----:B------:R-:W-:Y:S01]  /*daf0*/  @!P2 IMAD.IADD R6, R6, 0x1, -R4 ;  /* 0x000000010606a824 */ /* 0x000fe200078e0a04 */
[C---:B------:R-:W-:Y:S01]  /*db00*/  ISETP.GT.U32.AND P2, PT, R4.reuse, R8, PT ;  /* 0x000000080400720c */ /* 0x040fe20003f44070 */
[----:B------:R-:W-:Y:S01]  /*db10*/  @!P1 IMAD.MOV R10, RZ, RZ, -R10 ;  /* 0x000000ffff0a9224 */ /* 0x000fe200078e0a0a */
[C---:B------:R-:W-:Y:S02]  /*db20*/  ISETP.GT.U32.AND P1, PT, R4.reuse, R15, PT ;  /* 0x0000000f0400720c */ /* 0x040fe40003f24070 */
[----:B------:R-:W-:Y:S01]  /*db30*/  ISETP.GT.U32.AND P0, PT, R4, R6, PT ;  /* 0x000000060400720c */ /* 0x000fe20003f04070 */
[----:B------:R-:W-:Y:S01]  /*db40*/  @!P3 IMAD.MOV R9, RZ, RZ, -R9 ;  /* 0x000000ffff09b224 */ /* 0x000fe200078e0a09 */
[----:B------:R0:W-:Y:S07]  /*db50*/  STL [R1+0x208], R10 ;  /* 0x0002080a01007387 */ /* 0x0001ee0000100800 */
[----:B------:R-:W-:-:S02]  /*db60*/  @!P2 IMAD.IADD R8, R8, 0x1, -R4 ;  /* 0x000000010808a824 */ /* 0x000fc400078e0a04 */
[--C-:B------:R-:W-:Y:S02]  /*db70*/  @!P1 IMAD.IADD R15, R15, 0x1, -R4.reuse ;  /* 0x000000010f0f9824 */ /* 0x100fe400078e0a04 */
[----:B------:R-:W-:Y:S01]  /*db80*/  @!P0 IMAD.IADD R6, R6, 0x1, -R4 ;  /* 0x0000000106068824 */ /* 0x000fe200078e0a04 */
[----:B--2---:R-:W-:Y:S02]  /*db90*/  IABS R7, R34 ;  /* 0x0000002200077213 */ /* 0x004fe40000000000 */
[----:B----4-:R-:W-:-:S03]  /*dba0*/  IABS R2, R33 ;  /* 0x0000002100027213 */ /* 0x010fc60000000000 */
[----:B------:R-:W-:-:S04]  /*dbb0*/  IMAD.HI.U32 R16, R0, R7, RZ ;  /* 0x0000000700107227 */ /* 0x000fc800078e00ff */
[----:B------:R-:W-:-:S04]  /*dbc0*/  IMAD.HI.U32 R5, R0, R2, RZ ;  /* 0x0000000200057227 */ /* 0x000fc800078e00ff */
[----:B------:R-:W-:Y:S02]  /*dbd0*/  IMAD.MOV R16, RZ, RZ, -R16 ;  /* 0x000000ffff107224 */ /* 0x000fe400078e0a10 */
[----:B------:R-:W-:Y:S02]  /*dbe0*/  IMAD.MOV R5, RZ, RZ, -R5 ;  /* 0x000000ffff057224 */ /* 0x000fe400078e0a05 */
[----:B------:R-:W-:Y:S01]  /*dbf0*/  @!P4 IMAD.MOV R8, RZ, RZ, -R8 ;  /* 0x000000ffff08c224 */ /* 0x000fe200078e0a08 */
[----:B------:R-:W-:Y:S01]  /*dc00*/  STL [R1+0x200], R9 ;  /* 0x0002000901007387 */ /* 0x000fe20000100800 */
[C---:B------:R-:W-:Y:S01]  /*dc10*/  IMAD R7, R4.reuse, R16, R7 ;  /* 0x0000001004077224 */ /* 0x040fe200078e0207 */
[C---:B------:R-:W-:Y:S01]  /*dc20*/  ISETP.GT.U32.AND P4, PT, R4.reuse, R15, PT ;  /* 0x0000000f0400720c */ /* 0x040fe20003f84070 */
[----:B------:R-:W-:Y:S01]  /*dc30*/  IMAD R5, R4, R5, R2 ;  /* 0x0000000504057224 */ /* 0x000fe200078e0202 */
[----:B------:R-:W-:Y:S01]  /*dc40*/  ISETP.GE.AND P3, PT, R34, RZ, PT ;  /* 0x000000ff2200720c */ /* 0x000fe20003f66270 */
[----:B0-----:R-:W-:Y:S01]  /*dc50*/  IMAD.MOV.U32 R10, RZ, RZ, R6 ;  /* 0x000000ffff0a7224 */ /* 0x001fe200078e0006 */
[----:B------:R-:W-:Y:S04]  /*dc60*/  STL [R1+0x1fc], R8 ;  /* 0x0001fc0801007387 */ /* 0x000fe80000100800 */
[----:B------:R-:W2:Y:S01]  /*dc70*/  LDL.LU R34, [R1+0x508] ;  /* 0x0005080001227983 */ /* 0x000ea20000300800 */
[----:B------:R-:W-:Y:S01]  /*dc80*/  @!P5 IMAD.MOV R10, RZ, RZ, -R10 ;  /* 0x000000ffff0ad224 */ /* 0x000fe200078e0a0a */
[----:B------:R-:W-:-:S02]  /*dc90*/  ISETP.GT.U32.AND P5, PT, R4, R7, PT ;  /* 0x000000070400720c */ /* 0x000fc40003fa4070 */
[----:B------:R-:W-:Y:S01]  /*dca0*/  ISETP.GE.AND P2, PT, R33, RZ, PT ;  /* 0x000000ff2100720c */ /* 0x000fe20003f46270 */
[----:B------:R-:W4:Y:S01]  /*dcb0*/  LDL.LU R36, [R1+0x50c] ;  /* 0x00050c0001247983 */ /* 0x000f220000300800 */
[--C-:B------:R-:W-:Y:S01]  /*dcc0*/  @!P4 IMAD.IADD R15, R15, 0x1, -R4.reuse ;  /* 0x000000010f0fc824 */ /* 0x100fe200078e0a04 */
[C---:B------:R-:W-:Y:S02]  /*dcd0*/  ISETP.GT.U32.AND P4, PT, R4.reuse, R5, PT ;  /* 0x000000050400720c */ /* 0x040fe40003f84070 */
[----:B------:R-:W2:Y:S06]  /*dce0*/  LDL.LU R33, [R1+0x560] ;  /* 0x0005600001217983 */ /* 0x000eac0000300800 */
[--C-:B------:R-:W-:Y:S01]  /*dcf0*/  @!P5 IMAD.IADD R7, R7, 0x1, -R4.reuse ;  /* 0x000000010707d824 */ /* 0x100fe200078e0a04 */
[----:B------:R0:W-:Y:S04]  /*dd00*/  STL [R1+0x1f8], R10 ;  /* 0x0001f80a01007387 */ /* 0x0001e80000100800 */
[----:B------:R-:W-:Y:S01]  /*dd10*/  @!P4 IMAD.IADD R5, R5, 0x1, -R4 ;  /* 0x000000010505c824 */ /* 0x000fe200078e0a04 */
[----:B------:R-:W-:Y:S01]  /*dd20*/  ISETP.GT.U32.AND P4, PT, R4, R7, PT ;  /* 0x000000070400720c */ /* 0x000fe20003f84070 */
[----:B0-----:R-:W-:-:S04]  /*dd30*/  IMAD.MOV.U32 R10, RZ, RZ, R15 ;  /* 0x000000ffff0a7224 */ /* 0x001fc800078e000f */
[----:B------:R-:W-:-:S05]  /*dd40*/  @!P6 IMAD.MOV R10, RZ, RZ, -R10 ;  /* 0x000000ffff0ae224 */ /* 0x000fca00078e0a0a */
[----:B------:R0:W-:Y:S03]  /*dd50*/  STL [R1+0x1f0], R10 ;  /* 0x0001f00a01007387 */ /* 0x0001e60000100800 */
[----:B------:R-:W-:-:S04]  /*dd60*/  @!P4 IMAD.IADD R7, R7, 0x1, -R4 ;  /* 0x000000010707c824 */ /* 0x000fc800078e0a04 */
        /* <DEDUP_REMOVED lines=8> */
[----:B-----5:R-:W-:Y:S01]  /*ddf0*/  IABS R18, R31 ;  /* 0x0000001f00127213 */ /* 0x020fe20000000000 */
[----:B------:R-:W3:Y:S08]  /*de00*/  LDL.LU R32, [R1+0x564] ;  /* 0x0005640001207983 */ /* 0x000ef00000300800 */
[----:B------:R-:W-:Y:S01]  /*de10*/  @!P5 IMAD.IADD R2, R2, 0x1, -R4 ;  /* 0x000000010202d824 */ /* 0x000fe200078e0a04 */
[----:B------:R-:W-:Y:S01]  /*de20*/  ISETP.GT.U32.AND P5, PT, R4, R5, PT ;  /* 0x000000050400720c */ /* 0x000fe20003fa4070 */
[----:B------:R-:W-:-:S03]  /*de30*/  IMAD.HI.U32 R6, R0, R18, RZ ;  /* 0x0000001200067227 */ /* 0x000fc600078e00ff */
[----:B------:R-:W-:Y:S01]  /*de40*/  ISETP.GT.U32.AND P6, PT, R4, R2, PT ;  /* 0x000000020400720c */ /* 0x000fe20003fc4070 */
[----:B------:R-:W-:-:S04]  /*de50*/  IMAD.MOV R6, RZ, RZ, -R6 ;  /* 0x000000ffff067224 */ /* 0x000fc800078e0a06 */
[----:B------:R-:W-:-:S04]  /*de60*/  IMAD R18, R4, R6, R18 ;  /* 0x0000000604127224 */ /* 0x000fc800078e0212 */
[----:B------:R-:W-:Y:S01]  /*de70*/  @!P5 IMAD.IADD R5, R5, 0x1, -R4 ;  /* 0x000000010505d824 */ /* 0x000fe200078e0a04 */
[----:B------:R-:W-:-:S03]  /*de80*/  ISETP.GT.U32.AND P4, PT, R4, R18, PT ;  /* 0x000000120400720c */ /* 0x000fc60003f84070 */
[----:B------:R-:W-:Y:S01]  /*de90*/  @!P2 IMAD.MOV R5, RZ, RZ, -R5 ;  /* 0x000000ffff05a224 */ /* 0x000fe200078e0a05 */
[----:B------:R-:W-:Y:S01]  /*dea0*/  ISETP.GE.AND P1, PT, R31, RZ, PT ;  /* 0x000000ff1f00720c */ /* 0x000fe20003f26270 */
[--C-:B------:R-:W-:Y:S01]  /*deb0*/  @!P6 IMAD.IADD R2, R2, 0x1, -R4.reuse ;  /* 0x000000010202e824 */ /* 0x100fe200078e0a04 */
[----:B------:R-:W5:Y:S04]  /*dec0*/  LDL.LU R31, [R1+0x568] ;  /* 0x00056800011f7983 */ /* 0x000f680000300800 */
[----:B------:R-:W-:Y:S04]  /*ded0*/  STL [R1+0x1f4], R10 ;  /* 0x0001f40a01007387 */ /* 0x000fe80000100800 */
[----:B------:R0:W-:Y:S01]  /*dee0*/  STL [R1+0x16c], R5 ;  /* 0x00016c0501007387 */ /* 0x0001e20000100800 */
[----:B------:R-:W-:-:S02]  /*def0*/  @!P4 IMAD.IADD R18, R18, 0x1, -R4 ;  /* 0x000000011212c824 */ /* 0x000fc400078e0a04 */
[----:B0-----:R-:W-:-:S04]  /*df00*/  IMAD.MOV.U32 R5, RZ, RZ, R2 ;  /* 0x000000ffff057224 */ /* 0x001fc800078e0002 */
[----:B------:R-:W-:Y:S01]  /*df10*/  @!P0 IMAD.MOV R5, RZ, RZ, -R5 ;  /* 0x000000ffff058224 */ /* 0x000fe200078e0a05 */
[----:B------:R-:W-:Y:S02]  /*df20*/  IABS R17, R30 ;  /* 0x0000001e00117213 */ /* 0x000fe40000000000 */
[----:B------:R-:W-:Y:S02]  /*df30*/  ISETP.GE.AND P4, PT, R30, RZ, PT ;  /* 0x000000ff1e00720c */ /* 0x000fe40003f86270 */
[----:B------:R-:W-:Y:S04]  /*df40*/  STL [R1+0x1e8], R5 ;  /* 0x0001e80501007387 */ /* 0x000fe80000100800 */
[----:B------:R-:W5:Y:S01]  /*df50*/  LDL.LU R30, [R1+0x56c] ;  /* 0x00056c00011e7983 */ /* 0x000f620000300800 */
[----:B------:R-:W-:Y:S01]  /*df60*/  IABS R8, R37 ;  /* 0x0000002500087213 */ /* 0x000fe20000000000 */
[----:B------:R-:W-:Y:S01]  /*df70*/  IMAD.HI.U32 R19, R0, R17, RZ ;  /* 0x0000001100137227 */ /* 0x000fe200078e00ff */
[----:B------:R-:W-:-:S03]  /*df80*/  IABS R9, R35 ;  /* 0x0000002300097213 */ /* 0x000fc60000000000 */
[----:B------:R-:W-:-:S04]  /*df90*/  IMAD.HI.U32 R16, R0, R8, RZ ;  /* 0x0000000800107227 */ /* 0x000fc800078e00ff */
[----:B------:R-:W-:Y:S02]  /*dfa0*/  IMAD.MOV R19, RZ, RZ, -R19 ;  /* 0x000000ffff137224 */ /* 0x000fe400078e0a13 */
[----:B------:R-:W-:Y:S02]  /*dfb0*/  IMAD.MOV R16, RZ, RZ, -R16 ;  /* 0x000000ffff107224 */ /* 0x000fe400078e0a10 */
[----:B------:R-:W-:-:S04]  /*dfc0*/  IMAD.HI.U32 R6, R0, R9, RZ ;  /* 0x0000000900067227 */ /* 0x000fc800078e00ff */
[C---:B------:R-:W-:Y:S02]  /*dfd0*/  IMAD R17, R4.reuse, R19, R17 ;  /* 0x0000001304117224 */ /* 0x040fe400078e0211 */
[C---:B------:R-:W-:Y:S02]  /*dfe0*/  IMAD R8, R4.reuse, R16, R8 ;  /* 0x0000001004087224 */ /* 0x040fe400078e0208 */
[----:B------:R-:W-:Y:S01]  /*dff0*/  IMAD.MOV R6, RZ, RZ, -R6 ;  /* 0x000000ffff067224 */ /* 0x000fe200078e0a06 */
[C---:B------:R-:W-:Y:S02]  /*e000*/  ISETP.GT.U32.AND P3, PT, R4.reuse, R17, PT ;  /* 0x000000110400720c */ /* 0x040fe40003f64070 */
[C---:B------:R-:W-:Y:S01]  /*e010*/  ISETP.GT.U32.AND P5, PT, R4.reuse, R8, PT ;  /* 0x000000080400720c */ /* 0x040fe20003fa4070 */
[----:B------:R-:W-:Y:S01]  /*e020*/  IMAD R9, R4, R6, R9 ;  /* 0x0000000604097224 */ /* 0x000fe200078e0209 */
[----:B--2---:R-:W-:-:S04]  /*e030*/  IABS R16, R34 ;  /* 0x0000002200107213 */ /* 0x004fc80000000000 */
[----:B------:R-:W-:Y:S01]  /*e040*/  ISETP.GT.U32.AND P6, PT, R4, R9, PT ;  /* 0x000000090400720c */ /* 0x000fe20003fc4070 */
[----:B------:R-:W-:Y:S01]  /*e050*/  IMAD.HI.U32 R20, R0, R16, RZ ;  /* 0x0000001000147227 */ /* 0x000fe200078e00ff */
[----:B------:R-:W-:-:S03]  /*e060*/  IABS R15, R33 ;  /* 0x00000021000f7213 */ /* 0x000fc60000000000 */
[----:B------:R-:W-:Y:S02]  /*e070*/  IMAD.MOV R20, RZ, RZ, -R20 ;  /* 0x000000ffff147224 */ /* 0x000fe400078e0a14 */
[--C-:B------:R-:W-:Y:S02]  /*e080*/  @!P3 IMAD.IADD R17, R17, 0x1, -R4.reuse ;  /* 0x000000011111b824 */ /* 0x100fe400078e0a04 */
[----:B------:R-:W-:Y:S01]  /*e090*/  @!P5 IMAD.IADD R8, R8, 0x1, -R4 ;  /* 0x000000010808d824 */ /* 0x000fe200078e0a04 */
[C---:B------:R-:W-:Y:S01]  /*e0a0*/  ISETP.GT.U32.AND P3, PT, R4.reuse, R18, PT ;  /* 0x000000120400720c */ /* 0x040fe20003f64070 */
[C---:B------:R-:W-:Y:S01]  /*e0b0*/  IMAD R16, R4.reuse, R20, R16 ;  /* 0x0000001404107224 */ /* 0x040fe200078e0210 */
[----:B------:R-:W-:Y:S01]  /*e0c0*/  ISETP.GT.U32.AND P5, PT, R4, R17, PT ;  /* 0x000000110400720c */ /* 0x000fe20003fa4070 */
[----:B------:R-:W-:Y:S01]  /*e0d0*/  IMAD.HI.U32 R7, R0, R15, RZ ;  /* 0x0000000f00077227 */ /* 0x000fe200078e00ff */
[C---:B------:R-:W-:Y:S02]  /*e0e0*/  ISETP.GT.U32.AND P2, PT, R4.reuse, R8, PT ;  /* 0x000000080400720c */ /* 0x040fe40003f44070 */
[----:B------:R-:W-:Y:S01]  /*e0f0*/  ISETP.GT.U32.AND P0, PT, R4, R16, PT ;  /* 0x000000100400720c */ /* 0x000fe20003f04070 */
[----:B------:R-:W-:-:S02]  /*e100*/  @!P6 IMAD.IADD R9, R9, 0x1, -R4 ;  /* 0x000000010909e824 */ /* 0x000fc400078e0a04 */
[----:B------:R-:W-:Y:S01]  /*e110*/  IMAD.MOV R7, RZ, RZ, -R7 ;  /* 0x000000ffff077224 */ /* 0x000fe200078e0a07 */
[----:B----4-:R-:W-:Y:S02]  /*e120*/  IABS R6, R36 ;  /* 0x0000002400067213 */ /* 0x010fe40000000000 */
[C---:B------:R-:W-:Y:S01]  /*e130*/  ISETP.GT.U32.AND P6, PT, R4.reuse, R9, PT ;  /* 0x000000090400720c */ /* 0x040fe20003fc4070 */
[----:B------:R-:W-:Y:S02]  /*e140*/  IMAD R15, R4, R7, R15 ;  /* 0x00000007040f7224 */ /* 0x000fe400078e020f */
[----:B------:R-:W-:Y:S02]  /*e150*/  @!P3 IMAD.IADD R18, R18, 0x1, -R4 ;  /* 0x000000011212b824 */ /* 0x000fe400078e0a04 */
[----:B------:R-:W-:-:S04]  /*e160*/  IMAD.HI.U32 R19, R0, R6, RZ ;  /* 0x0000000600137227 */ /* 0x000fc800078e00ff */
[--C-:B------:R-:W-:Y:S02]  /*e170*/  @!P5 IMAD.IADD R17, R17, 0x1, -R4.reuse ;  /* 0x000000011111d824 */ /* 0x100fe400078e0a04 */
[--C-:B------:R-:W-:Y:S01]  /*e180*/  @!P2 IMAD.IADD R8, R8, 0x1, -R4.reuse ;  /* 0x000000010808a824 */ /* 0x100fe200078e0a04 */
[----:B------:R-:W-:Y:S01]  /*e190*/  ISETP.GT.U32.AND P2, PT, R4, R15, PT ;  /* 0x0000000f0400720c */ /* 0x000fe20003f44070 */
[----:B------:R-:W-:Y:S02]  /*e1a0*/  @!P0 IMAD.IADD R16, R16, 0x1, -R4 ;  /* 0x0000000110108824 */ /* 0x000fe400078e0a04 */
[----:B------:R-:W-:Y:S02]  /*e1b0*/  IMAD.MOV.U32 R11, RZ, RZ, R18 ;  /* 0x000000ffff0b7224 */ /* 0x000fe400078e0012 */
[----:B------:R-:W-:Y:S01]  /*e1c0*/  IMAD.MOV R19, RZ, RZ, -R19 ;  /* 0x000000ffff137224 */ /* 0x000fe200078e0a13 */
[----:B------:R-:W-:Y:S01]  /*e1d0*/  ISETP.GE.AND P5, PT, R37, RZ, PT ;  /* 0x000000ff2500720c */ /* 0x000fe20003fa6270 */
[----:B------:R-:W-:-:S02]  /*e1e0*/  IMAD.MOV.U32 R10, RZ, RZ, R17 ;  /* 0x000000ffff0a7224 */ /* 0x000fc400078e0011 */
[----:B------:R-:W-:Y:S01]  /*e1f0*/  @!P1 IMAD.MOV R11, RZ, RZ, -R11 ;  /* 0x000000ffff0b9224 */ /* 0x000fe200078e0a0b */
[C---:B------:R-:W-:Y:S01]  /*e200*/  ISETP.GT.U32.AND P1, PT, R4.reuse, R16, PT ;  /* 0x000000100400720c */ /* 0x040fe20003f24070 */
[----:B------:R-:W-:Y:S02]  /*e210*/  IMAD R6, R4, R19, R6 ;  /* 0x0000001304067224 */ /* 0x000fe400078e0206 */
[----:B------:R-:W-:Y:S01]  /*e220*/  @!P6 IMAD.IADD R9, R9, 0x1, -R4 ;  /* 0x000000010909e824 */ /* 0x000fe200078e0a04 */
[----:B------:R-:W-:Y:S01]  /*e230*/  ISETP.GE.AND P6, PT, R35, RZ, PT ;  /* 0x000000ff2300720c */ /* 0x000fe20003fc6270 */
[----:B------:R-:W-:Y:S01]  /*e240*/  @!P4 IMAD.MOV R10, RZ, RZ, -R10 ;  /* 0x000000ffff0ac224 */ /* 0x000fe200078e0a0a */
[----:B------:R-:W2:Y:S01]  /*e250*/  LDL.LU R35, [R1+0x570] ;  /* 0x0005700001237983 */ /* 0x000ea20000300800 */
[----:B------:R-:W-:-:S03]  /*e260*/  ISETP.GE.AND P0, PT, R34, RZ, PT ;  /* 0x000000ff2200720c */ /* 0x000fc60003f06270 */
[----:B------:R-:W4:Y:S01]  /*e270*/  LDL.LU R34, [R1+0x574] ;  /* 0x0005740001227983 */ /* 0x000f220000300800 */
[----:B------:R-:W-:-:S03]  /*e280*/  @!P2 IMAD.IADD R15, R15, 0x1, -R4 ;  /* 0x000000010f0fa824 */ /* 0x000fc600078e0a04 */
[----:B------:R-:W-:Y:S04]  /*e290*/  STL [R1+0x1c4], R11 ;  /* 0x0001c40b01007387 */ /* 0x000fe80000100800 */
[----:B------:R0:W-:Y:S01]  /*e2a0*/  STL [R1+0x1c8], R10 ;  /* 0x0001c80a01007387 */ /* 0x0001e20000100800 */
        /* <DEDUP_REMOVED lines=9> */
[----:B------:R0:W-:Y:S01]  /*e340*/  STL [R1+0x1e4], R9 ;  /* 0x0001e40901007387 */ /* 0x0001e20000100800 */
[----:B------:R-:W-:-:S03]  /*e350*/  @!P2 IMAD.IADD R15, R15, 0x1, -R4 ;  /* 0x000000010f0fa824 */ /* 0x000fc600078e0a04 */
[----:B------:R1:W-:Y:S01]  /*e360*/  STL [R1+0x1cc], R10 ;  /* 0x0001cc0a01007387 */ /* 0x0003e20000100800 */
[----:B------:R-:W-:Y:S01]  /*e370*/  ISETP.GE.AND P6, PT, R33, RZ, PT ;  /* 0x000000ff2100720c */ /* 0x000fe20003fc6270 */
[----:B------:R-:W-:-:S05]  /*e380*/  @!P3 IMAD.IADD R6, R6, 0x1, -R4 ;  /* 0x000000010606b824 */ /* 0x000fca00078e0a04 */
[----:B------:R-:W-:-:S13]  /*e390*/  ISETP.GT.U32.AND P4, PT, R4, R6, PT ;  /* 0x000000060400720c */ /* 0x000fda0003f84070 */
[----:B------:R-:W-:Y:S01]  /*e3a0*/  @!P4 IMAD.IADD R6, R6, 0x1, -R4 ;  /* 0x000000010606c824 */ /* 0x000fe200078e0a04 */
[----:B---3--:R-:W-:-:S05]  /*e3b0*/  IABS R2, R32 ;  /* 0x0000002000027213 */ /* 0x008fca0000000000 */
[----:B------:R-:W-:-:S04]  /*e3c0*/  IMAD.HI.U32 R19, R0, R2, RZ ;  /* 0x0000000200137227 */ /* 0x000fc800078e00ff */
[----:B------:R-:W-:-:S04]  /*e3d0*/  IMAD.MOV R19, RZ, RZ, -R19 ;  /* 0x000000ffff137224 */ /* 0x000fc800078e0a13 */
[----:B------:R-:W-:-:S05]  /*e3e0*/  IMAD R2, R4, R19, R2 ;  /* 0x0000001304027224 */ /* 0x000fca00078e0202 */
[----:B------:R-:W-:Y:S02]  /*e3f0*/  ISETP.GT.U32.AND P5, PT, R4, R2, PT ;  /* 0x000000020400720c */ /* 0x000fe40003fa4070 */
[----:B-----5:R-:W-:Y:S02]  /*e400*/  IABS R7, R31 ;  /* 0x0000001f00077213 */ /* 0x020fe40000000000 */
[----:B------:R-:W-:-:S09]  /*e410*/  ISETP.GE.AND P2, PT, R31, RZ, PT ;  /* 0x000000ff1f00720c */ /* 0x000fd20003f46270 */
[----:B------:R-:W-:Y:S01]  /*e420*/  @!P5 IMAD.IADD R2, R2, 0x1, -R4 ;  /* 0x000000010202d824 */ /* 0x000fe200078e0a04 */
[----:B------:R-:W3:Y:S04]  /*e430*/  LDL.LU R31, [R1+0x580] ;  /* 0x00058000011f7983 */ /* 0x000ee80000300800 */
[----:B------:R-:W5:Y:S01]  /*e440*/  LDL.LU R37, [R1+0x584] ;  /* 0x0005840001257983 */ /* 0x000f620000300800 */
[----:B------:R-:W-:Y:S02]  /*e450*/  IABS R8, R30 ;  /* 0x0000001e00087213 */ /* 0x000fe40000000000 */
[----:B------:R-:W-:Y:S02]  /*e460*/  ISETP.GE.AND P5, PT, R30, RZ, PT ;  /* 0x000000ff1e00720c */ /* 0x000fe40003fa6270 */
[----:B------:R-:W3:Y:S04]  /*e470*/  LDL.LU R30, [R1+0x588] ;  /* 0x00058800011e7983 */ /* 0x000ee80000300800 */
[----:B------:R-:W3:Y:S01]  /*e480*/  LDL.LU R33, [R1+0x578] ;  /* 0x0005780001217983 */ /* 0x000ee20000300800 */
[----:B------:R-:W-:-:S03]  /*e490*/  ISETP.GE.AND P4, PT, R32, RZ, PT ;  /* 0x000000ff2000720c */ /* 0x000fc60003f86270 */
[----:B------:R-:W5:Y:S01]  /*e4a0*/  LDL.LU R32, [R1+0x57c] ;  /* 0x00057c0001207983 */ /* 0x000f620000300800 */
[----:B------:R-:W-:-:S04]  /*e4b0*/  IMAD.HI.U32 R5, R0, R7, RZ ;  /* 0x0000000700057227 */ /* 0x000fc800078e00ff */
[----:B------:R-:W-:-:S04]  /*e4c0*/  IMAD.MOV R5, RZ, RZ, -R5 ;  /* 0x000000ffff057224 */ /* 0x000fc800078e0a05 */
[----:B------:R-:W-:-:S05]  /*e4d0*/  IMAD R7, R4, R5, R7 ;  /* 0x0000000504077224 */ /* 0x000fca00078e0207 */
[----:B------:R-:W-:Y:S02]  /*e4e0*/  ISETP.GT.U32.AND P1, PT, R4, R7, PT ;  /* 0x000000070400720c */ /* 0x000fe40003f24070 */
[----:B------:R-:W-:Y:S01]  /*e4f0*/  ISETP.GE.AND P3, PT, R36, RZ, PT ;  /* 0x000000ff2400720c */ /* 0x000fe20003f66270 */
[----:B0-----:R-:W-:-:S10]  /*e500*/  IMAD.HI.U32 R9, R0, R8, RZ ;  /* 0x0000000800097227 */ /* 0x001fd400078e00ff */
[----:B------:R-:W-:-:S05]  /*e510*/  @!P1 IMAD.IADD R7, R7, 0x1, -R4 ;  /* 0x0000000107079824 */ /* 0x000fca00078e0a04 */
[C---:B------:R-:W-:Y:S01]  /*e520*/  ISETP.GT.U32.AND P1, PT, R4.reuse, R7, PT ;  /* 0x000000070400720c */ /* 0x040fe20003f24070 */
[----:B------:R-:W-:Y:S01]  /*e530*/  IMAD.MOV R9, RZ, RZ, -R9 ;  /* 0x000000ffff097224 */ /* 0x000fe200078e0a09 */
[C---:B------:R-:W-:Y:S01]  /*e540*/  ISETP.GT.U32.AND P0, PT, R4.reuse, R2, PT ;  /* 0x000000020400720c */ /* 0x040fe20003f04070 */
[----:B------:R-:W-:Y:S02]  /*e550*/  IMAD.MOV.U32 R11, RZ, RZ, R6 ;  /* 0x000000ffff0b7224 */ /* 0x000fe400078e0006 */
[----:B-1----:R-:W-:Y:S02]  /*e560*/  IMAD.MOV.U32 R10, RZ, RZ, R15 ;  /* 0x000000ffff0a7224 */ /* 0x002fe400078e000f */
[----:B------:R-:W-:Y:S02]  /*e570*/  IMAD R8, R4, R9, R8 ;  /* 0x0000000904087224 */ /* 0x000fe400078e0208 */
[----:B------:R-:W-:Y:S02]  /*e580*/  @!P3 IMAD.MOV R11, RZ, RZ, -R11 ;  /* 0x000000ffff0bb224 */ /* 0x000fe400078e0a0b */
[----:B------:R-:W-:-:S02]  /*e590*/  @!P6 IMAD.MOV R10, RZ, RZ, -R10 ;  /* 0x000000ffff0ae224 */ /* 0x000fc400078e0a0a */
[--C-:B------:R-:W-:Y:S01]  /*e5a0*/  @!P1 IMAD.IADD R7, R7, 0x1, -R4.reuse ;  /* 0x0000000107079824 */ /* 0x100fe200078e0a04 */
[----:B------:R-:W-:Y:S01]  /*e5b0*/  STL [R1+0x1dc], R11 ;  /* 0x0001dc0b01007387 */ /* 0x000fe20000100800 */
[----:B------:R-:W-:Y:S01]  /*e5c0*/  ISETP.GT.U32.AND P3, PT, R4, R8, PT ;  /* 0x000000080400720c */ /* 0x000fe20003f64070 */
[----:B------:R-:W-:Y:S02]  /*e5d0*/  @!P0 IMAD.IADD R2, R2, 0x1, -R4 ;  /* 0x0000000102028824 */ /* 0x000fe400078e0a04 */
[----:B------:R0:W-:Y:S01]  /*e5e0*/  STL [R1+0x1d0], R10 ;  /* 0x0001d00a01007387 */ /* 0x0001e20000100800 */
[----:B--2---:R-:W-:Y:S02]  /*e5f0*/  IABS R17, R35 ;  /* 0x0000002300117213 */ /* 0x004fe40000000000 */
[----:B----4-:R-:W-:-:S03]  /*e600*/  IABS R5, R34 ;  /* 0x0000002200057213 */ /* 0x010fc60000000000 */
[----:B------:R-:W-:-:S04]  /*e610*/  IMAD.HI.U32 R9, R0, R17, RZ ;  /* 0x0000001100097227 */ /* 0x000fc800078e00ff */
[----:B------:R-:W-:-:S04]  /*e620*/  IMAD.HI.U32 R6, R0, R5, RZ ;  /* 0x0000000500067227 */ /* 0x000fc800078e00ff */
[----:B------:R-:W-:Y:S02]  /*e630*/  IMAD.MOV R9, RZ, RZ, -R9 ;  /* 0x000000ffff097224 */ /* 0x000fe400078e0a09 */
[----:B------:R-:W-:Y:S02]  /*e640*/  IMAD.MOV R6, RZ, RZ, -R6 ;  /* 0x000000ffff067224 */ /* 0x000fe400078e0a06 */
[C---:B------:R-:W-:Y:S02]  /*e650*/  IMAD R17, R4.reuse, R9, R17 ;  /* 0x0000000904117224 */ /* 0x040fe400078e0211 */
[----:B------:R-:W-:Y:S02]  /*e660*/  IMAD R5, R4, R6, R5 ;  /* 0x0000000604057224 */ /* 0x000fe400078e0205 */
[----:B0-----:R-:W-:Y:S02]  /*e670*/  IMAD.MOV.U32 R10, RZ, RZ, R7 ;  /* 0x000000ffff0a7224 */ /* 0x001fe400078e0007 */
[----:B------:R-:W-:-:S02]  /*e680*/  @!P4 IMAD.MOV R2, RZ, RZ, -R2 ;  /* 0x000000ffff02c224 */ /* 0x000fc400078e0a02 */
[----:B------:R-:W-:Y:S01]  /*e690*/  @!P2 IMAD.MOV R10, RZ, RZ, -R10 ;  /* 0x000000ffff0aa224 */ /* 0x000fe200078e0a0a */
[----:B------:R-:W-:Y:S02]  /*e6a0*/  ISETP.GT.U32.AND P2, PT, R4, R17, PT ;  /* 0x000000110400720c */ /* 0x000fe40003f44070 */
[----:B------:R5:W-:Y:S01]  /*e6b0*/  STL [R1+0x1d8], R2 ;  /* 0x0001d80201007387 */ /* 0x000be20000100800 */
[----:B------:R-:W-:-:S03]  /*e6c0*/  ISETP.GE.AND P6, PT, R35, RZ, PT ;  /* 0x000000ff2300720c */ /* 0x000fc60003fc6270 */
[----:B------:R-:W2:Y:S01]  /*e6d0*/  LDL.LU R36, [R1+0x58c] ;  /* 0x00058c0001247983 */ /* 0x000ea20000300800 */
[----:B------:R-:W-:-:S05]  /*e6e0*/  @!P3 IMAD.IADD R8, R8, 0x1, -R4 ;  /* 0x000000010808b824 */ /* 0x000fca00078e0a04 */
[----:B------:R-:W-:Y:S01]  /*e6f0*/  ISETP.GT.U32.AND P4, PT, R4, R8, PT ;  /* 0x000000080400720c */ /* 0x000fe20003f84070 */
[----:B------:R-:W-:-:S12]  /*e700*/  @!P2 IMAD.IADD R17, R17, 0x1, -R4 ;  /* 0x000000011111a824 */ /* 0x000fd800078e0a04 */
[----:B------:R-:W-:Y:S01]  /*e710*/  @!P4 IMAD.IADD R8, R8, 0x1, -R4 ;  /* 0x000000010808c824 */ /* 0x000fe200078e0a04 */
[----:B------:R-:W-:Y:S02]  /*e720*/  ISETP.GT.U32.AND P4, PT, R4, R5, PT ;  /* 0x000000050400720c */ /* 0x000fe40003f84070 */
[----:B------:R-:W-:-:S11]  /*e730*/  ISETP.GE.AND P0, PT, R34, RZ, PT ;  /* 0x000000ff2200720c */ /* 0x000fd60003f06270 */
[----:B------:R-:W-:Y:S01]  /*e740*/  @!P4 IMAD.IADD R5, R5, 0x1, -R4 ;  /* 0x000000010505c824 */ /* 0x000fe200078e0a04 */
[----:B------:R-:W-:-:S13]  /*e750*/  ISETP.GT.U32.AND P4, PT, R4, R17, PT ;  /* 0x000000110400720c */ /* 0x000fda0003f84070 */
[----:B------:R-:W-:Y:S01]  /*e760*/  @!P4 IMAD.IADD R17, R17, 0x1, -R4 ;  /* 0x000000011111c824 */ /* 0x000fe200078e0a04 */
[----:B---3--:R-:W-:-:S05]  /*e770*/  IABS R6, R33 ;  /* 0x0000002100067213 */ /* 0x008fca0000000000 */
[----:B------:R-:W-:Y:S01]  /*e780*/  IMAD.HI.U32 R18, R0, R6, RZ ;  /* 0x0000000600127227 */ /* 0x000fe200078e00ff */
[----:B------:R-:W-:Y:S02]  /*e790*/  ISETP.GE.AND P1, PT, R33, RZ, PT ;  /* 0x000000ff2100720c */ /* 0x000fe40003f26270 */
[----:B------:R-:W3:Y:S01]  /*e7a0*/  LDL.LU R33, [R1+0x590] ;  /* 0x0005900001217983 */ /* 0x000ee20000300800 */
[----:B------:R-:W-:-:S03]  /*e7b0*/  IMAD.MOV R18, RZ, RZ, -R18 ;  /* 0x000000ffff127224 */ /* 0x000fc600078e0a12 */
[----:B------:R-:W4:Y:S01]  /*e7c0*/  LDL.LU R35, [R1+0x594] ;  /* 0x0005940001237983 */ /* 0x000f220000300800 */
[----:B------:R-:W-:-:S05]  /*e7d0*/  IMAD R6, R4, R18, R6 ;  /* 0x0000001204067224 */ /* 0x000fca00078e0206 */
[----:B------:R-:W-:Y:S02]  /*e7e0*/  ISETP.GT.U32.AND P2, PT, R4, R6, PT ;  /* 0x000000060400720c */ /* 0x000fe40003f44070 */
[----:B-----5:R-:W-:-:S05]  /*e7f0*/  IABS R2, R32 ;  /* 0x0000002000027213 */ /* 0x020fca0000000000 */
[----:B------:R-:W-:Y:S01]  /*e800*/  IMAD.HI.U32 R15, R0, R2, RZ ;  /* 0x00000002000f7227 */ /* 0x000fe200078e00ff */
[----:B------:R-:W-:-:S03]  /*e810*/  IABS R7, R30 ;  /* 0x0000001e00077213 */ /* 0x000fc60000000000 */
[----:B------:R-:W-:Y:S02]  /*e820*/  IMAD.MOV R15, RZ, RZ, -R15 ;  /* 0x000000ffff0f7224 */ /* 0x000fe400078e0a0f */
[----:B------:R-:W-:Y:S01]  /*e830*/  @!P2 IMAD.IADD R6, R6, 0x1, -R4 ;  /* 0x000000010606a824 */ /* 0x000fe200078e0a04 */
[----:B------:R0:W-:Y:S01]  /*e840*/  STL [R1+0x1d4], R10 ;  /* 0x0001d40a01007387 */ /* 0x0001e20000100800 */
[----:B------:R-:W-:Y:S02]  /*e850*/  IMAD R2, R4, R15, R2 ;  /* 0x0000000f04027224 */ /* 0x000fe400078e0202 */
[----:B------:R-:W-:Y:S01]  /*e860*/  IMAD.HI.U32 R15, R0, R7, RZ ;  /* 0x00000007000f7227 */ /* 0x000fe200078e00ff */
[----:B------:R-:W-:-:S03]  /*e870*/  ISETP.GT.U32.AND P2, PT, R4, R6, PT ;  /* 0x000000060400720c */ /* 0x000fc60003f44070 */
[----:B------:R-:W-:Y:S02]  /*e880*/  IMAD.MOV R15, RZ, RZ, -R15 ;  /* 0x000000ffff0f7224 */ /* 0x000fe400078e0a0f */
[----:B0-----:R-:W-:-:S04]  /*e890*/  IMAD.MOV.U32 R10, RZ, RZ, R8 ;  /* 0x000000ffff0a7224 */ /* 0x001fc800078e0008 */
[----:B------:R-:W-:Y:S02]  /*e8a0*/  @!P5 IMAD.MOV R10, RZ, RZ, -R10 ;  /* 0x000000ffff0ad224 */ /* 0x000fe400078e0a0a */
[----:B------:R-:W-:-:S03]  /*e8b0*/  IMAD R7, R4, R15, R7 ;  /* 0x0000000f04077224 */ /* 0x000fc600078e0207 */
[----:B------:R0:W-:Y:S01]  /*e8c0*/  STL [R1+0x1bc], R10 ;  /* 0x0001bc0a01007387 */ /* 0x0001e20000100800 */
[--C-:B------:R-:W-:Y:S01]  /*e8d0*/  @!P2 IMAD.IADD R6, R6, 0x1, -R4.reuse ;  /* 0x000000010606a824 */ /* 0x100fe200078e0a04 */
[C---:B------:R-:W-:Y:S02]  /*e8e0*/  ISETP.GT.U32.AND P5, PT, R4.reuse, R5, PT ;  /* 0x000000050400720c */ /* 0x040fe40003fa4070 */
[----:B------:R-:W5:Y:S01]  /*e8f0*/  LDL.LU R34, [R1+0x598] ;  /* 0x0005980001227983 */ /* 0x000f620000300800 */
[C---:B------:R-:W-:Y:S02]  /*e900*/  ISETP.GT.U32.AND P2, PT, R4.reuse, R7, PT ;  /* 0x000000070400720c */ /* 0x040fe40003f44070 */
[----:B------:R-:W-:Y:S02]  /*e910*/  ISETP.GT.U32.AND P4, PT, R4, R2, PT ;  /* 0x000000020400720c */ /* 0x000fe40003f84070 */
[----:B------:R-:W-:Y:S01]  /*e920*/  ISETP.GE.AND P3, PT, R32, RZ, PT ;  /* 0x000000ff2000720c */ /* 0x000fe20003f66270 */
[----:B0-----:R-:W-:Y:S01]  /*e930*/  IMAD.MOV.U32 R10, RZ, RZ, R17 ;  /* 0x000000ffff0a7224 */ /* 0x001fe200078e0011 */
[----:B------:R-:W5:Y:S04]  /*e940*/  LDL.LU R32, [R1+0x59c] ;  /* 0x00059c0001207983 */ /* 0x000f680000300800 */
[----:B------:R-:W-:-:S03]  /*e950*/  @!P5 IMAD.IADD R5, R5, 0x1, -R4 ;  /* 0x000000010505d824 */ /* 0x000fc600078e0a04 */
[----:B------:R-:W-:Y:S02]  /*e960*/  @!P2 IMAD.IADD R7, R7, 0x1, -R4 ;  /* 0x000000010707a824 */ /* 0x000fe400078e0a04 */
[----:B------:R-:W-:-:S03]  /*e970*/  @!P0 IMAD.MOV R5, RZ, RZ, -R5 ;  /* 0x000000ffff058224 */ /* 0x000fc600078e0a05 */
[----:B------:R-:W-:Y:S01]  /*e980*/  ISETP.GT.U32.AND P0, PT, R4, R7, PT ;  /* 0x000000070400720c */ /* 0x000fe20003f04070 */
[----:B------:R-:W-:Y:S02]  /*e990*/  @!P6 IMAD.MOV R10, RZ, RZ, -R10 ;  /* 0x000000ffff0ae224 */ /* 0x000fe400078e0a0a */
[----:B------:R-:W-:Y:S01]  /*e9a0*/  @!P1 IMAD.MOV R6, RZ, RZ, -R6 ;  /* 0x000000ffff069224 */ /* 0x000fe200078e0a06 */
[----:B------:R-:W-:Y:S01]  /*e9b0*/  IABS R16, R31 ;  /* 0x0000001f00107213 */ /* 0x000fe20000000000 */
[----:B------:R-:W-:Y:S01]  /*e9c0*/  @!P4 IMAD.IADD R2, R2, 0x1, -R4 ;  /* 0x000000010202c824 */ /* 0x000fe200078e0a04 */
[----:B------:R0:W-:Y:S01]  /*e9d0*/  STL [R1+0x1c0], R10 ;  /* 0x0001c00a01007387 */ /* 0x0001e20000100800 */
[----:B------:R-:W-:-:S03]  /*e9e0*/  ISETP.GE.AND P4, PT, R31, RZ, PT ;  /* 0x000000ff1f00720c */ /* 0x000fc60003f86270 */
[----:B------:R-:W-:Y:S04]  /*e9f0*/  STL [R1+0x1b8], R5 ;  /* 0x0001b80501007387 */ /* 0x000fe80000100800 */
[----:B------:R-:W-:Y:S01]  /*ea00*/  STL [R1+0x1b4], R6 ;  /* 0x0001b40601007387 */ /* 0x000fe20000100800 */
[----:B------:R-:W-:Y:S01]  /*ea10*/  @!P0 IMAD.IADD R7, R7, 0x1, -R4 ;  /* 0x0000000107078824 */ /* 0x000fe200078e0a04 */
[----:B------:R-:W-:Y:S02]  /*ea20*/  ISETP.GE.AND P0, PT, R30, RZ, PT ;  /* 0x000000ff1e00720c */ /* 0x000fe40003f06270 */
[----:B------:R-:W5:Y:S04]  /*ea30*/  LDL.LU R31, [R1+0x5a0] ;  /* 0x0005a000011f7983 */ /* 0x000f680000300800 */
[----:B------:R-:W5:Y:S01]  /*ea40*/  LDL.LU R30, [R1+0x5a4] ;  /* 0x0005a400011e7983 */ /* 0x000f620000300800 */
        /* <DEDUP_REMOVED lines=8> */
[----:B--2---:R-:W-:-:S04]  /*ead0*/  IABS R18, R36 ;  /* 0x0000002400127213 */ /* 0x004fc80000000000 */
[----:B------:R-:W-:Y:S01]  /*eae0*/  ISETP.GT.U32.AND P6, PT, R4, R16, PT ;  /* 0x000000100400720c */ /* 0x000fe20003fc4070 */
[----:B------:R-:W-:-:S06]  /*eaf0*/  IMAD.HI.U32 R17, R0, R18, RZ ;  /* 0x0000001200117227 */ /* 0x000fcc00078e00ff */
[----:B------:R-:W-:Y:S02]  /*eb00*/  @!P5 IMAD.IADD R9, R9, 0x1, -R4 ;  /* 0x000000010909d824 */ /* 0x000fe400078e0a04 */
[----:B------:R-:W-:-:S03]  /*eb10*/  IMAD.MOV R17, RZ, RZ, -R17 ;  /* 0x000000ffff117224 */ /* 0x000fc600078e0a11 */
[C---:B------:R-:W-:Y:S01]  /*eb20*/  ISETP.GT.U32.AND P2, PT, R4.reuse, R9, PT ;  /* 0x000000090400720c */ /* 0x040fe20003f44070 */
[----:B------:R-:W-:Y:S02]  /*eb30*/  IMAD R17, R4, R17, R18 ;  /* 0x0000001104117224 */ /* 0x000fe400078e0212 */
[----:B------:R-:W-:Y:S01]  /*eb40*/  @!P6 IMAD.IADD R16, R16, 0x1, -R4 ;  /* 0x000000011010e824 */ /* 0x000fe200078e0a04 */
[C---:B------:R-:W-:Y:S02]  /*eb50*/  ISETP.GT.U32.AND P6, PT, R4.reuse, R2, PT ;  /* 0x000000020400720c */ /* 0x040fe40003fc4070 */
[C---:B------:R-:W-:Y:S02]  /*eb60*/  ISETP.GT.U32.AND P1, PT, R4.reuse, R17, PT ;  /* 0x000000110400720c */ /* 0x040fe40003f24070 */
[----:B------:R-:W-:-:S05]  /*eb70*/  ISETP.GT.U32.AND P5, PT, R4, R16, PT ;  /* 0x000000100400720c */ /* 0x000fca0003fa4070 */
[----:B------:R-:W-:-:S04]  /*eb80*/  @!P2 IMAD.IADD R9, R9, 0x1, -R4 ;  /* 0x000000010909a824 */ /* 0x000fc800078e0a04 */
[--C-:B------:R-:W-:Y:S02]  /*eb90*/  @!P6 IMAD.IADD R2, R2, 0x1, -R4.reuse ;  /* 0x000000010202e824 */ /* 0x100fe400078e0a04 */
[--C-:B------:R-:W-:Y:S02]  /*eba0*/  @!P1 IMAD.IADD R17, R17, 0x1, -R4.reuse ;  /* 0x0000000111119824 */ /* 0x100fe400078e0a04 */
[----:B------:R-:W-:Y:S01]  /*ebb0*/  @!P5 IMAD.IADD R16, R16, 0x1, -R4 ;  /* 0x000000011010d824 */ /* 0x000fe200078e0a04 */
[----:B------:R-:W-:Y:S01]  /*ebc0*/  ISETP.GE.AND P5, PT, R37, RZ, PT ;  /* 0x000000ff2500720c */ /* 0x000fe20003fa6270 */
[----:B------:R-:W-:Y:S01]  /*ebd0*/  @!P3 IMAD.MOV R2, RZ, RZ, -R2 ;  /* 0x000000ffff02b224 */ /* 0x000fe200078e0a02 */
[----:B------:R-:W-:Y:S01]  /*ebe0*/  ISETP.GE.AND P1, PT, R36, RZ, PT ;  /* 0x000000ff2400720c */ /* 0x000fe20003f26270 */
[----:B0-----:R-:W-:-:S04]  /*ebf0*/  IMAD.MOV.U32 R10, RZ, RZ, R16 ;  /* 0x000000ffff0a7224 */ /* 0x001fc800078e0010 */
[----:B------:R-:W-:Y:S01]  /*ec00*/  @!P4 IMAD.MOV R10, RZ, RZ, -R10 ;  /* 0x000000ffff0ac224 */ /* 0x000fe200078e0a0a */
[----:B------:R-:W-:Y:S01]  /*ec10*/  STL [R1+0x1b0], R2 ;  /* 0x0001b00201007387 */ /* 0x000fe20000100800 */
[----:B------:R-:W-:-:S04]  /*ec20*/  @!P0 IMAD.MOV R7, RZ, RZ, -R7 ;  /* 0x000000ffff078224 */ /* 0x000fc800078e0a07 */
[----:B------:R-:W-:Y:S01]  /*ec30*/  @!P5 IMAD.MOV R9, RZ, RZ, -R9 ;  /* 0x000000ffff09d224 */ /* 0x000fe200078e0a09 */
[----:B----4-:R-:W-:Y:S02]  /*ec40*/  IABS R8, R35 ;  /* 0x0000002300087213 */ /* 0x010fe40000000000 */
[----:B---3--:R-:W-:-:S03]  /*ec50*/  IABS R15, R33 ;  /* 0x00000021000f7213 */ /* 0x008fc60000000000 */
[----:B------:R-:W-:-:S04]  /*ec60*/  IMAD.HI.U32 R19, R0, R8, RZ ;  /* 0x0000000800137227 */ /* 0x000fc800078e00ff */
[----:B------:R-:W-:Y:S02]  /*ec70*/  IMAD.MOV R19, RZ, RZ, -R19 ;  /* 0x000000ffff137224 */ /* 0x000fe400078e0a13 */
[----:B------:R-:W-:-:S04]  /*ec80*/  IMAD.HI.U32 R20, R0, R15, RZ ;  /* 0x0000000f00147227 */ /* 0x000fc800078e00ff */
[----:B------:R-:W-:Y:S02]  /*ec90*/  IMAD R8, R4, R19, R8 ;  /* 0x0000001304087224 */ /* 0x000fe400078e0208 */
[----:B------:R-:W-:-:S03]  /*eca0*/  IMAD.MOV R20, RZ, RZ, -R20 ;  /* 0x000000ffff147224 */ /* 0x000fc600078e0a14 */
[C---:B------:R-:W-:Y:S01]  /*ecb0*/  ISETP.GT.U32.AND P2, PT, R4.reuse, R8, PT ;  /* 0x000000080400720c */ /* 0x040fe20003f44070 */
[----:B------:R-:W-:-:S05]  /*ecc0*/  IMAD R15, R4, R20, R15 ;  /* 0x00000014040f7224 */ /* 0x000fca00078e020f */
[----:B------:R-:W-:-:S07]  /*ecd0*/  ISETP.GT.U32.AND P6, PT, R4, R15, PT ;  /* 0x0000000f0400720c */ /* 0x000fce0003fc4070 */
[----:B------:R-:W-:Y:S01]  /*ece0*/  @!P2 IMAD.IADD R8, R8, 0x1, -R4 ;  /* 0x000000010808a824 */ /* 0x000fe200078e0a04 */
[----:B------:R-:W-:-:S05]  /*ecf0*/  ISETP.GT.U32.AND P2, PT, R4, R17, PT ;  /* 0x000000110400720c */ /* 0x000fca0003f44070 */
[----:B------:R-:W-:Y:S01]  /*ed00*/  @!P6 IMAD.IADD R15, R15, 0x1, -R4 ;  /* 0x000000010f0fe824 */ /* 0x000fe200078e0a04 */
[----:B-----5:R-:W-:-:S04]  /*ed10*/  IABS R18, R34 ;  /* 0x0000002200127213 */ /* 0x020fc80000000000 */
[----:B------:R-:W-:Y:S01]  /*ed20*/  ISETP.GT.U32.AND P3, PT, R4, R15, PT ;  /* 0x0000000f0400720c */ /* 0x000fe20003f64070 */
[----:B------:R-:W-:Y:S01]  /*ed30*/  IMAD.HI.U32 R19, R0, R18, RZ ;  /* 0x0000001200137227 */ /* 0x000fe200078e00ff */
[----:B------:R-:W-:Y:S02]  /*ed40*/  ISETP.GE.AND P6, PT, R33, RZ, PT ;  /* 0x000000ff2100720c */ /* 0x000fe40003fc6270 */
[----:B------:R-:W2:Y:S01]  /*ed50*/  LDL.LU R33, [R1+0x5a8] ;  /* 0x0005a80001217983 */ /* 0x000ea20000300800 */
[----:B------:R-:W-:Y:S02]  /*ed60*/  IMAD.MOV R19, RZ, RZ, -R19 ;  /* 0x000000ffff137224 */ /* 0x000fe400078e0a13 */
[----:B------:R-:W-:Y:S01]  /*ed70*/  @!P2 IMAD.IADD R17, R17, 0x1, -R4 ;  /* 0x000000011111a824 */ /* 0x000fe200078e0a04 */
[C---:B------:R-:W-:Y:S01]  /*ed80*/  ISETP.GT.U32.AND P4, PT, R4.reuse, R8, PT ;  /* 0x000000080400720c */ /* 0x040fe20003f84070 */
[----:B------:R-:W-:Y:S01]  /*ed90*/  IMAD R18, R4, R19, R18 ;  /* 0x0000001304127224 */ /* 0x000fe200078e0212 */
[----:B------:R0:W-:Y:S01]  /*eda0*/  STL [R1+0x1ac], R10 ;  /* 0x0001ac0a01007387 */ /* 0x0001e20000100800 */
[----:B------:R-:W-:-:S03]  /*edb0*/  ISETP.GE.AND P0, PT, R35, RZ, PT ;  /* 0x000000ff2300720c */ /* 0x000fc60003f06270 */
[----:B------:R-:W-:Y:S01]  /*edc0*/  ISETP.GT.U32.AND P5, PT, R4, R18, PT ;  /* 0x000000120400720c */ /* 0x000fe20003fa4070 */
[----:B0-----:R-:W-:Y:S01]  /*edd0*/  IMAD.MOV.U32 R10, RZ, RZ, R17 ;  /* 0x000000ffff0a7224 */ /* 0x001fe200078e0011 */
[----:B------:R-:W-:Y:S01]  /*ede0*/  IABS R5, R32 ;  /* 0x0000002000057213 */ /* 0x000fe20000000000 */
[----:B------:R-:W-:Y:S02]  /*edf0*/  @!P3 IMAD.IADD R15, R15, 0x1, -R4 ;  /* 0x000000010f0fb824 */ /* 0x000fe400078e0a04 */
[----:B------:R-:W-:Y:S01]  /*ee00*/  @!P1 IMAD.MOV R10, RZ, RZ, -R10 ;  /* 0x000000ffff0a9224 */ /* 0x000fe200078e0a0a */
[----:B------:R-:W-:Y:S01]  /*ee10*/  STL [R1+0x1a8], R9 ;  /* 0x0001a80901007387 */ /* 0x000fe20000100800 */
[----:B------:R-:W-:-:S03]  /*ee20*/  IMAD.HI.U32 R6, R0, R5, RZ ;  /* 0x0000000500067227 */ /* 0x000fc600078e00ff */
[----:B------:R-:W-:Y:S01]  /*ee30*/  STL [R1+0x1a4], R7 ;  /* 0x0001a40701007387 */ /* 0x000fe20000100800 */
[----:B------:R-:W-:-:S03]  /*ee40*/  @!P4 IMAD.IADD R8, R8, 0x1, -R4 ;  /* 0x000000010808c824 */ /* 0x000fc600078e0a04 */
[----:B------:R0:W-:Y:S01]  /*ee50*/  STL [R1+0x1a0], R10 ;  /* 0x0001a00a01007387 */ /* 0x0001e20000100800 */
[----:B------:R-:W-:Y:S01]  /*ee60*/  IMAD.MOV R6, RZ, RZ, -R6 ;  /* 0x000000ffff067224 */ /* 0x000fe200078e0a06 */
[----:B------:R-:W-:Y:S01]  /*ee70*/  ISETP.GE.AND P4, PT, R32, RZ, PT ;  /* 0x000000ff2000720c */ /* 0x000fe20003f86270 */
[----:B------:R-:W-:Y:S01]  /*ee80*/  @!P0 IMAD.MOV R8, RZ, RZ, -R8 ;  /* 0x000000ffff088224 */ /* 0x000fe200078e0a08 */
[----:B------:R-:W-:Y:S01]  /*ee90*/  IABS R2, R31 ;  /* 0x0000001f00027213 */ /* 0x000fe20000000000 */
[----:B------:R-:W-:Y:S02]  /*eea0*/  @!P5 IMAD.IADD R18, R18, 0x1, -R4 ;  /* 0x000000011212d824 */ /* 0x000fe400078e0a04 */
[----:B0-----:R-:W-:Y:S01]  /*eeb0*/  IMAD.MOV.U32 R10, RZ, RZ, R15 ;  /* 0x000000ffff0a7224 */ /* 0x001fe200078e000f */
[----:B------:R-:W-:Y:S01]  /*eec0*/  ISETP.GE.AND P5, PT, R31, RZ, PT ;  /* 0x000000ff1f00720c */ /* 0x000fe20003fa6270 */
[----:B------:R-:W3:Y:S02]  /*eed0*/  LDL.LU R32, [R1+0x5b4] ;  /* 0x0005b40001207983 */ /* 0x000ee40000300800 */
[----:B------:R-:W-:-:S02]  /*eee0*/  @!P6 IMAD.MOV R10, RZ, RZ, -R10 ;  /* 0x000000ffff0ae224 */ /* 0x000fc400078e0a0a */
[----:B------:R-:W4:Y:S01]  /*eef0*/  LDL.LU R31, [R1+0x5ac] ;  /* 0x0005ac00011f7983 */ /* 0x000f220000300800 */
[----:B------:R-:W-:Y:S01]  /*ef00*/  IMAD R5, R4, R6, R5 ;  /* 0x0000000604057224 */ /* 0x000fe200078e0205 */
[----:B------:R-:W-:Y:S02]  /*ef10*/  IABS R6, R30 ;  /* 0x0000001e00067213 */ /* 0x000fe40000000000 */
[----:B------:R-:W-:Y:S01]  /*ef20*/  STL [R1+0x19c], R10 ;  /* 0x00019c0a01007387 */ /* 0x000fe20000100800 */
[----:B------:R-:W-:-:S03]  /*ef30*/  ISETP.GE.AND P0, PT, R30, RZ, PT ;  /* 0x000000ff1e00720c */ /* 0x000fc60003f06270 */
[----:B------:R0:W-:Y:S04]  /*ef40*/  STL [R1+0x198], R8 ;  /* 0x0001980801007387 */ /* 0x0001e80000100800 */
[----:B------:R-:W5:Y:S01]  /*ef50*/  LDL.LU R30, [R1+0x5b0] ;  /* 0x0005b000011e7983 */ /* 0x000f620000300800 */
[----:B------:R-:W-:Y:S01]  /*ef60*/  ISETP.GT.U32.AND P2, PT, R4, R5, PT ;  /* 0x000000050400720c */ /* 0x000fe20003f44070 */
[----:B------:R-:W-:-:S04]  /*ef70*/  IMAD.HI.U32 R7, R0, R2, RZ ;  /* 0x0000000200077227 */ /* 0x000fc800078e00ff */
[----:B------:R-:W-:-:S04]  /*ef80*/  IMAD.MOV R9, RZ, RZ, -R7 ;  /* 0x000000ffff097224 */ /* 0x000fc800078e0a07 */
[----:B------:R-:W-:-:S04]  /*ef90*/  IMAD R2, R4, R9, R2 ;  /* 0x0000000904027224 */ /* 0x000fc800078e0202 */
[----:B------:R-:W-:Y:S01]  /*efa0*/  @!P2 IMAD.IADD R5, R5, 0x1, -R4 ;  /* 0x000000010505a824 */ /* 0x000fe200078e0a04 */
[C---:B------:R-:W-:Y:S02]  /*efb0*/  ISETP.GT.U32.AND P2, PT, R4.reuse, R18, PT ;  /* 0x000000120400720c */ /* 0x040fe40003f44070 */
[----:B------:R-:W-:Y:S02]  /*efc0*/  ISETP.GT.U32.AND P6, PT, R4, R2, PT ;  /* 0x000000020400720c */ /* 0x000fe40003fc4070 */
[----:B------:R-:W-:Y:S02]  /*efd0*/  ISETP.GE.AND P3, PT, R34, RZ, PT ;  /* 0x000000ff2200720c */ /* 0x000fe40003f66270 */
[----:B------:R-:W-:Y:S01]  /*efe0*/  ISETP.GT.U32.AND P1, PT, R4, R5, PT ;  /* 0x000000050400720c */ /* 0x000fe20003f24070 */
[----:B------:R-:W-:-:S06]  /*eff0*/  IMAD.HI.U32 R7, R0, R6, RZ ;  /* 0x0000000600077227 */ /* 0x000fcc00078e00ff */
[--C-:B------:R-:W-:Y:S02]  /*f000*/  @!P2 IMAD.IADD R18, R18, 0x1, -R4.reuse ;  /* 0x000000011212a824 */ /* 0x100fe400078e0a04 */
[----:B------:R-:W-:Y:S02]  /*f010*/  @!P6 IMAD.IADD R2, R2, 0x1, -R4 ;  /* 0x000000010202e824 */ /* 0x000fe400078e0a04 */
[----:B0-----:R-:W-:Y:S02]  /*f020*/  IMAD.MOV.U32 R8, RZ, RZ, R18 ;  /* 0x000000ffff087224 */ /* 0x001fe400078e0012 */
[----:B------:R-:W-:Y:S02]  /*f030*/  IMAD.MOV R7, RZ, RZ, -R7 ;  /* 0x000000ffff077224 */ /* 0x000fe400078e0a07 */
[----:B------:R-:W-:Y:S01]  /*f040*/  @!P3 IMAD.MOV R8, RZ, RZ, -R8 ;  /* 0x000000ffff08b224 */ /* 0x000fe200078e0a08 */
[C---:B------:R-:W-:Y:S01]  /*f050*/  ISETP.GT.U32.AND P3, PT, R4.reuse, R2, PT ;  /* 0x000000020400720c */ /* 0x040fe20003f64070 */
[----:B------:R-:W-:-:S02]  /*f060*/  IMAD R6, R4, R7, R6 ;  /* 0x0000000704067224 */ /* 0x000fc400078e0206 */
[----:B------:R-:W-:Y:S01]  /*f070*/  @!P1 IMAD.IADD R5, R5, 0x1, -R4 ;  /* 0x0000000105059824 */ /* 0x000fe200078e0a04 */
[----:B------:R0:W-:Y:S03]  /*f080*/  STL [R1+0x13c], R8 ;  /* 0x00013c0801007387 */ /* 0x0001e60000100800 */
[----:B------:R-:W-:-:S06]  /*f090*/  @!P4 IMAD.MOV R5, RZ, RZ, -R5 ;  /* 0x000000ffff05c224 */ /* 0x000fcc00078e0a05 */
[----:B------:R-:W-:Y:S01]  /*f0a0*/  @!P3 IMAD.IADD R2, R2, 0x1, -R4 ;  /* 0x000000010202b824 */ /* 0x000fe200078e0a04 */
[----:B--2---:R-:W-:-:S05]  /*f0b0*/  IABS R15, R33 ;  /* 0x00000021000f7213 */ /* 0x004fca0000000000 */
[----:B------:R-:W-:-:S04]  /*f0c0*/  IMAD.HI.U32 R7, R0, R15, RZ ;  /* 0x0000000f00077227 */ /* 0x000fc800078e00ff */
[----:B------:R-:W-:-:S04]  /*f0d0*/  IMAD.MOV R7, RZ, RZ, -R7 ;  /* 0x000000ffff077224 */ /* 0x000fc800078e0a07 */
[----:B------:R-:W-:Y:S01]  /*f0e0*/  IMAD R15, R4, R7, R15 ;  /* 0x00000007040f7224 */ /* 0x000fe200078e020f */
[----:B----4-:R-:W-:Y:S02]  /*f0f0*/  IABS R16, R31 ;  /* 0x0000001f00107213 */ /* 0x010fe40000000000 */
[----:B------:R-:W-:Y:S02]  /*f100*/  ISETP.GE.AND P6, PT, R31, RZ, PT ;  /* 0x000000ff1f00720c */ /* 0x000fe40003fc6270 */
[----:B------:R-:W2:Y:S04]  /*f110*/  LDL.LU R31, [R1+0x5c0] ;  /* 0x0005c000011f7983 */ /* 0x000ea80000300800 */
[----:B------:R-:W4:Y:S01]  /*f120*/  LDL.LU R36, [R1+0x5c4] ;  /* 0x0005c40001247983 */ /* 0x000f220000300800 */
[----:B-----5:R-:W-:-:S03]  /*f130*/  IABS R7, R30 ;  /* 0x0000001e00077213 */ /* 0x020fc60000000000 */
[----:B------:R1:W-:Y:S01]  /*f140*/  STL [R1+0x188], R5 ;  /* 0x0001880501007387 */ /* 0x0003e20000100800 */
[----:B------:R-:W-:Y:S01]  /*f150*/  ISETP.GE.AND P3, PT, R30, RZ, PT ;  /* 0x000000ff1e00720c */ /* 0x000fe20003f66270 */
[----:B------:R-:W-:Y:S02]  /*f160*/  IMAD.MOV.U32 R30, RZ, RZ, R25 ;  /* 0x000000ffff1e7224 */ /* 0x000fe400078e0019 */
[----:B------:R-:W5:Y:S01]  /*f170*/  LDL.LU R25, [R1+0x5bc] ;  /* 0x0005bc0001197983 */ /* 0x000f620000300800 */
[C---:B------:R-:W-:Y:S02]  /*f180*/  ISETP.GT.U32.AND P2, PT, R4.reuse, R6, PT ;  /* 0x000000060400720c */ /* 0x040fe40003f44070 */
[----:B------:R-:W-:Y:S01]  /*f190*/  ISETP.GT.U32.AND P4, PT, R4, R15, PT ;  /* 0x0000000f0400720c */ /* 0x000fe20003f84070 */
[----:B------:R-:W-:Y:S01]  /*f1a0*/  IMAD.MOV.U32 R10, RZ, RZ, R2 ;  /* 0x000000ffff0a7224 */ /* 0x000fe200078e0002 */
[----:B------:R-:W2:Y:S09]  /*f1b0*/  LDL.LU R35, [R1+0x5c8] ;  /* 0x0005c80001237983 */ /* 0x000eb20000300800 */
[----:B------:R-:W-:-:S05]  /*f1c0*/  @!P2 IMAD.IADD R6, R6, 0x1, -R4 ;  /* 0x000000010606a824 */ /* 0x000fca00078e0a04 */
[----:B------:R-:W-:Y:S01]  /*f1d0*/  ISETP.GT.U32.AND P2, PT, R4, R6, PT ;  /* 0x000000060400720c */ /* 0x000fe20003f44070 */
[----:B------:R-:W-:Y:S02]  /*f1e0*/  @!P5 IMAD.MOV R10, RZ, RZ, -R10 ;  /* 0x000000ffff0ad224 */ /* 0x000fe400078e0a0a */
[----:B0-----:R-:W-:Y:S01]  /*f1f0*/  IMAD.HI.U32 R8, R0, R16, RZ ;  /* 0x0000001000087227 */ /* 0x001fe200078e00ff */
[----:B---3--:R-:W-:-:S09]  /*f200*/  IABS R9, R32 ;  /* 0x0000002000097213 */ /* 0x008fd20000000000 */
[----:B------:R-:W-:-:S04]  /*f210*/  @!P2 IMAD.IADD R6, R6, 0x1, -R4 ;  /* 0x000000010606a824 */ /* 0x000fc800078e0a04 */
[----:B------:R-:W-:Y:S01]  /*f220*/  @!P0 IMAD.MOV R6, RZ, RZ, -R6 ;  /* 0x000000ffff068224 */ /* 0x000fe200078e0a06 */
[----:B------:R0:W-:Y:S01]  /*f230*/  STL [R1+0x18c], R10 ;  /* 0x00018c0a01007387 */ /* 0x0001e20000100800 */
[----:B------:R-:W-:Y:S01]  /*f240*/  @!P4 IMAD.IADD R15, R15, 0x1, -R4 ;  /* 0x000000010f0fc824 */ /* 0x000fe200078e0a04 */
[----:B------:R-:W-:Y:S01]  /*f250*/  ISETP.GE.AND P4, PT, R32, RZ, PT ;  /* 0x000000ff2000720c */ /* 0x000fe20003f86270 */
[----:B------:R-:W-:Y:S01]  /*f260*/  IMAD.MOV R8, RZ, RZ, -R8 ;  /* 0x000000ffff087224 */ /* 0x000fe200078e0a08 */
[----:B------:R-:W-:Y:S04]  /*f270*/  STL [R1+0x194], R6 ;  /* 0x0001940601007387 */ /* 0x000fe80000100800 */
[----:B------:R-:W3:Y:S01]  /*f280*/  LDL.LU R32, [R1+0x5cc] ;  /* 0x0005cc0001207983 */ /* 0x000ee20000300800 */
[C---:B------:R-:W-:Y:S01]  /*f290*/  IMAD R16, R4.reuse, R8, R16 ;  /* 0x0000000804107224 */ /* 0x040fe200078e0210 */
[----:B------:R-:W-:-:S02]  /*f2a0*/  ISETP.GT.U32.AND P5, PT, R4, R15, PT ;  /* 0x0000000f0400720c */ /* 0x000fc40003fa4070 */
[----:B------:R-:W-:Y:S01]  /*f2b0*/  ISETP.GE.AND P1, PT, R33, RZ, PT ;  /* 0x000000ff2100720c */ /* 0x000fe20003f26270 */
[----:B-1----:R-:W-:Y:S01]  /*f2c0*/  IMAD.HI.U32 R5, R0, R7, RZ ;  /* 0x0000000700057227 */ /* 0x002fe200078e00ff */
[----:B------:R-:W-:Y:S01]  /*f2d0*/  ISETP.GT.U32.AND P2, PT, R4, R16, PT ;  /* 0x000000100400720c */ /* 0x000fe20003f44070 */
[----:B------:R-:W3:Y:S08]  /*f2e0*/  LDL.LU R34, [R1+0x5d0] ;  /* 0x0005d00001227983 */ /* 0x000ef00000300800 */
[----:B------:R-:W-:-:S04]  /*f2f0*/  @!P5 IMAD.IADD R15, R15, 0x1, -R4 ;  /* 0x000000010f0fd824 */ /* 0x000fc800078e0a04 */
[----:B------:R-:W-:Y:S02]  /*f300*/  @!P2 IMAD.IADD R16, R16, 0x1, -R4 ;  /* 0x000000011010a824 */ /* 0x000fe400078e0a04 */
[----:B0-----:R-:W-:-:S03]  /*f310*/  IMAD.MOV.U32 R10, RZ, RZ, R15 ;  /* 0x000000ffff0a7224 */ /* 0x001fc600078e000f */
[----:B------:R-:W-:Y:S01]  /*f320*/  ISETP.GT.U32.AND P2, PT, R4, R16, PT ;  /* 0x000000100400720c */ /* 0x000fe20003f44070 */
[----:B------:R-:W-:-:S04]  /*f330*/  IMAD.HI.U32 R8, R0, R9, RZ ;  /* 0x0000000900087227 */ /* 0x000fc800078e00ff */
[----:B------:R-:W-:Y:S02]  /*f340*/  IMAD.MOV R5, RZ, RZ, -R5 ;  /* 0x000000ffff057224 */ /* 0x000fe400078e0a05 */
[----:B------:R-:W-:Y:S02]  /*f350*/  @!P1 IMAD.MOV R10, RZ, RZ, -R10 ;  /* 0x000000ffff0a9224 */ /* 0x000fe400078e0a0a */
[----:B------:R-:W-:Y:S02]  /*f360*/  IMAD.MOV R2, RZ, RZ, -R8 ;  /* 0x000000ffff027224 */ /* 0x000fe400078e0a08 */
[C---:B------:R-:W-:Y:S01]  /*f370*/  IMAD R7, R4.reuse, R5, R7 ;  /* 0x0000000504077224 */ /* 0x040fe200078e0207 */
[----:B------:R0:W-:Y:S01]  /*f380*/  STL [R1+0x190], R10 ;  /* 0x0001900a01007387 */ /* 0x0001e20000100800 */
[----:B------:R-:W-:-:S03]  /*f390*/  IMAD R9, R4, R2, R9 ;  /* 0x0000000204097224 */ /* 0x000fc600078e0209 */
[----:B------:R-:W3:Y:S01]  /*f3a0*/  LDL.LU R33, [R1+0x5d4] ;  /* 0x0005d40001217983 */ /* 0x000ee20000300800 */
[----:B------:R-:W-:Y:S01]  /*f3b0*/  ISETP.GT.U32.AND P5, PT, R4, R7, PT ;  /* 0x000000070400720c */ /* 0x000fe20003fa4070 */
[----:B------:R-:W-:Y:S01]  /*f3c0*/  @!P2 IMAD.IADD R16, R16, 0x1, -R4 ;  /* 0x000000011010a824 */ /* 0x000fe200078e0a04 */
[----:B------:R-:W-:-:S03]  /*f3d0*/  ISETP.GT.U32.AND P1, PT, R4, R9, PT ;  /* 0x000000090400720c */ /* 0x000fc60003f24070 */
[----:B0-----:R-:W-:-:S04]  /*f3e0*/  IMAD.MOV.U32 R10, RZ, RZ, R16 ;  /* 0x000000ffff0a7224 */ /* 0x001fc800078e0010 */
[----:B------:R-:W-:-:S04]  /*f3f0*/  @!P6 IMAD.MOV R10, RZ, RZ, -R10 ;  /* 0x000000ffff0ae224 */ /* 0x000fc800078e0a0a */
[--C-:B------:R-:W-:Y:S01]  /*f400*/  @!P5 IMAD.IADD R7, R7, 0x1, -R4.reuse ;  /* 0x000000010707d824 */ /* 0x100fe200078e0a04 */
[----:B------:R0:W-:Y:S01]  /*f410*/  STL [R1+0x170], R10 ;  /* 0x0001700a01007387 */ /* 0x0001e20000100800 */
[----:B------:R-:W-:-:S03]  /*f420*/  @!P1 IMAD.IADD R9, R9, 0x1, -R4 ;  /* 0x0000000109099824 */ /* 0x000fc600078e0a04 */
[----:B------:R-:W-:-:S13]  /*f430*/  ISETP.GT.U32.AND P1, PT, R4, R7, PT ;  /* 0x000000070400720c */ /* 0x000fda0003f24070 */
[----:B------:R-:W-:-:S04]  /*f440*/  @!P1 IMAD.IADD R7, R7, 0x1, -R4 ;  /* 0x0000000107079824 */ /* 0x000fc800078e0a04 */
[----:B0-----:R-:W-:Y:S01]  /*f450*/  IMAD.MOV.U32 R10, RZ, RZ, R7 ;  /* 0x000000ffff0a7224 */ /* 0x001fe200078e0007 */
[----:B------:R-:W-:-:S03]  /*f460*/  ISETP.GE.AND P0, PT, R30, RZ, PT ;  /* 0x000000ff1e00720c */ /* 0x000fc60003f06270 */
[----:B------:R-:W-:Y:S01]  /*f470*/  @!P3 IMAD.MOV R10, RZ, RZ, -R10 ;  /* 0x000000ffff0ab224 */ /* 0x000fe200078e0a0a */
[----:B------:R-:W-:Y:S01]  /*f480*/  IABS R8, R30 ;  /* 0x0000001e00087213 */ /* 0x000fe20000000000 */
[----:B------:R-:W-:Y:S01]  /*f490*/  IMAD.MOV.U32 R30, RZ, RZ, R24 ;  /* 0x000000ffff1e7224 */ /* 0x000fe200078e0018 */
[----:B-----5:R-:W-:Y:S02]  /*f4a0*/  IABS R2, R25 ;  /* 0x0000001900027213 */ /* 0x020fe40000000000 */
[----:B------:R-:W-:Y:S02]  /*f4b0*/  ISETP.GE.AND P2, PT, R25, RZ, PT ;  /* 0x000000ff1900720c */ /* 0x000fe40003f46270 */
[----:B------:R-:W5:Y:S01]  /*f4c0*/  LDL.LU R25, [R1+0x5d8] ;  /* 0x0005d80001197983 */ /* 0x000f620000300800 */
[----:B------:R-:W-:Y:S01]  /*f4d0*/  IMAD.HI.U32 R6, R0, R2, RZ ;  /* 0x0000000200067227 */ /* 0x000fe200078e00ff */
[----:B--2---:R-:W-:Y:S02]  /*f4e0*/  IABS R18, R31 ;  /* 0x0000001f00127213 */ /* 0x004fe40000000000 */
[----:B------:R-:W2:Y:S01]  /*f4f0*/  LDL.LU R24, [R1+0x5dc] ;  /* 0x0005dc0001187983 */ /* 0x000ea20000300800 */
[----:B------:R-:W-:-:S04]  /*f500*/  IMAD.MOV R6, RZ, RZ, -R6 ;  /* 0x000000ffff067224 */ /* 0x000fc800078e0a06 */
[----:B------:R-:W-:-:S05]  /*f510*/  IMAD R2, R4, R6, R2 ;  /* 0x0000000604027224 */ /* 0x000fca00078e0202 */
[----:B------:R-:W-:Y:S01]  /*f520*/  ISETP.GT.U32.AND P1, PT, R4, R2, PT ;  /* 0x000000020400720c */ /* 0x000fe20003f24070 */
[----:B------:R-:W-:-:S12]  /*f530*/  STL [R1+0x168], R10 ;  /* 0x0001680a01007387 */ /* 0x000fd80000100800 */
[----:B------:R-:W-:Y:S01]  /*f540*/  @!P1 IMAD.IADD R2, R2, 0x1, -R4 ;  /* 0x0000000102029824 */ /* 0x000fe200078e0a04 */
[----:B------:R-:W-:Y:S01]  /*f550*/  ISETP.GE.AND P1, PT, R31, RZ, PT ;  /* 0x000000ff1f00720c */ /* 0x000fe20003f26270 */
[----:B------:R-:W-:Y:S02]  /*f560*/  IMAD.MOV.U32 R31, RZ, RZ, R23 ;  /* 0x000000ffff1f7224 */ /* 0x000fe400078e0017 */
[----:B------:R-:W2:Y:S01]  /*f570*/  LDL.LU R23, [R1+0x5e0] ;  /* 0x0005e00001177983 */ /* 0x000ea20000300800 */
[----:B------:R-:W-:-:S04]  /*f580*/  IMAD.HI.U32 R5, R0, R8, RZ ;  /* 0x0000000800057227 */ /* 0x000fc800078e00ff */
[----:B------:R-:W-:-:S04]  /*f590*/  IMAD.MOV R5, RZ, RZ, -R5 ;  /* 0x000000ffff057224 */ /* 0x000fc800078e0a05 */
[----:B------:R-:W-:-:S05]  /*f5a0*/  IMAD R8, R4, R5, R8 ;  /* 0x0000000504087224 */ /* 0x000fca00078e0208 */
[----:B------:R-:W-:Y:S01]  /*f5b0*/  ISETP.GT.U32.AND P5, PT, R4, R8, PT ;  /* 0x000000080400720c */ /* 0x000fe20003fa4070 */
[----:B------:R-:W-:Y:S01]  /*f5c0*/  IMAD.HI.U32 R15, R0, R18, RZ ;  /* 0x00000012000f7227 */ /* 0x000fe200078e00ff */
[----:B----4-:R-:W-:Y:S02]  /*f5d0*/  IABS R17, R36 ;  /* 0x0000002400117213 */ /* 0x010fe40000000000 */
[----:B---3--:R-:W-:-:S09]  /*f5e0*/  IABS R19, R32 ;  /* 0x0000002000137213 */ /* 0x008fd20000000000 */
[----:B------:R-:W-:Y:S01]  /*f5f0*/  @!P5 IMAD.IADD R8, R8, 0x1, -R4 ;  /* 0x000000010808d824 */ /* 0x000fe200078e0a04 */
[----:B------:R-:W-:Y:S01]  /*f600*/  ISETP.GT.U32.AND P5, PT, R4, R9, PT ;  /* 0x000000090400720c */ /* 0x000fe20003fa4070 */
[----:B------:R-:W-:-:S03]  /*f610*/  IMAD.MOV R15, RZ, RZ, -R15 ;  /* 0x000000ffff0f7224 */ /* 0x000fc600078e0a0f */
[----:B------:R-:W-:Y:S01]  /*f620*/  ISETP.GT.U32.AND P6, PT, R4, R8, PT ;  /* 0x000000080400720c */ /* 0x000fe20003fc4070 */
[----:B------:R-:W-:Y:S01]  /*f630*/  IMAD.HI.U32 R5, R0, R17, RZ ;  /* 0x0000001100057227 */ /* 0x000fe200078e00ff */
[----:B------:R-:W-:-:S03]  /*f640*/  IABS R6, R35 ;  /* 0x0000002300067213 */ /* 0x000fc60000000000 */
[----:B------:R-:W-:Y:S02]  /*f650*/  IMAD.MOV.U32 R16, RZ, RZ, R19 ;  /* 0x000000ffff107224 */ /* 0x000fe400078e0013 */
[----:B------:R-:W-:Y:S02]  /*f660*/  IMAD R18, R4, R15, R18 ;  /* 0x0000000f04127224 */ /* 0x000fe400078e0212 */
[----:B------:R-:W-:Y:S02]  /*f670*/  @!P5 IMAD.IADD R9, R9, 0x1, -R4 ;  /* 0x000000010909d824 */ /* 0x000fe400078e0a04 */
[----:B------:R-:W-:Y:S02]  /*f680*/  IMAD.MOV R5, RZ, RZ, -R5 ;  /* 0x000000ffff057224 */ /* 0x000fe400078e0a05 */
[----:B------:R-:W-:-:S04]  /*f690*/  IMAD.HI.U32 R15, R0, R6, RZ ;  /* 0x00000006000f7227 */ /* 0x000fc800078e00ff */
[----:B------:R-:W-:Y:S01]  /*f6a0*/  IMAD.HI.U32 R19, R0, R16, RZ ;  /* 0x0000001000137227 */ /* 0x000fe200078e00ff */
[----:B------:R-:W-:-:S03]  /*f6b0*/  ISETP.GT.U32.AND P3, PT, R4, R18, PT ;  /* 0x000000120400720c */ /* 0x000fc60003f64070 */
[----:B------:R-:W-:Y:S02]  /*f6c0*/  @!P4 IMAD.MOV R9, RZ, RZ, -R9 ;  /* 0x000000ffff09c224 */ /* 0x000fe400078e0a09 */
[----:B------:R-:W-:Y:S02]  /*f6d0*/  IMAD R17, R4, R5, R17 ;  /* 0x0000000504117224 */ /* 0x000fe400078e0211 */
[----:B------:R-:W-:Y:S02]  /*f6e0*/  IMAD.MOV R15, RZ, RZ, -R15 ;  /* 0x000000ffff0f7224 */ /* 0x000fe400078e0a0f */
[----:B------:R-:W-:Y:S02]  /*f6f0*/  IMAD.MOV R19, RZ, RZ, -R19 ;  /* 0x000000ffff137224 */ /* 0x000fe400078e0a13 */
[----:B------:R-:W-:Y:S01]  /*f700*/  @!P6 IMAD.IADD R8, R8, 0x1, -R4 ;  /* 0x000000010808e824 */ /* 0x000fe200078e0a04 */
[----:B------:R0:W-:Y:S01]  /*f710*/  STL [R1+0x160], R9 ;  /* 0x0001600901007387 */ /* 0x0001e20000100800 */
[C---:B------:R-:W-:Y:S01]  /*f720*/  IMAD R6, R4.reuse, R15, R6 ;  /* 0x0000000f04067224 */ /* 0x040fe200078e0206 */
[C---:B------:R-:W-:Y:S01]  /*f730*/  ISETP.GT.U32.AND P5, PT, R4.reuse, R17, PT ;  /* 0x000000110400720c */ /* 0x040fe20003fa4070 */
[----:B------:R-:W-:-:S03]  /*f740*/  IMAD R16, R4, R19, R16 ;  /* 0x0000001304107224 */ /* 0x000fc600078e0210 */
[----:B------:R-:W-:Y:S01]  /*f750*/  ISETP.GT.U32.AND P6, PT, R4, R6, PT ;  /* 0x000000060400720c */ /* 0x000fe20003fc4070 */
[----:B0-----:R-:W-:-:S04]  /*f760*/  IMAD.MOV.U32 R9, RZ, RZ, R8 ;  /* 0x000000ffff097224 */ /* 0x001fc800078e0008 */
[----:B------:R-:W-:Y:S01]  /*f770*/  @!P0 IMAD.MOV R9, RZ, RZ, -R9 ;  /* 0x000000ffff098224 */ /* 0x000fe200078e0a09 */
[----:B------:R-:W-:Y:S01]  /*f780*/  ISETP.GT.U32.AND P0, PT, R4, R16, PT ;  /* 0x000000100400720c */ /* 0x000fe20003f04070 */
[--C-:B------:R-:W-:Y:S01]  /*f790*/  @!P3 IMAD.IADD R18, R18, 0x1, -R4.reuse ;  /* 0x000000011212b824 */ /* 0x100fe200078e0a04 */
[----:B------:R-:W-:Y:S01]  /*f7a0*/  IABS R5, R34 ;  /* 0x0000002200057213 */ /* 0x000fe20000000000 */
[--C-:B------:R-:W-:Y:S01]  /*f7b0*/  @!P5 IMAD.IADD R17, R17, 0x1, -R4.reuse ;  /* 0x000000011111d824 */ /* 0x100fe200078e0a04 */
[C---:B------:R-:W-:Y:S02]  /*f7c0*/  ISETP.GT.U32.AND P3, PT, R4.reuse, R2, PT ;  /* 0x000000020400720c */ /* 0x040fe40003f64070 */
[----:B------:R-:W-:Y:S01]  /*f7d0*/  ISETP.GT.U32.AND P5, PT, R4, R18, PT ;  /* 0x000000120400720c */ /* 0x000fe20003fa4070 */
[----:B------:R-:W-:Y:S01]  /*f7e0*/  IMAD.HI.U32 R7, R0, R5, RZ ;  /* 0x0000000500077227 */ /* 0x000fe200078e00ff */
[----:B------:R-:W-:Y:S01]  /*f7f0*/  IABS R15, R33 ;  /* 0x00000021000f7213 */ /* 0x000fe20000000000 */
[----:B------:R-:W-:Y:S02]  /*f800*/  STL [R1+0x164], R9 ;  /* 0x0001640901007387 */ /* 0x000fe40000100800 */
[----:B------:R-:W-:Y:S01]  /*f810*/  @!P6 IMAD.IADD R6, R6, 0x1, -R4 ;  /* 0x000000010606e824 */ /* 0x000fe200078e0a04 */
[----:B------:R-:W-:Y:S01]  /*f820*/  ISETP.GT.U32.AND P6, PT, R4, R17, PT ;  /* 0x000000110400720c */ /* 0x000fe20003fc4070 */
[----:B------:R-:W-:-:S02]  /*f830*/  IMAD.MOV R7, RZ, RZ, -R7 ;  /* 0x000000ffff077224 */ /* 0x000fc400078e0a07 */
[----:B------:R-:W-:Y:S01]  /*f840*/  @!P0 IMAD.IADD R16, R16, 0x1, -R4 ;  /* 0x0000000110108824 */ /* 0x000fe200078e0a04 */
[----:B------:R-:W-:Y:S02]  /*f850*/  ISETP.GE.AND P0, PT, R32, RZ, PT ;  /* 0x000000ff2000720c */ /* 0x000fe40003f06270 */
[----:B------:R-:W3:Y:S01]  /*f860*/  LDL.LU R32, [R1+0x5e4] ;  /* 0x0005e40001207983 */ /* 0x000ee20000300800 */
[C---:B------:R-:W-:Y:S01]  /*f870*/  IMAD R5, R4.reuse, R7, R5 ;  /* 0x0000000704057224 */ /* 0x040fe200078e0205 */
[----:B------:R-:W-:Y:S01]  /*f880*/  ISETP.GT.U32.AND P4, PT, R4, R6, PT ;  /* 0x000000060400720c */ /* 0x000fe20003f84070 */
[----:B------:R-:W-:-:S04]  /*f890*/  IMAD.HI.U32 R7, R0, R15, RZ ;  /* 0x0000000f00077227 */ /* 0x000fc800078e00ff */
[--C-:B------:R-:W-:Y:S02]  /*f8a0*/  @!P3 IMAD.IADD R2, R2, 0x1, -R4.reuse ;  /* 0x000000010202b824 */ /* 0x100fe400078e0a04 */
[----:B------:R-:W-:Y:S02]  /*f8b0*/  IMAD.MOV R7, RZ, RZ, -R7 ;  /* 0x000000ffff077224 */ /* 0x000fe400078e0a07 */
[----:B------:R-:W-:Y:S02]  /*f8c0*/  @!P5 IMAD.IADD R18, R18, 0x1, -R4 ;  /* 0x000000011212d824 */ /* 0x000fe400078e0a04 */
[----:B------:R-:W-:Y:S01]  /*f8d0*/  IMAD.MOV.U32 R11, RZ, RZ, R2 ;  /* 0x000000ffff0b7224 */ /* 0x000fe200078e0002 */
[----:B------:R-:W-:Y:S01]  /*f8e0*/  ISETP.GE.AND P3, PT, R36, RZ, PT ;  /* 0x000000ff2400720c */ /* 0x000fe20003f66270 */
[----:B------:R-:W-:Y:S02]  /*f8f0*/  IMAD R15, R4, R7, R15 ;  /* 0x00000007040f7224 */ /* 0x000fe400078e020f */
[----:B------:R-:W-:-:S02]  /*f900*/  IMAD.MOV.U32 R10, RZ, RZ, R18 ;  /* 0x000000ffff0a7224 */ /* 0x000fc400078e0012 */
[--C-:B------:R-:W-:Y:S01]  /*f910*/  @!P6 IMAD.IADD R17, R17, 0x1, -R4.reuse ;  /* 0x000000011111e824 */ /* 0x100fe200078e0a04 */
[----:B------:R-:W-:Y:S01]  /*f920*/  ISETP.GE.AND P6, PT, R35, RZ, PT ;  /* 0x000000ff2300720c */ /* 0x000fe20003fc6270 */
[----:B------:R-:W-:Y:S02]  /*f930*/  @!P2 IMAD.MOV R11, RZ, RZ, -R11 ;  /* 0x000000ffff0ba224 */ /* 0x000fe400078e0a0b */
[----:B------:R-:W-:Y:S01]  /*f940*/  @!P4 IMAD.IADD R6, R6, 0x1, -R4 ;  /* 0x000000010606c824 */ /* 0x000fe200078e0a04 */
[C---:B------:R-:W-:Y:S01]  /*f950*/  ISETP.GT.U32.AND P4, PT, R4.reuse, R15, PT ;  /* 0x0000000f0400720c */ /* 0x040fe20003f84070 */
[----:B------:R-:W-:Y:S01]  /*f960*/  @!P1 IMAD.MOV R10, RZ, RZ, -R10 ;  /* 0x000000ffff0a9224 */ /* 0x000fe200078e0a0a */
[----:B------:R-:W-:Y:S01]  /*f970*/  ISETP.GT.U32.AND P2, PT, R4, R16, PT ;  /* 0x000000100400720c */ /* 0x000fe20003f44070 */
[----:B------:R-:W-:Y:S04]  /*f980*/  STL [R1+0xd8], R11 ;  /* 0x0000d80b01007387 */ /* 0x000fe80000100800 */
[----:B------:R0:W-:Y:S02]  /*f990*/  STL [R1+0x140], R10 ;  /* 0x0001400a01007387 */ /* 0x0001e40000100800 */
[----:B------:R-:W-:-:S02]  /*f9a0*/  @!P6 IMAD.MOV R6, RZ, RZ, -R6 ;  /* 0x000000ffff06e224 */ /* 0x000fc400078e0a06 */
[----:B0-----:R-:W-:-:S04]  /*f9b0*/  IMAD.MOV.U32 R10, RZ, RZ, R17 ;  /* 0x000000ffff0a7224 */ /* 0x001fc800078e0011 */
[----:B------:R-:W-:Y:S02]  /*f9c0*/  @!P3 IMAD.MOV R10, RZ, RZ, -R10 ;  /* 0x000000ffff0ab224 */ /* 0x000fe400078e0a0a */
[--C-:B------:R-:W-:Y:S02]  /*f9d0*/  @!P4 IMAD.IADD R15, R15, 0x1, -R4.reuse ;  /* 0x000000010f0fc824 */ /* 0x100fe400078e0a04 */
[----:B------:R-:W-:Y:S01]  /*f9e0*/  @!P2 IMAD.IADD R16, R16, 0x1, -R4 ;  /* 0x000000011010a824 */ /* 0x000fe200078e0a04 */
[----:B------:R-:W-:Y:S04]  /*f9f0*/  STL [R1+0x14c], R10 ;  /* 0x00014c0a01007387 */ /* 0x000fe80000100800 */
[----:B------:R0:W-:Y:S01]  /*fa00*/  STL [R1+0x15c], R6 ;  /* 0x00015c0601007387 */ /* 0x0001e20000100800 */
[----:B------:R-:W-:-:S13]  /*fa10*/  ISETP.GT.U32.AND P1, PT, R4, R15, PT ;  /* 0x0000000f0400720c */ /* 0x000fda0003f24070 */
[----:B------:R-:W-:Y:S01]  /*fa20*/  @!P1 IMAD.IADD R15, R15, 0x1, -R4 ;  /* 0x000000010f0f9824 */ /* 0x000fe200078e0a04 */
[----:B-----5:R-:W-:-:S05]  /*fa30*/  IABS R8, R25 ;  /* 0x0000001900087213 */ /* 0x020fca0000000000 */
[----:B------:R-:W-:-:S04]  /*fa40*/  IMAD.HI.U32 R19, R0, R8, RZ ;  /* 0x0000000800137227 */ /* 0x000fc800078e00ff */
[----:B------:R-:W-:Y:S01]  /*fa50*/  IMAD.MOV R19, RZ, RZ, -R19 ;  /* 0x000000ffff137224 */ /* 0x000fe200078e0a13 */
[----:B------:R-:W-:Y:S02]  /*fa60*/  ISETP.GE.AND P2, PT, R25, RZ, PT ;  /* 0x000000ff1900720c */ /* 0x000fe40003f46270 */
[----:B------:R-:W4:Y:S01]  /*fa70*/  LDL.LU R25, [R1+0x5f0] ;  /* 0x0005f00001197983 */ /* 0x000f220000300800 */
[----:B------:R-:W-:-:S05]  /*fa80*/  IMAD R8, R4, R19, R8 ;  /* 0x0000001304087224 */ /* 0x000fca00078e0208 */
[----:B------:R-:W-:Y:S02]  /*fa90*/  ISETP.GT.U32.AND P3, PT, R4, R8, PT ;  /* 0x000000080400720c */ /* 0x000fe40003f64070 */
[----:B--2---:R-:W-:Y:S02]  /*faa0*/  IABS R9, R24 ;  /* 0x0000001800097213 */ /* 0x004fe40000000000 */
[----:B------:R-:W-:Y:S01]  /*fab0*/  ISETP.GE.AND P1, PT, R24, RZ, PT ;  /* 0x000000ff1800720c */ /* 0x000fe20003f26270 */
[----:B------:R-:W-:-:S08]  /*fac0*/  IMAD.MOV.U32 R24, RZ, RZ, R22 ;  /* 0x000000ffff187224 */ /* 0x000fd000078e0016 */
[----:B------:R-:W-:Y:S01]  /*fad0*/  @!P3 IMAD.IADD R8, R8, 0x1, -R4 ;  /* 0x000000010808b824 */ /* 0x000fe200078e0a04 */
[----:B------:R-:W-:Y:S02]  /*fae0*/  IABS R7, R23 ;  /* 0x0000001700077213 */ /* 0x000fe40000000000 */
[----:B------:R-:W-:Y:S02]  /*faf0*/  ISETP.GE.AND P3, PT, R23, RZ, PT ;  /* 0x000000ff1700720c */ /* 0x000fe40003f66270 */
[----:B------:R-:W2:Y:S04]  /*fb00*/  LDL.LU R23, [R1+0x5f4] ;  /* 0x0005f40001177983 */ /* 0x000ea80000300800 */
[----:B------:R-:W5:Y:S01]  /*fb10*/  LDL.LU R22, [R1+0x5f8] ;  /* 0x0005f80001167983 */ /* 0x000f620000300800 */
[----:B------:R-:W-:Y:S01]  /*fb20*/  ISETP.GT.U32.AND P5, PT, R4, R5, PT ;  /* 0x000000050400720c */ /* 0x000fe20003fa4070 */
[----:B------:R-:W-:-:S12]  /*fb30*/  IMAD.HI.U32 R2, R0, R9, RZ ;  /* 0x0000000900027227 */ /* 0x000fd800078e00ff */
[----:B------:R-:W-:-:S05]  /*fb40*/  @!P5 IMAD.IADD R5, R5, 0x1, -R4 ;  /* 0x000000010505d824 */ /* 0x000fca00078e0a04 */
[----:B------:R-:W-:Y:S01]  /*fb50*/  ISETP.GT.U32.AND P4, PT, R4, R5, PT ;  /* 0x000000050400720c */ /* 0x000fe20003f84070 */
[----:B------:R-:W-:-:S04]  /*fb60*/  IMAD.MOV R2, RZ, RZ, -R2 ;  /* 0x000000ffff027224 */ /* 0x000fc800078e0a02 */
[----:B------:R-:W-:-:S08]  /*fb70*/  IMAD R9, R4, R2, R9 ;  /* 0x0000000204097224 */ /* 0x000fd000078e0209 */
[----:B------:R-:W-:Y:S01]  /*fb80*/  @!P4 IMAD.IADD R5, R5, 0x1, -R4 ;  /* 0x000000010505c824 */ /* 0x000fe200078e0a04 */
[----:B------:R-:W-:Y:S01]  /*fb90*/  ISETP.GT.U32.AND P4, PT, R4, R9, PT ;  /* 0x000000090400720c */ /* 0x000fe20003f84070 */
[----:B0-----:R-:W-:Y:S01]  /*fba0*/  IMAD.HI.U32 R6, R0, R7, RZ ;  /* 0x0000000700067227 */ /* 0x001fe200078e00ff */
[----:B------:R-:W-:-:S03]  /*fbb0*/  ISETP.GE.AND P5, PT, R34, RZ, PT ;  /* 0x000000ff2200720c */ /* 0x000fc60003fa6270 */
[----:B------:R-:W-:Y:S02]  /*fbc0*/  IMAD.MOV R6, RZ, RZ, -R6 ;  /* 0x000000ffff067224 */ /* 0x000fe400078e0a06 */
[----:B------:R-:W-:Y:S01]  /*fbd0*/  IMAD.MOV.U32 R10, RZ, RZ, R16 ;  /* 0x000000ffff0a7224 */ /* 0x000fe200078e0010 */
[----:B------:R-:W-:Y:S01]  /*fbe0*/  ISETP.GE.AND P6, PT, R33, RZ, PT ;  /* 0x000000ff2100720c */ /* 0x000fe20003fc6270 */
[C---:B------:R-:W-:Y:S01]  /*fbf0*/  IMAD R7, R4.reuse, R6, R7 ;  /* 0x0000000604077224 */ /* 0x040fe200078e0207 */
[----:B------:R-:W2:Y:S03]  /*fc00*/  LDL.LU R33, [R1+0x5fc] ;  /* 0x0005fc0001217983 */ /* 0x000ea60000300800 */
[----:B------:R-:W-:Y:S01]  /*fc10*/  @!P4 IMAD.IADD R9, R9, 0x1, -R4 ;  /* 0x000000010909c824 */ /* 0x000fe200078e0a04 */
[----:B------:R-:W-:Y:S01]  /*fc20*/  ISETP.GT.U32.AND P4, PT, R4, R8, PT ;  /* 0x000000080400720c */ /* 0x000fe20003f84070 */
[----:B------:R-:W-:-:S03]  /*fc30*/  @!P0 IMAD.MOV R10, RZ, RZ, -R10 ;  /* 0x000000ffff0a8224 */ /* 0x000fc600078e0a0a */
[C---:B------:R-:W-:Y:S01]  /*fc40*/  ISETP.GT.U32.AND P0, PT, R4.reuse, R9, PT ;  /* 0x000000090400720c */ /* 0x040fe20003f04070 */
[----:B------:R-:W-:Y:S01]  /*fc50*/  @!P5 IMAD.MOV R5, RZ, RZ, -R5 ;  /* 0x000000ffff05d224 */ /* 0x000fe200078e0a05 */
[----:B------:R-:W-:Y:S01]  /*fc60*/  ISETP.GT.U32.AND P5, PT, R4, R7, PT ;  /* 0x000000070400720c */ /* 0x000fe20003fa4070 */
[----:B------:R0:W-:Y:S01]  /*fc70*/  STL [R1+0x158], R10 ;  /* 0x0001580a01007387 */ /* 0x0001e20000100800 */
[----:B------:R-:W-:Y:S02]  /*fc80*/  IABS R6, R31 ;  /* 0x0000001f00067213 */ /* 0x000fe40000000000 */
[----:B------:R-:W-:Y:S01]  /*fc90*/  IABS R16, R30 ;  /* 0x0000001e00107213 */ /* 0x000fe20000000000 */
[----:B0-----:R-:W-:Y:S02]  /*fca0*/  IMAD.MOV.U32 R10, RZ, RZ, R15 ;  /* 0x000000ffff0a7224 */ /* 0x001fe400078e000f */
[----:B------:R-:W-:Y:S02]  /*fcb0*/  @!P4 IMAD.IADD R8, R8, 0x1, -R4 ;  /* 0x000000010808c824 */ /* 0x000fe400078e0a04 */
[----:B------:R-:W-:Y:S01]  /*fcc0*/  @!P6 IMAD.MOV R10, RZ, RZ, -R10 ;  /* 0x000000ffff0ae224 */ /* 0x000fe200078e0a0a */
[----:B---3--:R-:W-:-:S05]  /*fcd0*/  IABS R2, R32 ;  /* 0x0000002000027213 */ /* 0x008fca0000000000 */
[----:B------:R-:W-:-:S04]  /*fce0*/  IMAD.HI.U32 R17, R0, R2, RZ ;  /* 0x0000000200117227 */ /* 0x000fc800078e00ff */
[----:B------:R-:W-:-:S04]  /*fcf0*/  IMAD.MOV R17, RZ, RZ, -R17 ;  /* 0x000000ffff117224 */ /* 0x000fc800078e0a11 */
[C---:B------:R-:W-:Y:S02]  /*fd00*/  IMAD R2, R4.reuse, R17, R2 ;  /* 0x0000001104027224 */ /* 0x040fe400078e0202 */
[--C-:B------:R-:W-:Y:S01]  /*fd10*/  @!P0 IMAD.IADD R9, R9, 0x1, -R4.reuse ;  /* 0x0000000109098824 */ /* 0x100fe200078e0a04 */
[----:B------:R-:W-:Y:S02]  /*fd20*/  STL [R1+0x154], R5 ;  /* 0x0001540501007387 */ /* 0x000fe40000100800 */
[----:B------:R-:W-:Y:S01]  /*fd30*/  ISETP.GT.U32.AND P0, PT, R4, R2, PT ;  /* 0x000000020400720c */ /* 0x000fe20003f04070 */
[----:B------:R-:W-:Y:S01]  /*fd40*/  @!P5 IMAD.IADD R7, R7, 0x1, -R4 ;  /* 0x000000010707d824 */ /* 0x000fe200078e0a04 */
[----:B------:R0:W-:Y:S01]  /*fd50*/  STL [R1+0x150], R10 ;  /* 0x0001500a01007387 */ /* 0x0001e20000100800 */
[----:B------:R-:W-:Y:S01]  /*fd60*/  ISETP.GE.AND P6, PT, R32, RZ, PT ;  /* 0x000000ff2000720c */ /* 0x000fe20003fc6270 */
[----:B------:R-:W-:Y:S02]  /*fd70*/  IMAD.MOV.U32 R15, RZ, RZ, R16 ;  /* 0x000000ffff0f7224 */ /* 0x000fe400078e0010 */
[----:B------:R-:W3:Y:S01]  /*fd80*/  LDL.LU R32, [R1+0x600] ;  /* 0x0006000001207983 */ /* 0x000ee20000300800 */
        /* <DEDUP_REMOVED lines=9> */
[----:B------:R-:W-:Y:S01]  /*fe20*/  ISETP.GE.AND P4, PT, R31, RZ, PT ;  /* 0x000000ff1f00720c */ /* 0x000fe20003f86270 */
[C---:B------:R-:W-:Y:S01]  /*fe30*/  IMAD R15, R4.reuse, R16, R15 ;  /* 0x00000010040f7224 */ /* 0x040fe200078e020f */
[----:B------:R-:W3:Y:S01]  /*fe40*/  LDL.LU R31, [R1+0x604] ;  /* 0x00060400011f7983 */ /* 0x000ee20000300800 */
[----:B------:R-:W-:Y:S01]  /*fe50*/  @!P1 IMAD.MOV R9, RZ, RZ, -R9 ;  /* 0x000000ffff099224 */ /* 0x000fe200078e0a09 */
[----:B------:R-:W-:-:S02]  /*fe60*/  ISETP.GT.U32.AND P0, PT, R4, R2, PT ;  /* 0x000000020400720c */ /* 0x000fc40003f04070 */
[C---:B------:R-:W-:Y:S01]  /*fe70*/  ISETP.GT.U32.AND P1, PT, R4.reuse, R6, PT ;  /* 0x000000060400720c */ /* 0x040fe20003f24070 */
[--C-:B------:R-:W-:Y:S01]  /*fe80*/  @!P2 IMAD.IADD R7, R7, 0x1, -R4.reuse ;  /* 0x000000010707a824 */ /* 0x100fe200078e0a04 */
[----:B------:R-:W-:Y:S01]  /*fe90*/  ISETP.GT.U32.AND P2, PT, R4, R15, PT ;  /* 0x0000000f0400720c */ /* 0x000fe20003f44070 */
[----:B------:R-:W-:Y:S08]  /*fea0*/  STL [R1+0x148], R10 ;  /* 0x0001480a01007387 */ /* 0x000ff00000100800 */
[----:B------:R-:W-:-:S02]  /*feb0*/  @!P0 IMAD.IADD R2, R2, 0x1, -R4 ;  /* 0x0000000102028824 */ /* 0x000fc400078e0a04 */
[--C-:B------:R-:W-:Y:S01]  /*fec0*/  @!P1 IMAD.IADD R6, R6, 0x1, -R4.reuse ;  /* 0x0000000106069824 */ /* 0x100fe200078e0a04 */
[----:B------:R-:W-:Y:S01]  /*fed0*/  STL [R1+0x144], R9 ;  /* 0x0001440901007387 */ /* 0x000fe20000100800 */
[----:B------:R-:W-:-:S03]  /*fee0*/  @!P2 IMAD.IADD R15, R15, 0x1, -R4 ;  /* 0x000000010f0fa824 */ /* 0x000fc600078e0a04 */
[----:B------:R-:W-:Y:S01]  /*fef0*/  ISETP.GT.U32.AND P2, PT, R4, R6, PT ;  /* 0x000000060400720c */ /* 0x000fe20003f44070 */
[----:B------:R-:W-:Y:S01]  /*ff00*/  @!P3 IMAD.MOV R7, RZ, RZ, -R7 ;  /* 0x000000ffff07b224 */ /* 0x000fe200078e0a07 */
[----:B------:R-:W-:Y:S02]  /*ff10*/  ISETP.GE.AND P5, PT, R30, RZ, PT ;  /* 0x000000ff1e00720c */ /* 0x000fe40003fa6270 */
[----:B------:R-:W3:Y:S04]  /*ff20*/  LDL.LU R30, [R1+0x608] ;  /* 0x00060800011e7983 */ /* 0x000ee80000300800 */
[----:B------:R0:W-:Y:S05]  /*ff30*/  STL [R1+0xe0], R7 ;  /* 0x0000e00701007387 */ /* 0x0001ea0000100800 */
[----:B------:R-:W-:-:S02]  /*ff40*/  @!P2 IMAD.IADD R6, R6, 0x1, -R4 ;  /* 0x000000010606a824 */ /* 0x000fc400078e0a04 */
[----:B0-----:R-:W-:-:S04]  /*ff50*/  IMAD.MOV.U32 R7, RZ, RZ, R2 ;  /* 0x000000ffff077224 */ /* 0x001fc800078e0002 */
[----:B------:R-:W-:-:S05]  /*ff60*/  @!P6 IMAD.MOV R7, RZ, RZ, -R7 ;  /* 0x000000ffff07e224 */ /* 0x000fca00078e0a07 */
[----:B------:R0:W-:Y:S01]  /*ff70*/  STL [R1+0xec], R7 ;  /* 0x0000ec0701007387 */ /* 0x0001e20000100800 */
[----:B----4-:R-:W-:-:S05]  /*ff80*/  IABS R5, R25 ;  /* 0x0000001900057213 */ /* 0x010fca0000000000 */
[----:B------:R-:W-:-:S04]  /*ff90*/  IMAD.HI.U32 R8, R0, R5, RZ ;  /* 0x0000000500087227 */ /* 0x000fc800078e00ff */
[----:B------:R-:W-:-:S04]  /*ffa0*/  IMAD.MOV R8, RZ, RZ, -R8 ;  /* 0x000000ffff087224 */ /* 0x000fc800078e0a08 */
[----:B------:R-:W-:-:S05]  /*ffb0*/  IMAD R5, R4, R8, R5 ;  /* 0x0000000804057224 */ /* 0x000fca00078e0205 */
[----:B------:R-:W-:Y:S02]  /*ffc0*/  ISETP.GT.U32.AND P0, PT, R4, R5, PT ;  /* 0x000000050400720c */ /* 0x000fe40003f04070 */
[----:B-----5:R-:W-:-:S05]  /*ffd0*/  IABS R19, R22 ;  /* 0x0000001600137213 */ /* 0x020fca0000000000 */
[----:B------:R-:W-:-:S04]  /*ffe0*/  IMAD.HI.U32 R9, R0, R19, RZ ;  /* 0x0000001300097227 */ /* 0x000fc800078e00ff */
[----:B------:R-:W-:Y:S02]  /*fff0*/  IMAD.MOV R9, RZ, RZ, -R9 ;  /* 0x000000ffff097224 */ /* 0x000fe400078e0a09 */
[----:B------:R-:W-:Y:S02]  /*10000*/  @!P0 IMAD.IADD R5, R5, 0x1, -R4 ;  /* 0x0000000105058824 */ /* 0x000fe400078e0a04 */
[----:B------:R-:W-:-:S03]  /*10010*/  IMAD R19, R4, R9, R19 ;  /* 0x0000000904137224 */ /* 0x000fc600078e0213 */
[C---:B------:R-:W-:Y:S02]  /*10020*/  ISETP.GT.U32.AND P3, PT, R4.reuse, R5, PT ;  /* 0x000000050400720c */ /* 0x040fe40003f64070 */
[----:B------:R-:W-:Y:S02]  /*10030*/  ISETP.GT.U32.AND P2, PT, R4, R19, PT ;  /* 0x000000130400720c */ /* 0x000fe40003f44070 */
[----:B------:R-:W-:Y:S02]  /*10040*/  ISETP.GE.AND P1, PT, R25, RZ, PT ;  /* 0x000000ff1900720c */ /* 0x000fe40003f26270 */
[----:B--2---:R-:W-:Y:S01]  /*10050*/  IABS R16, R23 ;  /* 0x0000001700107213 */ /* 0x004fe20000000000 */
[----:B------:R-:W2:Y:S06]  /*10060*/  LDL.LU R25, [R1+0x60c] ;  /* 0x00060c0001197983 */ /* 0x000eac0000300800 */
[--C-:B------:R-:W-:Y:S01]  /*10070*/  @!P3 IMAD.IADD R5, R5, 0x1, -R4.reuse ;  /* 0x000000010505b824 */ /* 0x100fe200078e0a04 */
[----:B------:R-:W-:Y:S01]  /*10080*/  ISETP.GE.AND P3, PT, R23, RZ, PT ;  /* 0x000000ff1700720c */ /* 0x000fe20003f66270 */
[----:B------:R-:W-:Y:S01]  /*10090*/  @!P2 IMAD.IADD R19, R19, 0x1, -R4 ;  /* 0x000000011313a824 */ /* 0x000fe200078e0a04 */
[----:B------:R-:W-:Y:S01]  /*100a0*/  ISETP.GE.AND P2, PT, R22, RZ, PT ;  /* 0x000000ff1600720c */ /* 0x000fe20003f46270 */
[----:B------:R-:W4:Y:S01]  /*100b0*/  LDL.LU R23, [R1+0x610] ;  /* 0x0006100001177983 */ /* 0x000f220000300800 */
[----:B------:R-:W-:-:S03]  /*100c0*/  IMAD.MOV.U32 R22, RZ, RZ, R21 ;  /* 0x000000ffff167224 */ /* 0x000fc600078e0015 */
[----:B------:R-:W5:Y:S01]  /*100d0*/  LDL.LU R21, [R1+0x614] ;  /* 0x0006140001157983 */ /* 0x000f620000300800 */
[----:B------:R-:W-:Y:S01]  /*100e0*/  IMAD.HI.U32 R17, R0, R16, RZ ;  /* 0x0000001000117227 */ /* 0x000fe200078e00ff */
[----:B------:R-:W-:Y:S02]  /*100f0*/  ISETP.GT.U32.AND P0, PT, R4, R15, PT ;  /* 0x0000000f0400720c */ /* 0x000fe40003f04070 */
[----:B------:R-:W-:Y:S01]  /*10100*/  IABS R18, R33 ;  /* 0x0000002100127213 */ /* 0x000fe20000000000 */
[----:B------:R-:W-:-:S04]  /*10110*/  IMAD.MOV R17, RZ, RZ, -R17 ;  /* 0x000000ffff117224 */ /* 0x000fc800078e0a11 */
[----:B------:R-:W-:-:S04]  /*10120*/  IMAD.HI.U32 R8, R0, R18, RZ ;  /* 0x0000001200087227 */ /* 0x000fc800078e00ff */
[----:B------:R-:W-:Y:S02]  /*10130*/  IMAD.MOV R8, RZ, RZ, -R8 ;  /* 0x000000ffff087224 */ /* 0x000fe400078e0a08 */
[C---:B------:R-:W-:Y:S02]  /*10140*/  IMAD R16, R4.reuse, R17, R16 ;  /* 0x0000001104107224 */ /* 0x040fe400078e0210 */
[----:B------:R-:W-:-:S03]  /*10150*/  IMAD R18, R4, R8, R18 ;  /* 0x0000000804127224 */ /* 0x000fc600078e0212 */
[C---:B------:R-:W-:Y:S01]  /*10160*/  ISETP.GT.U32.AND P6, PT, R4.reuse, R16, PT ;  /* 0x000000100400720c */ /* 0x040fe20003fc4070 */
[----:B------:R-:W-:Y:S01]  /*10170*/  @!P0 IMAD.IADD R15, R15, 0x1, -R4 ;  /* 0x000000010f0f8824 */ /* 0x000fe200078e0a04 */
[----:B------:R-:W-:-:S11]  /*10180*/  ISETP.GT.U32.AND P0, PT, R4, R18, PT ;  /* 0x000000120400720c */ /* 0x000fd60003f04070 */
[--C-:B------:R-:W-:Y:S02]  /*10190*/  @!P6 IMAD.IADD R16, R16, 0x1, -R4.reuse ;  /* 0x000000011010e824 */ /* 0x100fe400078e0a04 */
[----:B------:R-:W-:-:S03]  /*101a0*/  @!P0 IMAD.IADD R18, R18, 0x1, -R4 ;  /* 0x0000000112128824 */ /* 0x000fc600078e0a04 */
[C---:B------:R-:W-:Y:S01]  /*101b0*/  ISETP.GT.U32.AND P0, PT, R4.reuse, R16, PT ;  /* 0x000000100400720c */ /* 0x040fe20003f04070 */
[----:B------:R-:W-:Y:S01]  /*101c0*/  @!P4 IMAD.MOV R6, RZ, RZ, -R6 ;  /* 0x000000ffff06c224 */ /* 0x000fe200078e0a06 */
[----:B------:R-:W-:Y:S02]  /*101d0*/  ISETP.GT.U32.AND P4, PT, R4, R19, PT ;  /* 0x000000130400720c */ /* 0x000fe40003f84070 */
[----:B---3--:R-:W-:-:S05]  /*101e0*/  IABS R17, R32 ;  /* 0x0000002000117213 */ /* 0x008fca0000000000 */
[----:B------:R-:W-:-:S04]  /*101f0*/  IMAD.HI.U32 R2, R0, R17, RZ ;  /* 0x0000001100027227 */ /* 0x000fc800078e00ff */
[----:B------:R-:W-:-:S04]  /*10200*/  IMAD.MOV R2, RZ, RZ, -R2 ;  /* 0x000000ffff027224 */ /* 0x000fc800078e0a02 */
[----:B------:R-:W-:Y:S01]  /*10210*/  IMAD R17, R4, R2, R17 ;  /* 0x0000000204117224 */ /* 0x000fe200078e0211 */
[----:B------:R-:W-:-:S04]  /*10220*/  IABS R8, R31 ;  /* 0x0000001f00087213 */ /* 0x000fc80000000000 */
[----:B------:R-:W-:Y:S01]  /*10230*/  ISETP.GT.U32.AND P6, PT, R4, R17, PT ;  /* 0x000000110400720c */ /* 0x000fe20003fc4070 */
[----:B0-----:R-:W-:-:S04]  /*10240*/  IMAD.HI.U32 R7, R0, R8, RZ ;  /* 0x0000000800077227 */ /* 0x001fc800078e00ff */
[----:B------:R-:W-:-:S04]  /*10250*/  IMAD.MOV R7, RZ, RZ, -R7 ;  /* 0x000000ffff077224 */ /* 0x000fc800078e0a07 */
[----:B------:R-:W-:Y:S02]  /*10260*/  IMAD R8, R4, R7, R8 ;  /* 0x0000000704087224 */ /* 0x000fe400078e0208 */
[--C-:B------:R-:W-:Y:S02]  /*10270*/  @!P0 IMAD.IADD R16, R16, 0x1, -R4.reuse ;  /* 0x0000000110108824 */ /* 0x100fe400078e0a04 */
[--C-:B------:R-:W-:Y:S01]  /*10280*/  @!P6 IMAD.IADD R17, R17, 0x1, -R4.reuse ;  /* 0x000000011111e824 */ /* 0x100fe200078e0a04 */
[C---:B------:R-:W-:Y:S01]  /*10290*/  ISETP.GT.U32.AND P0, PT, R4.reuse, R8, PT ;  /* 0x000000080400720c */ /* 0x040fe20003f04070 */
[----:B------:R-:W-:Y:S01]  /*102a0*/  @!P5 IMAD.MOV R15, RZ, RZ, -R15 ;  /* 0x000000ffff0fd224 */ /* 0x000fe200078e0a0f */
[C---:B------:R-:W-:Y:S02]  /*102b0*/  ISETP.GT.U32.AND P6, PT, R4.reuse, R18, PT ;  /* 0x000000120400720c */ /* 0x040fe40003fc4070 */
[----:B------:R-:W-:Y:S01]  /*102c0*/  ISETP.GT.U32.AND P5, PT, R4, R17, PT ;  /* 0x000000110400720c */ /* 0x000fe20003fa4070 */
[----:B------:R-:W-:Y:S01]  /*102d0*/  @!P1 IMAD.MOV R5, RZ, RZ, -R5 ;  /* 0x000000ffff059224 */ /* 0x000fe200078e0a05 */
[----:B------:R-:W-:Y:S01]  /*102e0*/  ISETP.GE.AND P1, PT, R33, RZ, PT ;  /* 0x000000ff2100720c */ /* 0x000fe20003f26270 */
[----:B------:R-:W-:Y:S01]  /*102f0*/  @!P4 IMAD.IADD R19, R19, 0x1, -R4 ;  /* 0x000000011313c824 */ /* 0x000fe200078e0a04 */
[----:B------:R-:W-:Y:S01]  /*10300*/  ISETP.GE.AND P4, PT, R32, RZ, PT ;  /* 0x000000ff2000720c */ /* 0x000fe20003f86270 */
[----:B------:R-:W-:-:S04]  /*10310*/  @!P3 IMAD.MOV R16, RZ, RZ, -R16 ;  /* 0x000000ffff10b224 */ /* 0x000fc800078e0a10 */
[--C-:B------:R-:W-:Y:S02]  /*10320*/  @!P0 IMAD.IADD R8, R8, 0x1, -R4.reuse ;  /* 0x0000000108088824 */ /* 0x100fe400078e0a04 */
[--C-:B------:R-:W-:Y:S02]  /*10330*/  @!P6 IMAD.IADD R18, R18, 0x1, -R4.reuse ;  /* 0x000000011212e824 */ /* 0x100fe400078e0a04 */
[----:B------:R-:W-:Y:S01]  /*10340*/  @!P5 IMAD.IADD R17, R17, 0x1, -R4 ;  /* 0x000000011111d824 */ /* 0x000fe200078e0a04 */
[----:B------:R-:W-:Y:S01]  /*10350*/  ISETP.GT.U32.AND P3, PT, R4, R8, PT ;  /* 0x000000080400720c */ /* 0x000fe20003f64070 */
[----:B------:R-:W-:Y:S02]  /*10360*/  IMAD.MOV.U32 R12, RZ, RZ, R19 ;  /* 0x000000ffff0c7224 */ /* 0x000fe400078e0013 */
[----:B------:R-:W-:Y:S02]  /*10370*/  IMAD.MOV.U32 R11, RZ, RZ, R18 ;  /* 0x000000ffff0b7224 */ /* 0x000fe400078e0012 */
[----:B------:R-:W-:Y:S01]  /*10380*/  IMAD.MOV.U32 R10, RZ, RZ, R17 ;  /* 0x000000ffff0a7224 */ /* 0x000fe200078e0011 */
[----:B------:R5:W-:Y:S01]  /*10390*/  STL [R1+0xe8], R6 ;  /* 0x0000e80601007387 */ /* 0x000be20000100800 */
[----:B------:R-:W-:-:S02]  /*103a0*/  @!P2 IMAD.MOV R12, RZ, RZ, -R12 ;  /* 0x000000ffff0ca224 */ /* 0x000fc400078e0a0c */
[----:B------:R-:W-:Y:S01]  /*103b0*/  @!P1 IMAD.MOV R11, RZ, RZ, -R11 ;  /* 0x000000ffff0b9224 */ /* 0x000fe200078e0a0b */
[----:B------:R-:W-:Y:S01]  /*103c0*/  STL [R1+0x3c2c], R15 ;  /* 0x003c2c0f01007387 */ /* 0x000fe20000100800 */
[----:B------:R-:W-:-:S03]  /*103d0*/  @!P4 IMAD.MOV R10, RZ, RZ, -R10 ;  /* 0x000000ffff0ac224 */ /* 0x000fc600078e0a0a */
[----:B------:R-:W-:Y:S01]  /*103e0*/  STL [R1+0xdc], R5 ;  /* 0x0000dc0501007387 */ /* 0x000fe20000100800 */
[----:B------:R-:W-:-:S03]  /*103f0*/  @!P3 IMAD.IADD R8, R8, 0x1, -R4 ;  /* 0x000000010808b824 */ /* 0x000fc600078e0a04 */
[----:B------:R-:W-:Y:S04]  /*10400*/  STL [R1+0x3c28], R16 ;  /* 0x003c281001007387 */ /* 0x000fe80000100800 */
[----:B------:R-:W-:Y:S04]  /*10410*/  STL [R1+0xc0], R12 ;  /* 0x0000c00c01007387 */ /* 0x000fe80000100800 */
[----:B------:R0:W-:Y:S04]  /*10420*/  STL [R1+0xc8], R11 ;  /* 0x0000c80b01007387 */ /* 0x0001e80000100800 */
[----:B------:R1:W-:Y:S01]  /*10430*/  STL [R1+0xd0], R10 ;  /* 0x0000d00a01007387 */ /* 0x0003e20000100800 */
[----:B------:R-:W-:-:S05]  /*10440*/  IABS R9, R30 ;  /* 0x0000001e00097213 */ /* 0x000fca0000000000 */
[----:B------:R-:W-:-:S04]  /*10450*/  IMAD.HI.U32 R2, R0, R9, RZ ;  /* 0x0000000900027227 */ /* 0x000fc800078e00ff */
[----:B------:R-:W-:-:S04]  /*10460*/  IMAD.MOV R2, RZ, RZ, -R2 ;  /* 0x000000ffff027224 */ /* 0x000fc800078e0a02 */
[----:B------:R-:W-:Y:S01]  /*10470*/  IMAD R9, R4, R2, R9 ;  /* 0x0000000204097224 */ /* 0x000fe200078e0209 */
[----:B-----5:R-:W-:Y:S02]  /*10480*/  IABS R6, R21 ;  /* 0x0000001500067213 */ /* 0x020fe40000000000 */
[----:B------:R-:W-:Y:S02]  /*10490*/  ISETP.GE.AND P3, PT, R21, RZ, PT ;  /* 0x000000ff1500720c */ /* 0x000fe40003f66270 */
[----:B------:R-:W3:Y:S01]  /*104a0*/  LDL.LU R21, [R1+0x61c] ;  /* 0x00061c0001157983 */ /* 0x000ee20000300800 */
[----:B----4-:R-:W-:Y:S02]  /*104b0*/  IABS R2, R23 ;  /* 0x0000001700027213 */ /* 0x010fe40000000000 */
[----:B------:R-:W-:Y:S02]  /*104c0*/  ISETP.GE.AND P4, PT, R23, RZ, PT ;  /* 0x000000ff1700720c */ /* 0x000fe40003f86270 */
[----:B------:R-:W4:Y:S01]  /*104d0*/  LDL.LU R23, [R1+0x620] ;  /* 0x0006200001177983 */ /* 0x000f220000300800 */
[----:B--2---:R-:W-:-:S05]  /*104e0*/  IABS R7, R25 ;  /* 0x0000001900077213 */ /* 0x004fca0000000000 */
[----:B------:R-:W-:-:S04]  /*104f0*/  IMAD.HI.U32 R20, R0, R7, RZ ;  /* 0x0000000700147227 */ /* 0x000fc800078e00ff */
[----:B------:R-:W-:Y:S01]  /*10500*/  IMAD.MOV R20, RZ, RZ, -R20 ;  /* 0x000000ffff147224 */ /* 0x000fe200078e0a14 */
[----:B------:R-:W-:-:S03]  /*10510*/  ISETP.GT.U32.AND P6, PT, R4, R9, PT ;  /* 0x000000090400720c */ /* 0x000fc60003fc4070 */
[----:B------:R-:W-:-:S05]  /*10520*/  IMAD R7, R4, R20, R7 ;  /* 0x0000001404077224 */ /* 0x000fca00078e0207 */
[----:B------:R-:W-:-:S05]  /*10530*/  ISETP.GT.U32.AND P2, PT, R4, R7, PT ;  /* 0x000000070400720c */ /* 0x000fca0003f44070 */
[----:B------:R-:W-:-:S05]  /*10540*/  @!P6 IMAD.IADD R9, R9, 0x1, -R4 ;  /* 0x000000010909e824 */ /* 0x000fca00078e0a04 */
[----:B------:R-:W-:-:S03]  /*10550*/  ISETP.GT.U32.AND P6, PT, R4, R9, PT ;  /* 0x000000090400720c */ /* 0x000fc60003fc4070 */
[----:B------:R-:W-:Y:S01]  /*10560*/  @!P2 IMAD.IADD R7, R7, 0x1, -R4 ;  /* 0x000000010707a824 */ /* 0x000fe200078e0a04 */
[----:B------:R-:W-:-:S04]  /*10570*/  ISETP.GE.AND P5, PT, R31, RZ, PT ;  /* 0x000000ff1f00720c */ /* 0x000fc80003fa6270 */
[----:B------:R-:W-:Y:S02]  /*10580*/  ISETP.GT.U32.AND P2, PT, R4, R7, PT ;  /* 0x000000070400720c */ /* 0x000fe40003f44070 */
[----:B------:R-:W-:Y:S02]  /*10590*/  ISETP.GE.AND P0, PT, R30, RZ, PT ;  /* 0x000000ff1e00720c */ /* 0x000fe40003f06270 */
[----:B------:R-:W-:Y:S01]  /*105a0*/  ISETP.GE.AND P1, PT, R25, RZ, PT ;  /* 0x000000ff1900720c */ /* 0x000fe20003f26270 */
[----:B------:R-:W-:Y:S02]  /*105b0*/  @!P6 IMAD.IADD R9, R9, 0x1, -R4 ;  /* 0x000000010909e824 */ /* 0x000fe400078e0a04 */
[----:B------:R-:W-:-:S04]  /*105c0*/  IMAD.HI.U32 R17, R0, R6, RZ ;  /* 0x0000000600117227 */ /* 0x000fc800078e00ff */
[----:B0-----:R-:W-:Y:S02]  /*105d0*/  IMAD.MOV.U32 R11, RZ, RZ, R8 ;  /* 0x000000ffff0b7224 */ /* 0x001fe400078e0008 */
[----:B------:R-:W-:Y:S02]  /*105e0*/  @!P2 IMAD.IADD R7, R7, 0x1, -R4 ;  /* 0x000000010707a824 */ /* 0x000fe400078e0a04 */
[----:B-1----:R-:W-:Y:S02]  /*105f0*/  IMAD.MOV.U32 R10, RZ, RZ, R9 ;  /* 0x000000ffff0a7224 */ /* 0x002fe400078e0009 */
[----:B------:R-:W-:Y:S02]  /*10600*/  IMAD.MOV R17, RZ, RZ, -R17 ;  /* 0x000000ffff117224 */ /* 0x000fe400078e0a11 */
[----:B------:R-:W-:Y:S02]  /*10610*/  @!P5 IMAD.MOV R11, RZ, RZ, -R11 ;  /* 0x000000ffff0bd224 */ /* 0x000fe400078e0a0b */
[----:B------:R-:W-:-:S02]  /*10620*/  IMAD.MOV.U32 R9, RZ, RZ, R7 ;  /* 0x000000ffff097224 */ /* 0x000fc400078e0007 */
[----:B------:R-:W-:Y:S01]  /*10630*/  @!P0 IMAD.MOV R10, RZ, RZ, -R10 ;  /* 0x000000ffff0a8224 */ /* 0x000fe200078e0a0a */
[----:B------:R-:W-:Y:S01]  /*10640*/  STL [R1+0xd4], R11 ;  /* 0x0000d40b01007387 */ /* 0x000fe20000100800 */
[----:B------:R-:W-:Y:S02]  /*10650*/  IMAD R6, R4, R17, R6 ;  /* 0x0000001104067224 */ /* 0x000fe400078e0206 */
[----:B------:R-:W-:Y:S01]  /*10660*/  @!P1 IMAD.MOV R9, RZ, RZ, -R9 ;  /* 0x000000ffff099224 */ /* 0x000fe200078e0a09 */
[----:B------:R0:W-:Y:S01]  /*10670*/  STL [R1+0x138], R10 ;  /* 0x0001380a01007387 */ /* 0x0001e20000100800 */
[----:B------:R-:W-:Y:S01]  /*10680*/  IMAD.HI.U32 R5, R0, R2, RZ ;  /* 0x0000000200057227 */ /* 0x000fe200078e00ff */
[----:B------:R-:W-:-:S03]  /*10690*/  ISETP.GT.U32.AND P5, PT, R4, R6, PT ;  /* 0x000000060400720c */ /* 0x000fc60003fa4070 */
[----:B------:R-:W-:-:S04]  /*106a0*/  IMAD.MOV R5, RZ, RZ, -R5 ;  /* 0x000000ffff057224 */ /* 0x000fc800078e0a05 */
[----:B------:R-:W-:Y:S01]  /*106b0*/  IMAD R2, R4, R5, R2 ;  /* 0x0000000504027224 */ /* 0x000fe200078e0202 */
[----:B------:R-:W-:-:S05]  /*106c0*/  IABS R5, R24 ;  /* 0x0000001800057213 */ /* 0x000fca0000000000 */
        /* <DEDUP_REMOVED lines=8> */
[----:B------:R-:W-:Y:S01]  /*10750*/  @!P5 IMAD.IADD R6, R6, 0x1, -R4 ;  /* 0x000000010606d824 */ /* 0x000fe200078e0a04 */
[----:B------:R-:W-:-:S03]  /*10760*/  ISETP.GT.U32.AND P6, PT, R4, R2, PT ;  /* 0x000000020400720c */ /* 0x000fc60003fc4070 */
[----:B0-----:R-:W-:-:S04]  /*10770*/  IMAD.MOV.U32 R10, RZ, RZ, R6 ;  /* 0x000000ffff0a7224 */ /* 0x001fc800078e0006 */
[----:B------:R-:W-:Y:S02]  /*10780*/  @!P3 IMAD.MOV R10, RZ, RZ, -R10 ;  /* 0x000000ffff0ab224 */ /* 0x000fe400078e0a0a */
[----:B------:R-:W-:-:S04]  /*10790*/  @!P2 IMAD.IADD R5, R5, 0x1, -R4 ;  /* 0x000000010505a824 */ /* 0x000fc800078e0a04 */
[----:B------:R-:W-:Y:S01]  /*107a0*/  @!P6 IMAD.IADD R2, R2, 0x1, -R4 ;  /* 0x000000010202e824 */ /* 0x000fe200078e0a04 */
[----:B------:R-:W-:Y:S02]  /*107b0*/  ISETP.GT.U32.AND P2, PT, R4, R5, PT ;  /* 0x000000050400720c */ /* 0x000fe40003f44070 */
[----:B------:R-:W-:Y:S01]  /*107c0*/  ISETP.GE.AND P0, PT, R24, RZ, PT ;  /* 0x000000ff1800720c */ /* 0x000fe20003f06270 */
[----:B------:R-:W-:Y:S01]  /*107d0*/  IMAD.MOV.U32 R11, RZ, RZ, R2 ;  /* 0x000000ffff0b7224 */ /* 0x000fe200078e0002 */
[----:B------:R-:W-:-:S03]  /*107e0*/  IABS R6, R47 ;  /* 0x0000002f00067213 */ /* 0x000fc60000000000 */
[----:B------:R-:W-:Y:S02]  /*107f0*/  @!P4 IMAD.MOV R11, RZ, RZ, -R11 ;  /* 0x000000ffff0bc224 */ /* 0x000fe400078e0a0b */
[----:B------:R-:W-:-:S04]  /*10800*/  IMAD.HI.U32 R20, R0, R6, RZ ;  /* 0x0000000600147227 */ /* 0x000fc800078e00ff */
[----:B------:R-:W-:-:S04]  /*10810*/  @!P2 IMAD.IADD R5, R5, 0x1, -R4 ;  /* 0x000000010505a824 */ /* 0x000fc800078e0a04 */
[----:B------:R-:W-:Y:S02]  /*10820*/  @!P0 IMAD.MOV R5, RZ, RZ, -R5 ;  /* 0x000000ffff058224 */ /* 0x000fe400078e0a05 */
[----:B------:R-:W-:-:S04]  /*10830*/  IMAD.MOV R20, RZ, RZ, -R20 ;  /* 0x000000ffff147224 */ /* 0x000fc800078e0a14 */
[----:B------:R-:W-:Y:S01]  /*10840*/  IMAD R6, R4, R20, R6 ;  /* 0x0000001404067224 */ /* 0x000fe200078e0206 */
[----:B------:R-:W-:Y:S02]  /*10850*/  ISETP.GE.AND P4, PT, R22, RZ, PT ;  /* 0x000000ff1600720c */ /* 0x000fe40003f86270 */
[----:B------:R-:W-:Y:S02]  /*10860*/  IABS R20, R27 ;  /* 0x0000001b00147213 */ /* 0x000fe40000000000 */
[----:B---3--:R-:W-:Y:S02]  /*10870*/  IABS R19, R21 ;  /* 0x0000001500137213 */ /* 0x008fe40000000000 */
[----:B------:R-:W-:Y:S01]  /*10880*/  ISETP.GE.AND P1, PT, R21, RZ, PT ;  /* 0x000000ff1500720c */ /* 0x000fe20003f26270 */
[----:B------:R-:W-:Y:S02]  /*10890*/  IMAD.MOV.U32 R21, RZ, RZ, R49 ;  /* 0x000000ffff157224 */ /* 0x000fe400078e0031 */
[----:B------:R-:W2:Y:S01]  /*108a0*/  LDL.LU R49, [R1+0x634] ;  /* 0x0006340001317983 */ /* 0x000ea20000300800 */
[----:B----4-:R-:W-:Y:S01]  /*108b0*/  IABS R17, R23 ;  /* 0x0000001700117213 */ /* 0x010fe20000000000 */
[----:B------:R-:W-:-:S04]  /*108c0*/  IMAD.HI.U32 R8, R0, R19, RZ ;  /* 0x0000001300087227 */ /* 0x000fc800078e00ff */
[----:B------:R-:W-:-:S04]  /*108d0*/  IMAD.HI.U32 R7, R0, R17, RZ ;  /* 0x0000001100077227 */ /* 0x000fc800078e00ff */
[----:B------:R-:W-:Y:S02]  /*108e0*/  IMAD.MOV R8, RZ, RZ, -R8 ;  /* 0x000000ffff087224 */ /* 0x000fe400078e0a08 */
[----:B------:R-:W-:Y:S02]  /*108f0*/  IMAD.MOV R7, RZ, RZ, -R7 ;  /* 0x000000ffff077224 */ /* 0x000fe400078e0a07 */
[C---:B------:R-:W-:Y:S02]  /*10900*/  IMAD R19, R4.reuse, R8, R19 ;  /* 0x0000000804137224 */ /* 0x040fe400078e0213 */
[----:B------:R-:W-:-:S03]  /*10910*/  IMAD R17, R4, R7, R17 ;  /* 0x0000000704117224 */ /* 0x000fc600078e0211 */
[C---:B------:R-:W-:Y:S02]  /*10920*/  ISETP.GT.U32.AND P5, PT, R4.reuse, R19, PT ;  /* 0x000000130400720c */ /* 0x040fe40003fa4070 */
[----:B------:R-:W-:Y:S01]  /*10930*/  ISETP.GT.U32.AND P3, PT, R4, R17, PT ;  /* 0x000000110400720c */ /* 0x000fe20003f64070 */
[----:B------:R0:W-:Y:S01]  /*10940*/  STL [R1+0x134], R9 ;  /* 0x0001340901007387 */ /* 0x0001e20000100800 */
[----:B------:R-:W-:Y:S02]  /*10950*/  IABS R7, R21 ;  /* 0x0000001500077213 */ /* 0x000fe40000000000 */
[----:B0-----:R-:W-:-:S07]  /*10960*/  IABS R9, R22 ;  /* 0x0000001600097213 */ /* 0x001fce0000000000 */
[--C-:B------:R-:W-:Y:S02]  /*10970*/  @!P5 IMAD.IADD R19, R19, 0x1, -R4.reuse ;  /* 0x000000011313d824 */ /* 0x100fe400078e0a04 */
[----:B------:R-:W-:Y:S02]  /*10980*/  @!P3 IMAD.IADD R17, R17, 0x1, -R4 ;  /* 0x000000011111b824 */ /* 0x000fe400078e0a04 */
[----:B------:R-:W-:Y:S01]  /*10990*/  IMAD.HI.U32 R2, R0, R9, RZ ;  /* 0x0000000900027227 */ /* 0x000fe200078e00ff */
[----:B------:R-:W-:-:S03]  /*109a0*/  ISETP.GT.U32.AND P3, PT, R4, R19, PT ;  /* 0x000000130400720c */ /* 0x000fc60003f64070 */
[----:B------:R-:W-:Y:S02]  /*109b0*/  IMAD.MOV R2, RZ, RZ, -R2 ;  /* 0x000000ffff027224 */ /* 0x000fe400078e0a02 */
[----:B------:R-:W-:-:S04]  /*109c0*/  IMAD.HI.U32 R8, R0, R7, RZ ;  /* 0x0000000700087227 */ /* 0x000fc800078e00ff */
[C---:B------:R-:W-:Y:S01]  /*109d0*/  IMAD R9, R4.reuse, R2, R9 ;  /* 0x0000000204097224 */ /* 0x040fe200078e0209 */
[----:B------:R-:W-:Y:S01]  /*109e0*/  IABS R2, R48 ;  /* 0x0000003000027213 */ /* 0x000fe20000000000 */
[----:B------:R-:W-:Y:S01]  /*109f0*/  IMAD.MOV R8, RZ, RZ, -R8 ;  /* 0x000000ffff087224 */ /* 0x000fe200078e0a08 */
[----:B------:R-:W-:-:S03]  /*10a00*/  ISETP.GT.U32.AND P0, PT, R4, R17, PT ;  /* 0x000000110400720c */ /* 0x000fc60003f04070 */
[----:B------:R-:W-:Y:S02]  /*10a10*/  IMAD R7, R4, R8, R7 ;  /* 0x0000000804077224 */ /* 0x000fe400078e0207 */
[----:B------:R-:W-:Y:S01]  /*10a20*/  IMAD.HI.U32 R8, R0, R2, RZ ;  /* 0x0000000200087227 */ /* 0x000fe200078e00ff */
[----:B------:R-:W-:Y:S03]  /*10a30*/  STL [R1+0xcc], R11 ;  /* 0x0000cc0b01007387 */ /* 0x000fe60000100800 */
[----:B------:R-:W-:Y:S01]  /*10a40*/  @!P3 IMAD.IADD R19, R19, 0x1, -R4 ;  /* 0x000000011313b824 */ /* 0x000fe200078e0a04 */
[----:B------:R0:W-:Y:S01]  /*10a50*/  STL [R1+0x11c], R10 ;  /* 0x00011c0a01007387 */ /* 0x0001e20000100800 */
[----:B------:R-:W-:Y:S01]  /*10a60*/  IMAD.MOV R8, RZ, RZ, -R8 ;  /* 0x000000ffff087224 */ /* 0x000fe200078e0a08 */
[C---:B------:R-:W-:Y:S02]  /*10a70*/  ISETP.GT.U32.AND P5, PT, R4.reuse, R9, PT ;  /* 0x000000090400720c */ /* 0x040fe40003fa4070 */
[C---:B------:R-:W-:Y:S01]  /*10a80*/  ISETP.GT.U32.AND P3, PT, R4.reuse, R7, PT ;  /* 0x000000070400720c */ /* 0x040fe20003f64070 */
[----:B------:R-:W-:-:S02]  /*10a90*/  IMAD R2, R4, R8, R2 ;  /* 0x0000000804027224 */ /* 0x000fc400078e0202 */
[----:B0-----:R-:W-:Y:S02]  /*10aa0*/  IMAD.MOV.U32 R10, RZ, RZ, R19 ;  /* 0x000000ffff0a7224 */ /* 0x001fe400078e0013 */
[----:B------:R-:W-:Y:S02]  /*10ab0*/  @!P0 IMAD.IADD R17, R17, 0x1, -R4 ;  /* 0x0000000111118824 */ /* 0x000fe400078e0a04 */
[----:B------:R-:W-:Y:S01]  /*10ac0*/  @!P1 IMAD.MOV R10, RZ, RZ, -R10 ;  /* 0x000000ffff0a9224 */ /* 0x000fe200078e0a0a */
[C---:B------:R-:W-:Y:S02]  /*10ad0*/  ISETP.GT.U32.AND P1, PT, R4.reuse, R6, PT ;  /* 0x000000060400720c */ /* 0x040fe40003f24070 */
[----:B------:R-:W-:Y:S02]  /*10ae0*/  ISETP.GT.U32.AND P0, PT, R4, R2, PT ;  /* 0x000000020400720c */ /* 0x000fe40003f04070 */
[----:B------:R-:W-:Y:S01]  /*10af0*/  ISETP.GE.AND P6, PT, R23, RZ, PT ;  /* 0x000000ff1700720c */ /* 0x000fe20003fc6270 */
[----:B------:R-:W-:-:S02]  /*10b00*/  @!P5 IMAD.IADD R9, R9, 0x1, -R4 ;  /* 0x000000010909d824 */ /* 0x000fc400078e0a04 */
[----:B------:R-:W-:Y:S01]  /*10b10*/  @!P3 IMAD.IADD R7, R7, 0x1, -R4 ;  /* 0x000000010707b824 */ /* 0x000fe200078e0a04 */
[----:B------:R-:W-:Y:S02]  /*10b20*/  IABS R19, R52 ;  /* 0x0000003400137213 */ /* 0x000fe40000000000 */
[----:B------:R-:W-:-:S03]  /*10b30*/  ISETP.GT.U32.AND P5, PT, R4, R9, PT ;  /* 0x000000090400720c */ /* 0x000fc60003fa4070 */
[--C-:B------:R-:W-:Y:S01]  /*10b40*/  @!P1 IMAD.IADD R6, R6, 0x1, -R4.reuse ;  /* 0x0000000106069824 */ /* 0x100fe200078e0a04 */
[----:B------:R-:W-:Y:S01]  /*10b50*/  ISETP.GT.U32.AND P1, PT, R4, R7, PT ;  /* 0x000000070400720c */ /* 0x000fe20003f24070 */
[----:B------:R-:W-:Y:S01]  /*10b60*/  @!P0 IMAD.IADD R2, R2, 0x1, -R4 ;  /* 0x0000000102028824 */ /* 0x000fe200078e0a04 */
[----:B------:R-:W-:Y:S01]  /*10b70*/  ISETP.GE.AND P2, PT, R21, RZ, PT ;  /* 0x000000ff1500720c */ /* 0x000fe20003f46270 */
[----:B------:R-:W-:Y:S02]  /*10b80*/  @!P6 IMAD.MOV R17, RZ, RZ, -R17 ;  /* 0x000000ffff11e224 */ /* 0x000fe400078e0a11 */
[----:B------:R-:W-:Y:S01]  /*10b90*/  IMAD.HI.U32 R8, R0, R19, RZ ;  /* 0x0000001300087227 */ /* 0x000fe200078e00ff */
[----:B------:R-:W-:-:S03]  /*10ba0*/  ISETP.GT.U32.AND P6, PT, R4, R2, PT ;  /* 0x000000020400720c */ /* 0x000fc60003fc4070 */
[----:B------:R-:W-:Y:S02]  /*10bb0*/  IMAD.MOV R8, RZ, RZ, -R8 ;  /* 0x000000ffff087224 */ /* 0x000fe400078e0a08 */
[--C-:B------:R-:W-:Y:S01]  /*10bc0*/  @!P5 IMAD.IADD R9, R9, 0x1, -R4.reuse ;  /* 0x000000010909d824 */ /* 0x100fe200078e0a04 */
[----:B------:R-:W-:Y:S01]  /*10bd0*/  ISETP.GE.AND P3, PT, R48, RZ, PT ;  /* 0x000000ff3000720c */ /* 0x000fe20003f66270 */
[----:B------:R-:W-:Y:S02]  /*10be0*/  @!P1 IMAD.IADD R7, R7, 0x1, -R4 ;  /* 0x0000000107079824 */ /* 0x000fe400078e0a04 */
[C---:B------:R-:W-:Y:S01]  /*10bf0*/  IMAD R19, R4.reuse, R8, R19 ;  /* 0x0000000804137224 */ /* 0x040fe200078e0213 */
[----:B------:R-:W-:Y:S01]  /*10c00*/  ISETP.GT.U32.AND P0, PT, R4, R6, PT ;  /* 0x000000060400720c */ /* 0x000fe20003f04070 */
[----:B------:R-:W-:Y:S01]  /*10c10*/  IMAD.HI.U32 R8, R0, R20, RZ ;  /* 0x0000001400087227 */ /* 0x000fe200078e00ff */
[----:B------:R-:W-:Y:S03]  /*10c20*/  STL [R1+0xc4], R5 ;  /* 0x0000c40501007387 */ /* 0x000fe60000100800 */
[----:B------:R-:W-:-:S02]  /*10c30*/  @!P4 IMAD.MOV R9, RZ, RZ, -R9 ;  /* 0x000000ffff09c224 */ /* 0x000fc400078e0a09 */
[----:B------:R-:W-:Y:S01]  /*10c40*/  @!P2 IMAD.MOV R7, RZ, RZ, -R7 ;  /* 0x000000ffff07a224 */ /* 0x000fe200078e0a07 */
[----:B------:R-:W-:Y:S01]  /*10c50*/  STL [R1+0xbc], R10 ;  /* 0x0000bc0a01007387 */ /* 0x000fe20000100800 */
[----:B------:R-:W-:Y:S02]  /*10c60*/  @!P6 IMAD.IADD R2, R2, 0x1, -R4 ;  /* 0x000000010202e824 */ /* 0x000fe400078e0a04 */
[----:B------:R-:W-:Y:S01]  /*10c70*/  IMAD.MOV R8, RZ, RZ, -R8 ;  /* 0x000000ffff087224 */ /* 0x000fe200078e0a08 */
[----:B------:R-:W-:Y:S01]  /*10c80*/  STL [R1+0x3c1c], R17 ;  /* 0x003c1c1101007387 */ /* 0x000fe20000100800 */
[----:B------:R-:W-:-:S03]  /*10c90*/  ISETP.GE.AND P5, PT, R47, RZ, PT ;  /* 0x000000ff2f00720c */ /* 0x000fc60003fa6270 */
[----:B------:R-:W-:Y:S01]  /*10ca0*/  STL [R1+0xb8], R9 ;  /* 0x0000b80901007387 */ /* 0x000fe20000100800 */
[----:B------:R-:W-:-:S03]  /*10cb0*/  IMAD R20, R4, R8, R20 ;  /* 0x0000000804147224 */ /* 0x000fc600078e0214 */
[----:B------:R0:W-:Y:S01]  /*10cc0*/  STL [R1+0xac], R7 ;  /* 0x0000ac0701007387 */ /* 0x0001e20000100800 */
[----:B------:R-:W-:Y:S02]  /*10cd0*/  @!P0 IMAD.IADD R6, R6, 0x1, -R4 ;  /* 0x0000000106068824 */ /* 0x000fe400078e0a04 */
[----:B0-----:R-:W-:-:S04]  /*10ce0*/  IMAD.MOV.U32 R7, RZ, RZ, R2 ;  /* 0x000000ffff077224 */ /* 0x001fc800078e0002 */
[----:B------:R-:W-:Y:S01]  /*10cf0*/  @!P3 IMAD.MOV R7, RZ, RZ, -R7 ;  /* 0x000000ffff07b224 */ /* 0x000fe200078e0a07 */
[----:B------:R-:W-:Y:S01]  /*10d00*/  ISETP.GT.U32.AND P3, PT, R4, R20, PT ;  /* 0x000000140400720c */ /* 0x000fe20003f64070 */
[----:B------:R-:W-:-:S04]  /*10d10*/  IMAD.MOV.U32 R10, RZ, RZ, R6 ;  /* 0x000000ffff0a7224 */ /* 0x000fc800078e0006 */
[----:B------:R-:W-:Y:S01]  /*10d20*/  @!P5 IMAD.MOV R10, RZ, RZ, -R10 ;  /* 0x000000ffff0ad224 */ /* 0x000fe200078e0a0a */
[----:B------:R-:W-:-:S04]  /*10d30*/  IABS R21, R29 ;  /* 0x0000001d00157213 */ /* 0x000fc80000000000 */
[----:B------:R-:W-:Y:S03]  /*10d40*/  STL [R1+0xb4], R10 ;  /* 0x0000b40a01007387 */ /* 0x000fe60000100800 */
[----:B------:R-:W-:Y:S01]  /*10d50*/  @!P3 IMAD.IADD R20, R20, 0x1, -R4 ;  /* 0x000000011414b824 */ /* 0x000fe200078e0a04 */
[----:B------:R-:W-:Y:S01]  /*10d60*/  ISETP.GE.AND P3, PT, R29, RZ, PT ;  /* 0x000000ff1d00720c */ /* 0x000fe20003f66270 */
[----:B------:R0:W-:Y:S01]  /*10d70*/  STL [R1+0xb0], R7 ;  /* 0x0000b00701007387 */ /* 0x0001e20000100800 */
[----:B------:R-:W-:-:S03]  /*10d80*/  IMAD.MOV.U32 R29, RZ, RZ, R50 ;  /* 0x000000ffff1d7224 */ /* 0x000fc600078e0032 */
[----:B------:R-:W3:Y:S01]  /*10d90*/  LDL.LU R50, [R1+0x658] ;  /* 0x0006580001327983 */ /* 0x000ee20000300800 */
[----:B------:R-:W-:Y:S01]  /*10da0*/  ISETP.GT.U32.AND P0, PT, R4, R19, PT ;  /* 0x000000130400720c */ /* 0x000fe20003f04070 */
[----:B------:R-:W-:-:S12]  /*10db0*/  IMAD.HI.U32 R6, R0, R21, RZ ;  /* 0x0000001500067227 */ /* 0x000fd800078e00ff */
[----:B------:R-:W-:-:S05]  /*10dc0*/  @!P0 IMAD.IADD R19, R19, 0x1, -R4 ;  /* 0x0000000113138824 */ /* 0x000fca00078e0a04 */
[----:B------:R-:W-:Y:S01]  /*10dd0*/  ISETP.GT.U32.AND P5, PT, R4, R19, PT ;  /* 0x000000130400720c */ /* 0x000fe20003fa4070 */
[----:B------:R-:W-:-:S04]  /*10de0*/  IMAD.MOV R2, RZ, RZ, -R6 ;  /* 0x000000ffff027224 */ /* 0x000fc800078e0a06 */
[----:B------:R-:W-:Y:S01]  /*10df0*/  IMAD R21, R4, R2, R21 ;  /* 0x0000000204157224 */ /* 0x000fe200078e0215 */
[----:B------:R-:W-:-:S07]  /*10e00*/  IABS R23, R55 ;  /* 0x0000003700177213 */ /* 0x000fce0000000000 */
[----:B------:R-:W-:Y:S01]  /*10e10*/  @!P5 IMAD.IADD R19, R19, 0x1, -R4 ;  /* 0x000000011313d824 */ /* 0x000fe200078e0a04 */
[----:B------:R-:W-:Y:S01]  /*10e20*/  ISETP.GT.U32.AND P5, PT, R4, R21, PT ;  /* 0x000000150400720c */ /* 0x000fe20003fa4070 */
[C---:B------:R-:W-:Y:S01]  /*10e30*/  IMAD.HI.U32 R2, R0.reuse, R23, RZ ;  /* 0x0000001700027227 */ /* 0x040fe200078e00ff */
[----:B------:R-:W-:Y:S02]  /*10e40*/  IABS R22, R28 ;  /* 0x0000001c00167213 */ /* 0x000fe40000000000 */
[----:B------:R-:W-:Y:S01]  /*10e50*/  IABS R24, R51 ;  /* 0x0000003300187213 */ /* 0x000fe20000000000 */
[----:B------:R-:W-:Y:S02]  /*10e60*/  IMAD.MOV R2, RZ, RZ, -R2 ;  /* 0x000000ffff027224 */ /* 0x000fe400078e0a02 */
[----:B------:R-:W-:Y:S01]  /*10e70*/  IMAD.HI.U32 R6, R0, R22, RZ ;  /* 0x0000001600067227 */ /* 0x000fe200078e00ff */
[----:B------:R-:W-:-:S05]  /*10e80*/  ISETP.GE.AND P6, PT, R52, RZ, PT ;  /* 0x000000ff3400720c */ /* 0x000fca0003fc6270 */
[----:B------:R-:W-:Y:S02]  /*10e90*/  @!P5 IMAD.IADD R21, R21, 0x1, -R4 ;  /* 0x000000011515d824 */ /* 0x000fe400078e0a04 */
[----:B------:R-:W-:Y:S02]  /*10ea0*/  IMAD.MOV R6, RZ, RZ, -R6 ;  /* 0x000000ffff067224 */ /* 0x000fe400078e0a06 */
[C---:B------:R-:W-:Y:S01]  /*10eb0*/  IMAD R23, R4.reuse, R2, R23 ;  /* 0x0000000204177224 */ /* 0x040fe200078e0217 */
[----:B------:R-:W-:Y:S01]  /*10ec0*/  ISETP.GT.U32.AND P5, PT, R4, R21, PT ;  /* 0x000000150400720c */ /* 0x000fe20003fa4070 */
[----:B------:R-:W-:-:S04]  /*10ed0*/  IMAD.HI.U32 R2, R0, R24, RZ ;  /* 0x0000001800027227 */ /* 0x000fc800078e00ff */
[----:B------:R-:W-:Y:S02]  /*10ee0*/  IMAD R22, R4, R6, R22 ;  /* 0x0000000604167224 */ /* 0x000fe400078e0216 */
[----:B------:R-:W-:-:S04]  /*10ef0*/  IMAD.MOV R2, RZ, RZ, -R2 ;  /* 0x000000ffff027224 */ /* 0x000fc800078e0a02 */
[----:B------:R-:W-:Y:S01]  /*10f00*/  IMAD R24, R4, R2, R24 ;  /* 0x0000000204187224 */ /* 0x000fe200078e0218 */
[----:B--2---:R-:W-:-:S05]  /*10f10*/  IABS R18, R49 ;  /* 0x0000003100127213 */ /* 0x004fca0000000000 */
[----:B------:R-:W-:-:S04]  /*10f20*/  IMAD.HI.U32 R5, R0, R18, RZ ;  /* 0x0000001200057227 */ /* 0x000fc800078e00ff */
[----:B------:R-:W-:-:S04]  /*10f30*/  IMAD.MOV R5, RZ, RZ, -R5 ;  /* 0x000000ffff057224 */ /* 0x000fc800078e0a05 */
[----:B------:R-:W-:Y:S01]  /*10f40*/  IMAD R18, R4, R5, R18 ;  /* 0x0000000504127224 */ /* 0x000fe200078e0212 */
[----:B------:R-:W-:-:S05]  /*10f50*/  IABS R5, R26 ;  /* 0x0000001a00057213 */ /* 0x000fca0000000000 */
[----:B------:R-:W-:-:S04]  /*10f60*/  IMAD.HI.U32 R9, R0, R5, RZ ;  /* 0x0000000500097227 */ /* 0x000fc800078e00ff */
[----:B------:R-:W-:-:S04]  /*10f70*/  IMAD.MOV R9, RZ, RZ, -R9 ;  /* 0x000000ffff097224 */ /* 0x000fc800078e0a09 */
[----:B------:R-:W-:-:S05]  /*10f80*/  IMAD R5, R4, R9, R5 ;  /* 0x0000000904057224 */ /* 0x000fca00078e0205 */
[C---:B------:R-:W-:Y:S02]  /*10f90*/  ISETP.GT.U32.AND P2, PT, R4.reuse, R5, PT ;  /* 0x000000050400720c */ /* 0x040fe40003f44070 */
[----:B------:R-:W-:-:S11]  /*10fa0*/  ISETP.GT.U32.AND P4, PT, R4, R18, PT ;  /* 0x000000120400720c */ /* 0x000fd60003f84070 */
[--C-:B------:R-:W-:Y:S02]  /*10fb0*/  @!P2 IMAD.IADD R5, R5, 0x1, -R4.reuse ;  /* 0x000000010505a824 */ /* 0x100fe400078e0a04 */
[----:B------:R-:W-:-:S03]  /*10fc0*/  @!P4 IMAD.IADD R18, R18, 0x1, -R4 ;  /* 0x000000011212c824 */ /* 0x000fc600078e0a04 */
[C---:B------:R-:W-:Y:S02]  /*10fd0*/  ISETP.GT.U32.AND P2, PT, R4.reuse, R5, PT ;  /* 0x000000050400720c */ /* 0x040fe40003f44070 */
[----:B------:R-:W-:Y:S02]  /*10fe0*/  ISETP.GT.U32.AND P0, PT, R4, R18, PT ;  /* 0x000000120400720c */ /* 0x000fe40003f04070 */
[----:B------:R-:W-:Y:S02]  /*10ff0*/  ISETP.GE.AND P4, PT, R26, RZ, PT ;  /* 0x000000ff1a00720c */ /* 0x000fe40003f86270 */
[----:B------:R-:W-:-:S07]  /*11000*/  ISETP.GE.AND P1, PT, R49, RZ, PT ;  /* 0x000000ff3100720c */ /* 0x000fce0003f26270 */
[----:B------:R-:W-:-:S04]  /*11010*/  @!P2 IMAD.IADD R5, R5, 0x1, -R4 ;  /* 0x000000010505a824 */ /* 0x000fc800078e0a04 */
[----:B0-----:R-:W-:Y:S02]  /*11020*/  IMAD.MOV.U32 R7, RZ, RZ, R5 ;  /* 0x000000ffff077224 */ /* 0x001fe400078e0005 */
[----:B------:R-:W-:Y:S02]  /*11030*/  @!P0 IMAD.IADD R18, R18, 0x1, -R4 ;  /* 0x0000000112128824 */ /* 0x000fe400078e0a04 */
[----:B------:R-:W-:Y:S01]  /*11040*/  @!P4 IMAD.MOV R7, RZ, RZ, -R7 ;  /* 0x000000ffff07c224 */ /* 0x000fe200078e0a07 */
[C---:B------:R-:W-:Y:S01]  /*11050*/  ISETP.GT.U32.AND P4, PT, R4.reuse, R23, PT ;  /* 0x000000170400720c */ /* 0x040fe20003f84070 */
[----:B------:R-:W-:Y:S01]  /*11060*/  @!P1 IMAD.MOV R18, RZ, RZ, -R18 ;  /* 0x000000ffff129224 */ /* 0x000fe200078e0a12 */
[C---:B------:R-:W-:Y:S02]  /*11070*/  ISETP.GT.U32.AND P1, PT, R4.reuse, R20, PT ;  /* 0x000000140400720c */ /* 0x040fe40003f24070 */
[----:B------:R-:W-:Y:S01]  /*11080*/  ISETP.GT.U32.AND P2, PT, R4, R22, PT ;  /* 0x000000160400720c */ /* 0x000fe20003f44070 */
[----:B------:R-:W-:-:S02]  /*11090*/  @!P6 IMAD.MOV R19, RZ, RZ, -R19 ;  /* 0x000000ffff13e224 */ /* 0x000fc400078e0a13 */
[----:B------:R-:W-:Y:S01]  /*110a0*/  @!P5 IMAD.IADD R21, R21, 0x1, -R4 ;  /* 0x000000011515d824 */ /* 0x000fe200078e0a04 */
[----:B------:R-:W-:Y:S01]  /*110b0*/  ISETP.GT.U32.AND P5, PT, R4, R24, PT ;  /* 0x000000180400720c */ /* 0x000fe20003fa4070 */
[----:B------:R-:W-:Y:S01]  /*110c0*/  STL [R1+0x3c20], R18 ;  /* 0x003c201201007387 */ /* 0x000fe20000100800 */
[----:B------:R-:W-:-:S03]  /*110d0*/  IABS R25, R53 ;  /* 0x0000003500197213 */ /* 0x000fc60000000000 */
[----:B------:R-:W-:Y:S01]  /*110e0*/  STL [R1+0x3c24], R19 ;  /* 0x003c241301007387 */ /* 0x000fe20000100800 */
[--C-:B------:R-:W-:Y:S01]  /*110f0*/  @!P4 IMAD.IADD R23, R23, 0x1, -R4.reuse ;  /* 0x000000011717c824 */ /* 0x100fe200078e0a04 */
[----:B------:R-:W-:Y:S02]  /*11100*/  ISETP.GE.AND P4, PT, R53, RZ, PT ;  /* 0x000000ff3500720c */ /* 0x000fe40003f86270 */
[----:B------:R0:W-:Y:S01]  /*11110*/  STL [R1+0xa0], R7 ;  /* 0x0000a00701007387 */ /* 0x0001e20000100800 */
[--C-:B------:R-:W-:Y:S01]  /*11120*/  @!P1 IMAD.IADD R20, R20, 0x1, -R4.reuse ;  /* 0x0000000114149824 */ /* 0x100fe200078e0a04 */
[----:B------:R-:W-:Y:S02]  /*11130*/  ISETP.GE.AND P1, PT, R55, RZ, PT ;  /* 0x000000ff3700720c */ /* 0x000fe40003f26270 */
[----:B------:R-:W2:Y:S01]  /*11140*/  LDL.LU R53, [R1+0x660] ;  /* 0x0006600001357983 */ /* 0x000ea20000300800 */
[----:B------:R-:W-:Y:S02]  /*11150*/  @!P2 IMAD.IADD R22, R22, 0x1, -R4 ;  /* 0x000000011616a824 */ /* 0x000fe400078e0a04 */
[----:B------:R-:W-:-:S02]  /*11160*/  IMAD.MOV.U32 R55, RZ, RZ, R54 ;  /* 0x000000ffff377224 */ /* 0x000fc400078e0036 */
[----:B------:R-:W4:Y:S01]  /*11170*/  LDL.LU R54, [R1+0x664] ;  /* 0x0006640001367983 */ /* 0x000f220000300800 */
[----:B------:R-:W-:Y:S01]  /*11180*/  ISETP.GT.U32.AND P2, PT, R4, R22, PT ;  /* 0x000000160400720c */ /* 0x000fe20003f44070 */
[----:B------:R-:W-:Y:S01]  /*11190*/  @!P5 IMAD.IADD R24, R24, 0x1, -R4 ;  /* 0x000000011818d824 */ /* 0x000fe200078e0a04 */
[----:B------:R-:W-:Y:S01]  /*111a0*/  ISETP.GT.U32.AND P5, PT, R4, R23, PT ;  /* 0x000000170400720c */ /* 0x000fe20003fa4070 */
[----:B------:R-:W5:Y:S01]  /*111b0*/  LDL.LU R48, [R1+0x668] ;  /* 0x0006680001307983 */ /* 0x000f620000300800 */
[----:B------:R-:W-:Y:S02]  /*111c0*/  ISETP.GE.AND P0, PT, R27, RZ, PT ;  /* 0x000000ff1b00720c */ /* 0x000fe40003f06270 */
[----:B------:R-:W-:Y:S01]  /*111d0*/  ISETP.GE.AND P6, PT, R28, RZ, PT ;  /* 0x000000ff1c00720c */ /* 0x000fe20003fc6270 */
[----:B------:R-:W5:Y:S01]  /*111e0*/  LDL.LU R52, [R1+0x66c] ;  /* 0x00066c0001347983 */ /* 0x000f620000300800 */
[----:B------:R-:W-:-:S05]  /*111f0*/  @!P3 IMAD.MOV R21, RZ, RZ, -R21 ;  /* 0x000000ffff15b224 */ /* 0x000fca00078e0a15 */
[--C-:B------:R-:W-:Y:S02]  /*11200*/  @!P2 IMAD.IADD R22, R22, 0x1, -R4.reuse ;  /* 0x000000011616a824 */ /* 0x100fe400078e0a04 */
[----:B------:R-:W-:Y:S02]  /*11210*/  @!P5 IMAD.IADD R23, R23, 0x1, -R4 ;  /* 0x000000011717d824 */ /* 0x000fe400078e0a04 */
[----:B------:R-:W-:Y:S02]  /*11220*/  @!P0 IMAD.MOV R20, RZ, RZ, -R20 ;  /* 0x000000ffff148224 */ /* 0x000fe400078e0a14 */
[----:B------:R-:W-:Y:S02]  /*11230*/  @!P6 IMAD.MOV R22, RZ, RZ, -R22 ;  /* 0x000000ffff16e224 */ /* 0x000fe400078e0a16 */
[----:B------:R-:W-:Y:S01]  /*11240*/  @!P1 IMAD.MOV R23, RZ, RZ, -R23 ;  /* 0x000000ffff179224 */ /* 0x000fe200078e0a17 */
[----:B------:R-:W-:Y:S01]  /*11250*/  STL [R1+0x3c30], R20 ;  /* 0x003c301401007387 */ /* 0x000fe20000100800 */
[----:B------:R-:W-:-:S03]  /*11260*/  ISETP.GE.AND P5, PT, R51, RZ, PT ;  /* 0x000000ff3300720c */ /* 0x000fc60003fa6270 */
[----:B------:R-:W-:Y:S04]  /*11270*/  STL [R1+0x3c34], R21 ;  /* 0x003c341501007387 */ /* 0x000fe80000100800 */
[----:B------:R-:W-:Y:S04]  /*11280*/  STL [R1+0x3c38], R22 ;  /* 0x003c381601007387 */ /* 0x000fe80000100800 */
[----:B------:R-:W-:Y:S04]  /*11290*/  STL [R1+0x3c3c], R23 ;  /* 0x003c3c1701007387 */ /* 0x000fe80000100800 */
[----:B------:R-:W5:Y:S04]  /*112a0*/  LDL.LU R49, [R1+0x670] ;  /* 0x0006700001317983 */ /* 0x000f680000300800 */
[----:B------:R-:W5:Y:S01]  /*112b0*/  LDL.LU R51, [R1+0x674] ;  /* 0x0006740001337983 */ /* 0x000f620000300800 */
[----:B---3--:R-:W-:-:S02]  /*112c0*/  IABS R27, R50 ;  /* 0x00000032001b7213 */ /* 0x008fc40000000000 */
[----:B------:R-:W-:Y:S02]  /*112d0*/  ISETP.GE.AND P6, PT, R50, RZ, PT ;  /* 0x000000ff3200720c */ /* 0x000fe40003fc6270 */
[----:B------:R-:W3:Y:S01]  /*112e0*/  LDL.LU R50, [R1+0x678] ;  /* 0x0006780001327983 */ /* 0x000ee20000300800 */
[----:B------:R-:W-:Y:S02]  /*112f0*/  ISETP.GT.U32.AND P0, PT, R4, R24, PT ;  /* 0x000000180400720c */ /* 0x000fe40003f04070 */
[----:B------:R-:W-:-:S11]  /*11300*/  IABS R28, R55 ;  /* 0x00000037001c7213 */ /* 0x000fd60000000000 */
[----:B------:R-:W-:Y:S01]  /*11310*/  @!P0 IMAD.IADD R24, R24, 0x1, -R4 ;  /* 0x0000000118188824 */ /* 0x000fe200078e0a04 */
[----:B------:R-:W-:Y:S02]  /*11320*/  ISETP.GE.AND P0, PT, R55, RZ, PT ;  /* 0x000000ff3700720c */ /* 0x000fe40003f06270 */
[----:B------:R-:W3:Y:S01]  /*11330*/  LDL.LU R55, [R1+0x67c] ;  /* 0x00067c0001377983 */ /* 0x000ee20000300800 */
[----:B------:R-:W-:-:S04]  /*11340*/  IMAD.HI.U32 R2, R0, R25, RZ ;  /* 0x0000001900027227 */ /* 0x000fc800078e00ff */
[----:B------:R-:W-:-:S04]  /*11350*/  IMAD.MOV R2, RZ, RZ, -R2 ;  /* 0x000000ffff027224 */ /* 0x000fc800078e0a02 */
[----:B------:R-:W-:-:S05]  /*11360*/  IMAD R25, R4, R2, R25 ;  /* 0x0000000204197224 */ /* 0x000fca00078e0219 */
[----:B------:R-:W-:Y:S02]  /*11370*/  ISETP.GT.U32.AND P2, PT, R4, R25, PT ;  /* 0x000000190400720c */ /* 0x000fe40003f44070 */
[----:B------:R-:W-:-:S05]  /*11380*/  IABS R26, R29 ;  /* 0x0000001d001a7213 */ /* 0x000fca0000000000 */
[----:B------:R-:W-:-:S06]  /*11390*/  IMAD.HI.U32 R5, R0, R26, RZ ;  /* 0x0000001a00057227 */ /* 0x000fcc00078e00ff */
[----:B------:R-:W-:Y:S02]  /*113a0*/  @!P2 IMAD.IADD R25, R25, 0x1, -R4 ;  /* 0x000000011919a824 */ /* 0x000fe400078e0a04 */
[----:B------:R-:W-:Y:S02]  /*113b0*/  IMAD.MOV R5, RZ, RZ, -R5 ;  /* 0x000000ffff057224 */ /* 0x000fe400078e0a05 */
[----:B------:R-:W-:Y:S01]  /*113c0*/  IMAD.HI.U32 R2, R0, R27, RZ ;  /* 0x0000001b00027227 */ /* 0x000fe200078e00ff */
[----:B------:R-:W-:-:S03]  /*113d0*/  ISETP.GT.U32.AND P2, PT, R4, R25, PT ;  /* 0x000000190400720c */ /* 0x000fc60003f44070 */
[C---:B------:R-:W-:Y:S02]  /*113e0*/  IMAD R26, R4.reuse, R5, R26 ;  /* 0x00000005041a7224 */ /* 0x040fe400078e021a */
[----:B------:R-:W-:Y:S02]  /*113f0*/  IMAD.MOV R2, RZ, RZ, -R2 ;  /* 0x000000ffff027224 */ /* 0x000fe400078e0a02 */
[----:B------:R-:W-:Y:S01]  /*11400*/  @!P5 IMAD.MOV R24, RZ, RZ, -R24 ;  /* 0x000000ffff18d224 */ /* 0x000fe200078e0a18 */
[C---:B------:R-:W-:Y:S01]  /*11410*/  ISETP.GT.U32.AND P5, PT, R4.reuse, R26, PT ;  /* 0x0000001a0400720c */ /* 0x040fe20003fa4070 */
[----:B------:R-:W-:Y:S02]  /*11420*/  IMAD R27, R4, R2, R27 ;  /* 0x00000002041b7224 */ /* 0x000fe400078e021b */
[----:B------:R-:W-:-:S04]  /*11430*/  IMAD.HI.U32 R5, R0, R28, RZ ;  /* 0x0000001c00057227 */ /* 0x000fc800078e00ff */
[----:B------:R-:W-:Y:S01]  /*11440*/  @!P2 IMAD.IADD R25, R25, 0x1, -R4 ;  /* 0x000000011919a824 */ /* 0x000fe200078e0a04 */
[----:B------:R-:W-:Y:S01]  /*11450*/  ISETP.GT.U32.AND P2, PT, R4, R27, PT ;  /* 0x0000001b0400720c */ /* 0x000fe20003f44070 */
[----:B------:R-:W-:-:S04]  /*11460*/  IMAD.MOV R5, RZ, RZ, -R5 ;  /* 0x000000ffff057224 */ /* 0x000fc800078e0a05 */
[----:B------:R-:W-:Y:S01]  /*11470*/  IMAD R28, R4, R5, R28 ;  /* 0x00000005041c7224 */ /* 0x000fe200078e021c */
[----:B------:R-:W-:Y:S01]  /*11480*/  ISETP.GE.AND P3, PT, R29, RZ, PT ;  /* 0x000000ff1d00720c */ /* 0x000fe20003f66270 */
[----:B------:R-:W-:-:S03]  /*11490*/  @!P5 IMAD.IADD R26, R26, 0x1, -R4 ;  /* 0x000000011a1ad824 */ /* 0x000fc600078e0a04 */
[----:B------:R-:W-:-:S03]  /*114a0*/  ISETP.GT.U32.AND P5, PT, R4, R28, PT ;  /* 0x0000001c0400720c */ /* 0x000fc60003fa4070 */
[----:B------:R-:W-:Y:S01]  /*114b0*/  @!P2 IMAD.IADD R27, R27, 0x1, -R4 ;  /* 0x000000011b1ba824 */ /* 0x000fe200078e0a04 */
[----:B------:R-:W-:Y:S01]  /*114c0*/  ISETP.GT.U32.AND P2, PT, R4, R26, PT ;  /* 0x0000001a0400720c */ /* 0x000fe20003f44070 */
[----:B------:R-:W-:-:S08]  /*114d0*/  @!P4 IMAD.MOV R25, RZ, RZ, -R25 ;  /* 0x000000ffff19c224 */ /* 0x000fd000078e0a19 */
[----:B------:R-:W-:-:S04]  /*114e0*/  @!P5 IMAD.IADD R28, R28, 0x1, -R4 ;  /* 0x000000011c1cd824 */ /* 0x000fc800078e0a04 */
[----:B------:R-:W-:Y:S01]  /*114f0*/  @!P2 IMAD.IADD R26, R26, 0x1, -R4 ;  /* 0x000000011a1aa824 */ /* 0x000fe200078e0a04 */
[C---:B------:R-:W-:Y:S02]  /*11500*/  ISETP.GT.U32.AND P4, PT, R4.reuse, R28, PT ;  /* 0x0000001c0400720c */ /* 0x040fe40003f84070 */
[----:B------:R-:W-:Y:S01]  /*11510*/  ISETP.GT.U32.AND P5, PT, R4, R27, PT ;  /* 0x0000001b0400720c */ /* 0x000fe20003fa4070 */
[----:B------:R-:W-:-:S10]  /*11520*/  @!P3 IMAD.MOV R26, RZ, RZ, -R26 ;  /* 0x000000ffff1ab224 */ /* 0x000fd400078e0a1a */
[--C-:B------:R-:W-:Y:S02]  /*11530*/  @!P4 IMAD.IADD R28, R28, 0x1, -R4.reuse ;  /* 0x000000011c1cc824 */ /* 0x100fe400078e0a04 */
[----:B------:R-:W-:-:S04]  /*11540*/  @!P5 IMAD.IADD R27, R27, 0x1, -R4 ;  /* 0x000000011b1bd824 */ /* 0x000fc800078e0a04 */
[----:B------:R-:W-:Y:S02]  /*11550*/  @!P6 IMAD.MOV R27, RZ, RZ, -R27 ;  /* 0x000000ffff1be224 */ /* 0x000fe400078e0a1b */
[----:B------:R-:W-:Y:S01]  /*11560*/  @!P0 IMAD.MOV R28, RZ, RZ, -R28 ;  /* 0x000000ffff1c8224 */ /* 0x000fe200078e0a1c */
[----:B--2---:R-:W-:Y:S02]  /*11570*/  IABS R29, R53 ;  /* 0x00000035001d7213 */ /* 0x004fe40000000000 */
[----:B----4-:R-:W-:-:S03]  /*11580*/  IABS R30, R54 ;  /* 0x00000036001e7213 */ /* 0x010fc60000000000 */
[----:B------:R-:W-:-:S04]  /*11590*/  IMAD.HI.U32 R2, R0, R29, RZ ;  /* 0x0000001d00027227 */ /* 0x000fc800078e00ff */
[----:B------:R-:W-:Y:S02]  /*115a0*/  IMAD.MOV R2, RZ, RZ, -R2 ;  /* 0x000000ffff027224 */ /* 0x000fe400078e0a02 */
[----:B------:R-:W-:Y:S01]  /*115b0*/  IMAD.HI.U32 R6, R0, R30, RZ ;  /* 0x0000001e00067227 */ /* 0x000fe200078e00ff */
[----:B-----5:R-:W-:Y:S02]  /*115c0*/  IABS R32, R52 ;  /* 0x0000003400207213 */ /* 0x020fe40000000000 */
[----:B------:R-:W-:Y:S01]  /*115d0*/  ISETP.GE.AND P1, PT, R53, RZ, PT ;  /* 0x000000ff3500720c */ /* 0x000fe20003f26270 */
[----:B------:R-:W-:Y:S01]  /*115e0*/  IMAD R29, R4, R2, R29 ;  /* 0x00000002041d7224 */ /* 0x000fe200078e021d */
[----:B------:R-:W2:Y:S01]  /*115f0*/  LDL.LU R53, [R1+0x680] ;  /* 0x0006800001357983 */ /* 0x000ea20000300800 */
[----:B------:R-:W-:Y:S01]  /*11600*/  IMAD.MOV R6, RZ, RZ, -R6 ;  /* 0x000000ffff067224 */ /* 0x000fe200078e0a06 */
[----:B------:R-:W-:Y:S01]  /*11610*/  IABS R31, R48 ;  /* 0x00000030001f7213 */ /* 0x000fe20000000000 */
[----:B------:R-:W-:Y:S01]  /*11620*/  IMAD.HI.U32 R2, R0, R32, RZ ;  /* 0x0000002000027227 */ /* 0x000fe200078e00ff */
[----:B------:R-:W-:-:S03]  /*11630*/  ISETP.GT.U32.AND P2, PT, R4, R29, PT ;  /* 0x0000001d0400720c */ /* 0x000fc60003f44070 */
[----:B------:R-:W-:Y:S02]  /*11640*/  IMAD R30, R4, R6, R30 ;  /* 0x00000006041e7224 */ /* 0x000fe400078e021e */
[----:B------:R-:W-:Y:S02]  /*11650*/  IMAD.MOV R2, RZ, RZ, -R2 ;  /* 0x000000ffff027224 */ /* 0x000fe400078e0a02 */
[----:B------:R-:W-:Y:S01]  /*11660*/  IMAD.HI.U32 R5, R0, R31, RZ ;  /* 0x0000001f00057227 */ /* 0x000fe200078e00ff */
[----:B------:R-:W-:-:S03]  /*11670*/  ISETP.GT.U32.AND P3, PT, R4, R30, PT ;  /* 0x0000001e0400720c */ /* 0x000fc60003f64070 */
[C---:B------:R-:W-:Y:S02]  /*11680*/  IMAD R32, R4.reuse, R2, R32 ;  /* 0x0000000204207224 */ /* 0x040fe400078e0220 */
[----:B------:R-:W-:Y:S01]  /*11690*/  IMAD.MOV R5, RZ, RZ, -R5 ;  /* 0x000000ffff057224 */ /* 0x000fe200078e0a05 */
[----:B------:R-:W-:Y:S01]  /*116a0*/  STL [R1+0x3c40], R24 ;  /* 0x003c401801007387 */ /* 0x000fe20000100800 */
[----:B------:R-:W-:Y:S01]  /*116b0*/  @!P2 IMAD.IADD R29, R29, 0x1, -R4 ;  /* 0x000000011d1da824 */ /* 0x000fe200078e0a04 */
[C---:B------:R-:W-:Y:S01]  /*116c0*/  ISETP.GT.U32.AND P4, PT, R4.reuse, R32, PT ;  /* 0x000000200400720c */ /* 0x040fe20003f84070 */
[----:B------:R-:W-:Y:S01]  /*116d0*/  IMAD R31, R4, R5, R31 ;  /* 0x00000005041f7224 */ /* 0x000fe200078e021f */
[----:B------:R-:W-:Y:S01]  /*116e0*/  STL [R1+0x3c44], R25 ;  /* 0x003c441901007387 */ /* 0x000fe20000100800 */
[----:B------:R-:W-:-:S03]  /*116f0*/  ISETP.GE.AND P2, PT, R54, RZ, PT ;  /* 0x000000ff3600720c */ /* 0x000fc60003f46270 */
[----:B------:R-:W-:Y:S01]  /*11700*/  STL [R1+0x3c48], R26 ;  /* 0x003c481a01007387 */ /* 0x000fe20000100800 */
[----:B------:R-:W-:-:S03]  /*11710*/  @!P3 IMAD.IADD R30, R30, 0x1, -R4 ;  /* 0x000000011e1eb824 */ /* 0x000fc600078e0a04 */
[----:B------:R-:W4:Y:S01]  /*11720*/  LDL.LU R54, [R1+0x684] ;  /* 0x0006840001367983 */ /* 0x000f220000300800 */
[----:B------:R-:W-:Y:S02]  /*11730*/  IABS R34, R51 ;  /* 0x0000003300227213 */ /* 0x000fe40000000000 */
[C---:B------:R-:W-:Y:S02]  /*11740*/  ISETP.GT.U32.AND P5, PT, R4.reuse, R31, PT ;  /* 0x0000001f0400720c */ /* 0x040fe40003fa4070 */
[----:B------:R-:W-:Y:S01]  /*11750*/  ISETP.GT.U32.AND P3, PT, R4, R29, PT ;  /* 0x0000001d0400720c */ /* 0x000fe20003f64070 */
[----:B------:R-:W-:-:S04]  /*11760*/  IMAD.HI.U32 R5, R0, R34, RZ ;  /* 0x0000002200057227 */ /* 0x000fc800078e00ff */
[----:B------:R-:W-:Y:S02]  /*11770*/  IMAD.MOV R5, RZ, RZ, -R5 ;  /* 0x000000ffff057224 */ /* 0x000fe400078e0a05 */
[----:B------:R-:W-:Y:S02]  /*11780*/  @!P4 IMAD.IADD R32, R32, 0x1, -R4 ;  /* 0x000000012020c824 */ /* 0x000fe400078e0a04 */
[C---:B------:R-:W-:Y:S02]  /*11790*/  IMAD R34, R4.reuse, R5, R34 ;  /* 0x0000000504227224 */ /* 0x040fe400078e0222 */
[--C-:B------:R-:W-:Y:S01]  /*117a0*/  @!P5 IMAD.IADD R31, R31, 0x1, -R4.reuse ;  /* 0x000000011f1fd824 */ /* 0x100fe200078e0a04 */
[C---:B------:R-:W-:Y:S01]  /*117b0*/  ISETP.GT.U32.AND P4, PT, R4.reuse, R32, PT ;  /* 0x000000200400720c */ /* 0x040fe20003f84070 */
[----:B------:R-:W-:Y:S01]  /*117c0*/  @!P3 IMAD.IADD R29, R29, 0x1, -R4 ;  /* 0x000000011d1db824 */ /* 0x000fe200078e0a04 */
[----:B------:R-:W-:Y:S02]  /*117d0*/  ISETP.GT.U32.AND P3, PT, R4, R34, PT ;  /* 0x000000220400720c */ /* 0x000fe40003f64070 */
[----:B---3--:R-:W-:-:S02]  /*117e0*/  IABS R35, R50 ;  /* 0x0000003200237213 */ /* 0x008fc40000000000 */
[----:B------:R-:W-:-:S03]  /*117f0*/  ISETP.GT.U32.AND P6, PT, R4, R31, PT ;  /* 0x0000001f0400720c */ /* 0x000fc60003fc4070 */
[----:B------:R-:W-:Y:S01]  /*11800*/  IMAD.HI.U32 R2, R0, R35, RZ ;  /* 0x0000002300027227 */ /* 0x000fe200078e00ff */
[----:B------:R-:W-:Y:S03]  /*11810*/  STL [R1+0x3c4c], R27 ;  /* 0x003c4c1b01007387 */ /* 0x000fe60000100800 */
[----:B------:R-:W-:Y:S01]  /*11820*/  IMAD.MOV R2, RZ, RZ, -R2 ;  /* 0x000000ffff027224 */ /* 0x000fe200078e0a02 */
[----:B------:R-:W-:Y:S01]  /*11830*/  STL [R1+0x3c50], R28 ;  /* 0x003c501c01007387 */ /* 0x000fe20000100800 */
[--C-:B------:R-:W-:Y:S01]  /*11840*/  @!P4 IMAD.IADD R32, R32, 0x1, -R4.reuse ;  /* 0x000000012020c824 */ /* 0x100fe200078e0a04 */
[----:B------:R-:W-:Y:S01]  /*11850*/  ISETP.GE.AND P4, PT, R52, RZ, PT ;  /* 0x000000ff3400720c */ /* 0x000fe20003f86270 */
[----:B------:R-:W-:Y:S01]  /*11860*/  IMAD R35, R4, R2, R35 ;  /* 0x0000000204237224 */ /* 0x000fe200078e0223 */
[----:B------:R-:W3:Y:S01]  /*11870*/  LDL.LU R52, [R1+0x688] ;  /* 0x0006880001347983 */ /* 0x000ee20000300800 */
[----:B------:R-:W-:Y:S01]  /*11880*/  @!P3 IMAD.IADD R34, R34, 0x1, -R4 ;  /* 0x000000012222b824 */ /* 0x000fe200078e0a04 */
[----:B------:R-:W-:-:S02]  /*11890*/  ISETP.GE.AND P3, PT, R51, RZ, PT ;  /* 0x000000ff3300720c */ /* 0x000fc40003f66270 */
[----:B------:R-:W5:Y:S01]  /*118a0*/  LDL.LU R51, [R1+0x68c] ;  /* 0x00068c0001337983 */ /* 0x000f620000300800 */
[----:B------:R-:W-:Y:S01]  /*118b0*/  @!P6 IMAD.IADD R31, R31, 0x1, -R4 ;  /* 0x000000011f1fe824 */ /* 0x000fe200078e0a04 */
[----:B------:R-:W-:Y:S01]  /*118c0*/  ISETP.GT.U32.AND P6, PT, R4, R35, PT ;  /* 0x000000230400720c */ /* 0x000fe20003fc4070 */
[----:B------:R-:W-:-:S12]  /*118d0*/  @!P1 IMAD.MOV R29, RZ, RZ, -R29 ;  /* 0x000000ffff1d9224 */ /* 0x000fd800078e0a1d */
[----:B------:R-:W-:Y:S01]  /*118e0*/  @!P6 IMAD.IADD R35, R35, 0x1, -R4 ;  /* 0x000000012323e824 */ /* 0x000fe200078e0a04 */
[----:B------:R-:W-:Y:S01]  /*118f0*/  ISETP.GT.U32.AND P6, PT, R4, R34, PT ;  /* 0x000000220400720c */ /* 0x000fe20003fc4070 */
[----:B------:R-:W-:Y:S01]  /*11900*/  STL [R1+0x3c54], R29 ;  /* 0x003c541d01007387 */ /* 0x000fe20000100800 */
[----:B------:R-:W-:-:S11]  /*11910*/  IABS R36, R55 ;  /* 0x0000003700247213 */ /* 0x000fd60000000000 */
[----:B------:R-:W-:Y:S01]  /*11920*/  @!P6 IMAD.IADD R34, R34, 0x1, -R4 ;  /* 0x000000012222e824 */ /* 0x000fe200078e0a04 */
[----:B------:R-:W-:Y:S02]  /*11930*/  ISETP.GE.AND P6, PT, R55, RZ, PT ;  /* 0x000000ff3700720c */ /* 0x000fe40003fc6270 */
[----:B------:R-:W0:Y:S01]  /*11940*/  LDL.LU R55, [R1+0x690] ;  /* 0x0006900001377983 */ /* 0x000e220000300800 */
[----:B------:R-:W-:Y:S02]  /*11950*/  IABS R33, R49 ;  /* 0x0000003100217213 */ /* 0x000fe40000000000 */
[----:B------:R-:W-:-:S03]  /*11960*/  ISETP.GT.U32.AND P5, PT, R4, R30, PT ;  /* 0x0000001e0400720c */ /* 0x000fc60003fa4070 */
[----:B------:R-:W-:-:S04]  /*11970*/  IMAD.HI.U32 R6, R0, R33, RZ ;  /* 0x0000002100067227 */ /* 0x000fc800078e00ff */
[----:B------:R-:W-:-:S04]  /*11980*/  IMAD.MOV R6, RZ, RZ, -R6 ;  /* 0x000000ffff067224 */ /* 0x000fc800078e0a06 */
[----:B------:R-:W-:Y:S02]  /*11990*/  IMAD R33, R4, R6, R33 ;  /* 0x0000000604217224 */ /* 0x000fe400078e0221 */
[----:B------:R-:W-:-:S03]  /*119a0*/  @!P5 IMAD.IADD R30, R30, 0x1, -R4 ;  /* 0x000000011e1ed824 */ /* 0x000fc600078e0a04 */
[----:B------:R-:W-:Y:S01]  /*119b0*/  ISETP.GT.U32.AND P0, PT, R4, R33, PT ;  /* 0x000000210400720c */ /* 0x000fe20003f04070 */
[----:B------:R-:W-:Y:S01]  /*119c0*/  IMAD.HI.U32 R5, R0, R36, RZ ;  /* 0x0000002400057227 */ /* 0x000fe200078e00ff */
[----:B------:R-:W-:-:S03]  /*119d0*/  ISETP.GE.AND P5, PT, R48, RZ, PT ;  /* 0x000000ff3000720c */ /* 0x000fc60003fa6270 */
[----:B------:R-:W-:Y:S02]  /*119e0*/  IMAD.MOV R5, RZ, RZ, -R5 ;  /* 0x000000ffff057224 */ /* 0x000fe400078e0a05 */
[----:B------:R-:W-:Y:S01]  /*119f0*/  @!P2 IMAD.MOV R30, RZ, RZ, -R30 ;  /* 0x000000ffff1ea224 */ /* 0x000fe200078e0a1e */
[C---:B------:R-:W-:Y:S01]  /*11a00*/  ISETP.GT.U32.AND P2, PT, R4.reuse, R35, PT ;  /* 0x000000230400720c */ /* 0x040fe20003f44070 */
[----:B------:R-:W-:-:S04]  /*11a10*/  IMAD R36, R4, R5, R36 ;  /* 0x0000000504247224 */ /* 0x000fc800078e0224 */
[----:B------:R-:W-:Y:S02]  /*11a20*/  @!P0 IMAD.IADD R33, R33, 0x1, -R4 ;  /* 0x0000000121218824 */ /* 0x000fe400078e0a04 */
[----:B------:R-:W-:Y:S01]  /*11a30*/  @!P5 IMAD.MOV R31, RZ, RZ, -R31 ;  /* 0x000000ffff1fd224 */ /* 0x000fe200078e0a1f */
[C---:B------:R-:W-:Y:S02]  /*11a40*/  ISETP.GT.U32.AND P5, PT, R4.reuse, R36, PT ;  /* 0x000000240400720c */ /* 0x040fe40003fa4070 */
[----:B------:R-:W-:-:S03]  /*11a50*/  ISETP.GT.U32.AND P1, PT, R4, R33, PT ;  /* 0x000000210400720c */ /* 0x000fc60003f24070 */
[----:B------:R-:W-:Y:S02]  /*11a60*/  @!P2 IMAD.IADD R35, R35, 0x1, -R4 ;  /* 0x000000012323a824 */ /* 0x000fe400078e0a04 */
[----:B------:R-:W-:Y:S01]  /*11a70*/  @!P4 IMAD.MOV R32, RZ, RZ, -R32 ;  /* 0x000000ffff20c224 */ /* 0x000fe200078e0a20 */
[----:B------:R-:W-:-:S05]  /*11a80*/  ISETP.GE.AND P4, PT, R50, RZ, PT ;  /* 0x000000ff3200720c */ /* 0x000fca0003f86270 */
[--C-:B------:R-:W-:Y:S02]  /*11a90*/  @!P5 IMAD.IADD R36, R36, 0x1, -R4.reuse ;  /* 0x000000012424d824 */ /* 0x100fe400078e0a04 */
[----:B------:R-:W-:Y:S01]  /*11aa0*/  @!P1 IMAD.IADD R33, R33, 0x1, -R4 ;  /* 0x0000000121219824 */ /* 0x000fe200078e0a04 */
[----:B------:R-:W-:-:S13]  /*11ab0*/  ISETP.GE.AND P0, PT, R49, RZ, PT ;  /* 0x000000ff3100720c */ /* 0x000fda0003f06270 */
[----:B------:R-:W-:Y:S01]  /*11ac0*/  @!P0 IMAD.MOV R33, RZ, RZ, -R33 ;  /* 0x000000ffff218224 */ /* 0x000fe200078e0a21 */
[----:B--2---:R-:W-:-:S05]  /*11ad0*/  IABS R37, R53 ;  /* 0x0000003500257213 */ /* 0x004fca0000000000 */
[----:B------:R-:W-:Y:S01]  /*11ae0*/  IMAD.HI.U32 R2, R0, R37, RZ ;  /* 0x0000002500027227 */ /* 0x000fe200078e00ff */
[----:B------:R-:W-:Y:S02]  /*11af0*/  ISETP.GE.AND P2, PT, R53, RZ, PT ;  /* 0x000000ff3500720c */ /* 0x000fe40003f46270 */
[----:B------:R-:W2:Y:S01]  /*11b00*/  LDL.LU R53, [R1+0x694] ;  /* 0x0006940001357983 */ /* 0x000ea20000300800 */
[----:B------:R-:W-:-:S03]  /*11b10*/  IMAD.MOV R2, RZ, RZ, -R2 ;  /* 0x000000ffff027224 */ /* 0x000fc600078e0a02 */
[----:B------:R-:W2:Y:S01]  /*11b20*/  LDL.LU R50, [R1+0x698] ;  /* 0x0006980001327983 */ /* 0x000ea20000300800 */
[----:B------:R-:W-:-:S05]  /*11b30*/  IMAD R37, R4, R2, R37 ;  /* 0x0000000204257224 */ /* 0x000fca00078e0225 */
[----:B------:R-:W-:Y:S02]  /*11b40*/  ISETP.GT.U32.AND P1, PT, R4, R37, PT ;  /* 0x000000250400720c */ /* 0x000fe40003f24070 */
[----:B----4-:R-:W-:Y:S02]  /*11b50*/  IABS R6, R54 ;  /* 0x0000003600067213 */ /* 0x010fe40000000000 */
[----:B------:R-:W-:Y:S02]  /*11b60*/  ISETP.GE.AND P5, PT, R54, RZ, PT ;  /* 0x000000ff3600720c */ /* 0x000fe40003fa6270 */
[----:B------:R-:W4:Y:S07]  /*11b70*/  LDL.LU R54, [R1+0x69c] ;  /* 0x00069c0001367983 */ /* 0x000f2e0000300800 */
[----:B------:R-:W-:-:S05]  /*11b80*/  @!P1 IMAD.IADD R37, R37, 0x1, -R4 ;  /* 0x0000000125259824 */ /* 0x000fca00078e0a04 */
[----:B------:R-:W-:Y:S01]  /*11b90*/  ISETP.GT.U32.AND P0, PT, R4, R37, PT ;  /* 0x000000250400720c */ /* 0x000fe20003f04070 */
[----:B------:R-:W-:-:S04]  /*11ba0*/  IMAD.HI.U32 R5, R0, R6, RZ ;  /* 0x0000000600057227 */ /* 0x000fc800078e00ff */
[----:B------:R-:W-:-:S04]  /*11bb0*/  IMAD.MOV R5, RZ, RZ, -R5 ;  /* 0x000000ffff057224 */ /* 0x000fc800078e0a05 */
[----:B------:R-:W-:-:S04]  /*11bc0*/  IMAD R6, R4, R5, R6 ;  /* 0x0000000504067224 */ /* 0x000fc800078e0206 */
[--C-:B------:R-:W-:Y:S01]  /*11bd0*/  @!P0 IMAD.IADD R37, R37, 0x1, -R4.reuse ;  /* 0x0000000125258824 */ /* 0x100fe200078e0a04 */
[----:B------:R-:W-:Y:S02]  /*11be0*/  ISETP.GT.U32.AND P1, PT, R4, R36, PT ;  /* 0x000000240400720c */ /* 0x000fe40003f24070 */
[----:B-----5:R-:W-:Y:S02]  /*11bf0*/  IABS R5, R51 ;  /* 0x0000003300057213 */ /* 0x020fe40000000000 */
[----:B------:R-:W-:Y:S02]  /*11c00*/  ISETP.GE.AND P0, PT, R51, RZ, PT ;  /* 0x000000ff3300720c */ /* 0x000fe40003f06270 */
[----:B------:R-:W5:Y:S07]  /*11c10*/  LDL.LU R51, [R1+0x6a0] ;  /* 0x0006a00001337983 */ /* 0x000f6e0000300800 */
[----:B------:R-:W-:-:S04]  /*11c20*/  @!P1 IMAD.IADD R36, R36, 0x1, -R4 ;  /* 0x0000000124249824 */ /* 0x000fc800078e0a04 */
[----:B------:R-:W-:Y:S01]  /*11c30*/  @!P6 IMAD.MOV R36, RZ, RZ, -R36 ;  /* 0x000000ffff24e224 */ /* 0x000fe200078e0a24 */
[----:B0-----:R-:W-:Y:S02]  /*11c40*/  IABS R7, R55 ;  /* 0x0000003700077213 */ /* 0x001fe40000000000 */
[----:B------:R-:W-:Y:S02]  /*11c50*/  ISETP.GE.AND P6, PT, R55, RZ, PT ;  /* 0x000000ff3700720c */ /* 0x000fe40003fc6270 */
[----:B------:R-:W5:Y:S01]  /*11c60*/  LDL.LU R55, [R1+0x6a4] ;  /* 0x0006a40001377983 */ /* 0x000f620000300800 */
[----:B---3--:R-:W-:Y:S01]  /*11c70*/  IABS R9, R52 ;  /* 0x0000003400097213 */ /* 0x008fe20000000000 */
[----:B------:R-:W-:Y:S01]  /*11c80*/  @!P3 IMAD.MOV R34, RZ, RZ, -R34 ;  /* 0x000000ffff22b224 */ /* 0x000fe200078e0a22 */
[----:B------:R-:W-:-:S03]  /*11c90*/  ISETP.GT.U32.AND P3, PT, R4, R6, PT ;  /* 0x000000060400720c */ /* 0x000fc60003f64070 */
[----:B------:R-:W-:-:S04]  /*11ca0*/  IMAD.HI.U32 R2, R0, R9, RZ ;  /* 0x0000000900027227 */ /* 0x000fc800078e00ff */
[----:B------:R-:W-:-:S04]  /*11cb0*/  IMAD.MOV R2, RZ, RZ, -R2 ;  /* 0x000000ffff027224 */ /* 0x000fc800078e0a02 */
[----:B------:R-:W-:Y:S02]  /*11cc0*/  IMAD R9, R4, R2, R9 ;  /* 0x0000000204097224 */ /* 0x000fe400078e0209 */
[----:B------:R-:W-:-:S03]  /*11cd0*/  @!P3 IMAD.IADD R6, R6, 0x1, -R4 ;  /* 0x000000010606b824 */ /* 0x000fc600078e0a04 */
[C---:B------:R-:W-:Y:S02]  /*11ce0*/  ISETP.GT.U32.AND P1, PT, R4.reuse, R9, PT ;  /* 0x000000090400720c */ /* 0x040fe40003f24070 */
[----:B------:R-:W-:Y:S01]  /*11cf0*/  ISETP.GT.U32.AND P3, PT, R4, R6, PT ;  /* 0x000000060400720c */ /* 0x000fe20003f64070 */
[----:B------:R-:W-:-:S04]  /*11d00*/  IMAD.HI.U32 R2, R0, R5, RZ ;  /* 0x0000000500027227 */ /* 0x000fc800078e00ff */
[----:B------:R-:W-:-:S06]  /*11d10*/  IMAD.MOV R2, RZ, RZ, -R2 ;  /* 0x000000ffff027224 */ /* 0x000fcc00078e0a02 */
[----:B------:R-:W-:Y:S02]  /*11d20*/  @!P1 IMAD.IADD R9, R9, 0x1, -R4 ;  /* 0x0000000109099824 */ /* 0x000fe400078e0a04 */
[----:B------:R-:W-:-:S03]  /*11d30*/  IMAD R5, R4, R2, R5 ;  /* 0x0000000204057224 */ /* 0x000fc600078e0205 */
[----:B------:R-:W-:Y:S01]  /*11d40*/  ISETP.GT.U32.AND P1, PT, R4, R9, PT ;  /* 0x000000090400720c */ /* 0x000fe20003f24070 */
[----:B------:R-:W-:Y:S02]  /*11d50*/  @!P3 IMAD.IADD R6, R6, 0x1, -R4 ;  /* 0x000000010606b824 */ /* 0x000fe400078e0a04 */
[----:B------:R-:W-:Y:S01]  /*11d60*/  @!P4 IMAD.MOV R35, RZ, RZ, -R35 ;  /* 0x000000ffff23c224 */ /* 0x000fe200078e0a23 */
[----:B------:R-:W-:Y:S01]  /*11d70*/  ISETP.GE.AND P4, PT, R52, RZ, PT ;  /* 0x000000ff3400720c */ /* 0x000fe20003f86270 */
[----:B------:R-:W-:Y:S01]  /*11d80*/  @!P2 IMAD.MOV R37, RZ, RZ, -R37 ;  /* 0x000000ffff25a224 */ /* 0x000fe200078e0a25 */
[----:B------:R-:W-:Y:S01]  /*11d90*/  ISETP.GT.U32.AND P2, PT, R4, R5, PT ;  /* 0x000000050400720c */ /* 0x000fe20003f44070 */
[----:B------:R-:W-:-:S04]  /*11da0*/  IMAD.MOV.U32 R10, RZ, RZ, R6 ;  /* 0x000000ffff0a7224 */ /* 0x000fc800078e0006 */
[----:B------:R-:W-:Y:S02]  /*11db0*/  @!P5 IMAD.MOV R10, RZ, RZ, -R10 ;  /* 0x000000ffff0ad224 */ /* 0x000fe400078e0a0a */
[----:B------:R-:W-:-:S06]  /*11dc0*/  @!P1 IMAD.IADD R9, R9, 0x1, -R4 ;  /* 0x0000000109099824 */ /* 0x000fcc00078e0a04 */
[----:B------:R-:W-:Y:S02]  /*11dd0*/  @!P2 IMAD.IADD R5, R5, 0x1, -R4 ;  /* 0x000000010505a824 */ /* 0x000fe400078e0a04 */
[----:B------:R-:W-:-:S03]  /*11de0*/  IMAD.HI.U32 R8, R0, R7, RZ ;  /* 0x0000000700087227 */ /* 0x000fc600078e00ff */
[----:B------:R-:W-:Y:S01]  /*11df0*/  ISETP.GT.U32.AND P2, PT, R4, R5, PT ;  /* 0x000000050400720c */ /* 0x000fe20003f44070 */
[----:B------:R-:W-:-:S04]  /*11e00*/  IMAD.MOV R8, RZ, RZ, -R8 ;  /* 0x000000ffff087224 */ /* 0x000fc800078e0a08 */
[----:B------:R-:W-:-:S05]  /*11e10*/  IMAD R7, R4, R8, R7 ;  /* 0x0000000804077224 */ /* 0x000fca00078e0207 */
[----:B------:R-:W-:-:S03]  /*11e20*/  ISETP.GT.U32.AND P1, PT, R4, R7, PT ;  /* 0x000000070400720c */ /* 0x000fc60003f24070 */
[----:B------:R-:W-:-:S10]  /*11e30*/  @!P2 IMAD.IADD R5, R5, 0x1, -R4 ;  /* 0x000000010505a824 */ /* 0x000fd400078e0a04 */
[----:B------:R-:W-:-:S05]  /*11e40*/  @!P1 IMAD.IADD R7, R7, 0x1, -R4 ;  /* 0x0000000107079824 */ /* 0x000fca00078e0a04 */
[----:B------:R-:W-:-:S13]  /*11e50*/  ISETP.GT.U32.AND P1, PT, R4, R7, PT ;  /* 0x000000070400720c */ /* 0x000fda0003f24070 */
[----:B------:R-:W-:Y:S01]  /*11e60*/  @!P1 IMAD.IADD R7, R7, 0x1, -R4 ;  /* 0x0000000107079824 */ /* 0x000fe200078e0a04 */
[----:B--2---:R-:W-:Y:S02]  /*11e70*/  IABS R2, R53 ;  /* 0x0000003500027213 */ /* 0x004fe40000000000 */
[----:B------:R-:W-:Y:S02]  /*11e80*/  ISETP.GE.AND P3, PT, R53, RZ, PT ;  /* 0x000000ff3500720c */ /* 0x000fe40003f66270 */
[----:B------:R-:W2:Y:S04]  /*11e90*/  LDL.LU R53, [R1+0x6a8] ;  /* 0x0006a80001357983 */ /* 0x000ea80000300800 */
[----:B------:R0:W-:Y:S02]  /*11ea0*/  STL [R1+0x54], R10 ;  /* 0x0000540a01007387 */ /* 0x0001e40000100800 */
[----:B0-----:R-:W-:-:S04]  /*11eb0*/  IMAD.MOV.U32 R10, RZ, RZ, R9 ;  /* 0x000000ffff0a7224 */ /* 0x001fc800078e0009 */
[----:B------:R-:W-:Y:S01]  /*11ec0*/  @!P4 IMAD.MOV R10, RZ, RZ, -R10 ;  /* 0x000000ffff0ac224 */ /* 0x000fe200078e0a0a */
[----:B----4-:R-:W-:Y:S02]  /*11ed0*/  IABS R39, R54 ;  /* 0x0000003600277213 */ /* 0x010fe40000000000 */
[----:B------:R-:W-:Y:S02]  /*11ee0*/  ISETP.GE.AND P4, PT, R54, RZ, PT ;  /* 0x000000ff3600720c */ /* 0x000fe40003f86270 */
[----:B------:R-:W3:Y:S01]  /*11ef0*/  LDL.LU R54, [R1+0x6ac] ;  /* 0x0006ac0001367983 */ /* 0x000ee20000300800 */
[----:B------:R-:W-:-:S03]  /*11f00*/  IMAD.HI.U32 R40, R0, R2, RZ ;  /* 0x0000000200287227 */ /* 0x000fc600078e00ff */
[----:B------:R-:W4:Y:S01]  /*11f10*/  LDL.LU R49, [R1+0x6b0] ;  /* 0x0006b00001317983 */ /* 0x000f220000300800 */
[----:B------:R-:W-:-:S04]  /*11f20*/  IMAD.MOV R9, RZ, RZ, -R40 ;  /* 0x000000ffff097224 */ /* 0x000fc800078e0a28 */
[C---:B------:R-:W-:Y:S01]  /*11f30*/  IMAD R2, R4.reuse, R9, R2 ;  /* 0x0000000904027224 */ /* 0x040fe200078e0202 */
[----:B------:R0:W-:Y:S04]  /*11f40*/  STL [R1+0x50], R10 ;  /* 0x0000500a01007387 */ /* 0x0001e80000100800 */
[----:B------:R-:W-:Y:S01]  /*11f50*/  ISETP.GT.U32.AND P2, PT, R4, R2, PT ;  /* 0x000000020400720c */ /* 0x000fe20003f44070 */
[----:B------:R-:W4:Y:S01]  /*11f60*/  LDL.LU R52, [R1+0x6b4] ;  /* 0x0006b40001347983 */ /* 0x000f220000300800 */
[----:B0-----:R-:W-:Y:S02]  /*11f70*/  IMAD.MOV.U32 R10, RZ, RZ, R5 ;  /* 0x000000ffff0a7224 */ /* 0x001fe400078e0005 */
[----:B------:R-:W-:-:S04]  /*11f80*/  IMAD.HI.U32 R6, R0, R39, RZ ;  /* 0x0000002700067227 */ /* 0x000fc800078e00ff */
[----:B------:R-:W-:Y:S01]  /*11f90*/  @!P0 IMAD.MOV R10, RZ, RZ, -R10 ;  /* 0x000000ffff0a8224 */ /* 0x000fe200078e0a0a */
[----:B------:R-:W-:-:S04]  /*11fa0*/  IABS R38, R50 ;  /* 0x0000003200267213 */ /* 0x000fc80000000000 */
[----:B------:R-:W-:Y:S01]  /*11fb0*/  @!P2 IMAD.IADD R2, R2, 0x1, -R4 ;  /* 0x000000010202a824 */ /* 0x000fe200078e0a04 */
[----:B------:R-:W-:Y:S01]  /*11fc0*/  ISETP.GE.AND P5, PT, R50, RZ, PT ;  /* 0x000000ff3200720c */ /* 0x000fe20003fa6270 */
[----:B------:R-:W-:Y:S01]  /*11fd0*/  IMAD.MOV R6, RZ, RZ, -R6 ;  /* 0x000000ffff067224 */ /* 0x000fe200078e0a06 */
[----:B------:R0:W-:Y:S04]  /*11fe0*/  STL [R1+0x48], R10 ;  /* 0x0000480a01007387 */ /* 0x0001e80000100800 */
[----:B------:R-:W4:Y:S01]  /*11ff0*/  LDL.LU R50, [R1+0x6b8] ;  /* 0x0006b80001327983 */ /* 0x000f220000300800 */
[----:B-----5:R-:W-:Y:S01]  /*12000*/  IABS R40, R51 ;  /* 0x0000003300287213 */ /* 0x020fe20000000000 */
[C---:B------:R-:W-:Y:S01]  /*12010*/  IMAD R39, R4.reuse, R6, R39 ;  /* 0x0000000604277224 */ /* 0x040fe200078e0227 */
[----:B------:R-:W-:-:S03]  /*12020*/  ISETP.GT.U32.AND P2, PT, R4, R2, PT ;  /* 0x000000020400720c */ /* 0x000fc60003f44070 */
[----:B------:R-:W-:-:S04]  /*12030*/  IMAD.HI.U32 R6, R0, R40, RZ ;  /* 0x0000002800067227 */ /* 0x000fc800078e00ff */
[----:B------:R-:W-:Y:S02]  /*12040*/  IMAD.MOV R6, RZ, RZ, -R6 ;  /* 0x000000ffff067224 */ /* 0x000fe400078e0a06 */
[----:B------:R-:W-:-:S04]  /*12050*/  IMAD.HI.U32 R8, R0, R38, RZ ;  /* 0x0000002600087227 */ /* 0x000fc800078e00ff */
[----:B------:R-:W-:Y:S02]  /*12060*/  IMAD R40, R4, R6, R40 ;  /* 0x0000000604287224 */ /* 0x000fe400078e0228 */
[----:B------:R-:W-:Y:S02]  /*12070*/  IMAD.MOV R8, RZ, RZ, -R8 ;  /* 0x000000ffff087224 */ /* 0x000fe400078e0a08 */
[----:B------:R-:W-:Y:S01]  /*12080*/  @!P2 IMAD.IADD R2, R2, 0x1, -R4 ;  /* 0x000000010202a824 */ /* 0x000fe200078e0a04 */
[C---:B------:R-:W-:Y:S01]  /*12090*/  ISETP.GT.U32.AND P2, PT, R4.reuse, R40, PT ;  /* 0x000000280400720c */ /* 0x040fe20003f44070 */
[----:B------:R-:W-:Y:S02]  /*120a0*/  IMAD R38, R4, R8, R38 ;  /* 0x0000000804267224 */ /* 0x000fe400078e0226 */
[----:B------:R-:W-:Y:S02]  /*120b0*/  IMAD.MOV.U32 R8, RZ, RZ, R7 ;  /* 0x000000ffff087224 */ /* 0x000fe400078e0007 */
[----:B------:R-:W-:-:S02]  /*120c0*/  IMAD.MOV.U32 R7, RZ, RZ, R2 ;  /* 0x000000ffff077224 */ /* 0x000fc400078e0002 */
[----:B------:R-:W-:Y:S02]  /*120d0*/  @!P6 IMAD.MOV R8, RZ, RZ, -R8 ;  /* 0x000000ffff08e224 */ /* 0x000fe400078e0a08 */
[----:B------:R-:W-:Y:S01]  /*120e0*/  @!P3 IMAD.MOV R7, RZ, RZ, -R7 ;  /* 0x000000ffff07b224 */ /* 0x000fe200078e0a07 */
[----:B------:R-:W-:Y:S02]  /*120f0*/  ISETP.GE.AND P6, PT, R51, RZ, PT ;  /* 0x000000ff3300720c */ /* 0x000fe40003fc6270 */
[----:B------:R1:W-:Y:S01]  /*12100*/  STL [R1+0x44], R8 ;  /* 0x0000440801007387 */ /* 0x0003e20000100800 */
[----:B------:R-:W-:Y:S01]  /*12110*/  @!P2 IMAD.IADD R40, R40, 0x1, -R4 ;  /* 0x000000012828a824 */ /* 0x000fe200078e0a04 */
[----:B------:R-:W-:Y:S02]  /*12120*/  IABS R41, R55 ;  /* 0x0000003700297213 */ /* 0x000fe40000000000 */
[----:B------:R-:W5:Y:S01]  /*12130*/  LDL.LU R51, [R1+0x6bc] ;  /* 0x0006bc0001337983 */ /* 0x000f620000300800 */
[----:B------:R-:W-:-:S03]  /*12140*/  ISETP.GE.AND P2, PT, R55, RZ, PT ;  /* 0x000000ff3700720c */ /* 0x000fc60003f46270 */
[----:B------:R0:W-:Y:S04]  /*12150*/  STL [R1+0x3c], R7 ;  /* 0x00003c0701007387 */ /* 0x0001e80000100800 */
[----:B------:R-:W5:Y:S01]  /*12160*/  LDL.LU R55, [R1+0x6c0] ;  /* 0x0006c00001377983 */ /* 0x000f620000300800 */
[C---:B------:R-:W-:Y:S02]  /*12170*/  ISETP.GT.U32.AND P0, PT, R4.reuse, R38, PT ;  /* 0x000000260400720c */ /* 0x040fe40003f04070 */
[----:B------:R-:W-:Y:S01]  /*12180*/  ISETP.GT.U32.AND P1, PT, R4, R39, PT ;  /* 0x000000270400720c */ /* 0x000fe20003f24070 */
[----:B------:R-:W-:-:S04]  /*12190*/  IMAD.HI.U32 R5, R0, R41, RZ ;  /* 0x0000002900057227 */ /* 0x000fc800078e00ff */
[----:B------:R-:W-:-:S04]  /*121a0*/  IMAD.MOV R5, RZ, RZ, -R5 ;  /* 0x000000ffff057224 */ /* 0x000fc800078e0a05 */
[----:B------:R-:W-:Y:S02]  /*121b0*/  IMAD R41, R4, R5, R41 ;  /* 0x0000000504297224 */ /* 0x000fe400078e0229 */
[--C-:B------:R-:W-:Y:S02]  /*121c0*/  @!P0 IMAD.IADD R38, R38, 0x1, -R4.reuse ;  /* 0x0000000126268824 */ /* 0x100fe400078e0a04 */
[----:B------:R-:W-:Y:S01]  /*121d0*/  @!P1 IMAD.IADD R39, R39, 0x1, -R4 ;  /* 0x0000000127279824 */ /* 0x000fe200078e0a04 */
[C---:B------:R-:W-:Y:S02]  /*121e0*/  ISETP.GT.U32.AND P3, PT, R4.reuse, R40, PT ;  /* 0x000000280400720c */ /* 0x040fe40003f64070 */
[C---:B------:R-:W-:Y:S02]  /*121f0*/  ISETP.GT.U32.AND P0, PT, R4.reuse, R38, PT ;  /* 0x000000260400720c */ /* 0x040fe40003f04070 */
[----:B------:R-:W-:-:S09]  /*12200*/  ISETP.GT.U32.AND P1, PT, R4, R39, PT ;  /* 0x000000270400720c */ /* 0x000fd20003f24070 */
[--C-:B------:R-:W-:Y:S02]  /*12210*/  @!P3 IMAD.IADD R40, R40, 0x1, -R4.reuse ;  /* 0x000000012828b824 */ /* 0x100fe400078e0a04 */
[--C-:B------:R-:W-:Y:S01]  /*12220*/  @!P0 IMAD.IADD R38, R38, 0x1, -R4.reuse ;  /* 0x0000000126268824 */ /* 0x100fe200078e0a04 */
[----:B------:R-:W-:Y:S01]  /*12230*/  ISETP.GT.U32.AND P0, PT, R4, R41, PT ;  /* 0x000000290400720c */ /* 0x000fe20003f04070 */
[----:B------:R-:W-:-:S04]  /*12240*/  @!P1 IMAD.IADD R39, R39, 0x1, -R4 ;  /* 0x0000000127279824 */ /* 0x000fc800078e0a04 */
[----:B------:R-:W-:Y:S02]  /*12250*/  @!P4 IMAD.MOV R39, RZ, RZ, -R39 ;  /* 0x000000ffff27c224 */ /* 0x000fe400078e0a27 */
[----:B------:R-:W-:-:S06]  /*12260*/  @!P6 IMAD.MOV R40, RZ, RZ, -R40 ;  /* 0x000000ffff28e224 */ /* 0x000fcc00078e0a28 */
[----:B------:R-:W-:Y:S01]  /*12270*/  @!P0 IMAD.IADD R41, R41, 0x1, -R4 ;  /* 0x0000000129298824 */ /* 0x000fe200078e0a04 */
[----:B--2---:R-:W-:-:S05]  /*12280*/  IABS R42, R53 ;  /* 0x00000035002a7213 */ /* 0x004fca0000000000 */
[----:B------:R-:W-:-:S04]  /*12290*/  IMAD.HI.U32 R5, R0, R42, RZ ;  /* 0x0000002a00057227 */ /* 0x000fc800078e00ff */
[----:B------:R-:W-:-:S04]  /*122a0*/  IMAD.MOV R5, RZ, RZ, -R5 ;  /* 0x000000ffff057224 */ /* 0x000fc800078e0a05 */
[----:B------:R-:W-:Y:S01]  /*122b0*/  IMAD R42, R4, R5, R42 ;  /* 0x00000005042a7224 */ /* 0x000fe200078e022a */
[----:B---3--:R-:W-:Y:S02]  /*122c0*/  IABS R43, R54 ;  /* 0x00000036002b7213 */ /* 0x008fe40000000000 */
[----:B----4-:R-:W-:-:S03]  /*122d0*/  IABS R44, R49 ;  /* 0x00000031002c7213 */ /* 0x010fc60000000000 */
[----:B------:R-:W-:-:S04]  /*122e0*/  IMAD.HI.U32 R6, R0, R43, RZ ;  /* 0x0000002b00067227 */ /* 0x000fc800078e00ff */
[----:B------:R-:W-:-:S04]  /*122f0*/  IMAD.HI.U32 R5, R0, R44, RZ ;  /* 0x0000002c00057227 */ /* 0x000fc800078e00ff */
[----:B------:R-:W-:Y:S02]  /*12300*/  IMAD.MOV R6, RZ, RZ, -R6 ;  /* 0x000000ffff067224 */ /* 0x000fe400078e0a06 */
[----:B------:R-:W-:Y:S02]  /*12310*/  IMAD.MOV R5, RZ, RZ, -R5 ;  /* 0x000000ffff057224 */ /* 0x000fe400078e0a05 */
[C---:B------:R-:W-:Y:S02]  /*12320*/  IMAD R43, R4.reuse, R6, R43 ;  /* 0x00000006042b7224 */ /* 0x040fe400078e022b */
[----:B------:R-:W-:-:S03]  /*12330*/  IMAD R44, R4, R5, R44 ;  /* 0x00000005042c7224 */ /* 0x000fc600078e022c */
[C---:B------:R-:W-:Y:S02]  /*12340*/  ISETP.GT.U32.AND P3, PT, R4.reuse, R43, PT ;  /* 0x0000002b0400720c */ /* 0x040fe40003f64070 */
[----:B------:R-:W-:Y:S02]  /*12350*/  ISETP.GT.U32.AND P4, PT, R4, R44, PT ;  /* 0x0000002c0400720c */ /* 0x000fe40003f84070 */
[----:B------:R-:W-:Y:S02]  /*12360*/  IABS R45, R52 ;  /* 0x00000034002d7213 */ /* 0x000fe40000000000 */
[----:B------:R-:W-:Y:S02]  /*12370*/  ISETP.GE.AND P0, PT, R53, RZ, PT ;  /* 0x000000ff3500720c */ /* 0x000fe40003f06270 */
[----:B------:R-:W-:Y:S01]  /*12380*/  ISETP.GE.AND P6, PT, R54, RZ, PT ;  /* 0x000000ff3600720c */ /* 0x000fe20003fc6270 */
[----:B------:R-:W-:Y:S01]  /*12390*/  IMAD.HI.U32 R2, R0, R45, RZ ;  /* 0x0000002d00027227 */ /* 0x000fe200078e00ff */
[----:B------:R-:W2:Y:S03]  /*123a0*/  LDL.LU R53, [R1+0x6c4] ;  /* 0x0006c40001357983 */ /* 0x000ea60000300800 */
[----:B------:R-:W-:Y:S01]  /*123b0*/  @!P3 IMAD.IADD R43, R43, 0x1, -R4 ;  /* 0x000000012b2bb824 */ /* 0x000fe200078e0a04 */
[----:B------:R-:W-:Y:S01]  /*123c0*/  IABS R46, R50 ;  /* 0x00000032002e7213 */ /* 0x000fe20000000000 */
[----:B------:R-:W-:Y:S01]  /*123d0*/  IMAD.MOV R2, RZ, RZ, -R2 ;  /* 0x000000ffff027224 */ /* 0x000fe200078e0a02 */
[----:B------:R-:W3:Y:S01]  /*123e0*/  LDL.LU R54, [R1+0x6c8] ;  /* 0x0006c80001367983 */ /* 0x000ee20000300800 */
[----:B------:R-:W-:Y:S01]  /*123f0*/  @!P4 IMAD.IADD R44, R44, 0x1, -R4 ;  /* 0x000000012c2cc824 */ /* 0x000fe200078e0a04 */
[C---:B------:R-:W-:Y:S01]  /*12400*/  ISETP.GT.U32.AND P4, PT, R4.reuse, R43, PT ;  /* 0x0000002b0400720c */ /* 0x040fe20003f84070 */
[----:B------:R-:W-:Y:S01]  /*12410*/  IMAD R45, R4, R2, R45 ;  /* 0x00000002042d7224 */ /* 0x000fe200078e022d */
[----:B------:R-:W4:Y:S01]  /*12420*/  LDL.LU R57, [R1+0x6cc] ;  /* 0x0006cc0001397983 */ /* 0x000f220000300800 */
[----:B------:R-:W-:-:S04]  /*12430*/  IMAD.HI.U32 R2, R0, R46, RZ ;  /* 0x0000002e00027227 */ /* 0x000fc800078e00ff */
[----:B------:R-:W-:-:S04]  /*12440*/  IMAD.MOV R2, RZ, RZ, -R2 ;  /* 0x000000ffff027224 */ /* 0x000fc800078e0a02 */
[----:B------:R-:W-:Y:S02]  /*12450*/  IMAD R46, R4, R2, R46 ;  /* 0x00000002042e7224 */ /* 0x000fe400078e022e */
[----:B------:R-:W-:-:S03]  /*12460*/  @!P4 IMAD.IADD R43, R43, 0x1, -R4 ;  /* 0x000000012b2bc824 */ /* 0x000fc600078e0a04 */
[----:B------:R-:W-:-:S13]  /*12470*/  ISETP.GT.U32.AND P4, PT, R4, R46, PT ;  /* 0x0000002e0400720c */ /* 0x000fda0003f84070 */
[----:B------:R-:W-:Y:S01]  /*12480*/  @!P4 IMAD.IADD R46, R46, 0x1, -R4 ;  /* 0x000000012e2ec824 */ /* 0x000fe200078e0a04 */
[----:B-----5:R-:W-:Y:S02]  /*12490*/  IABS R48, R55 ;  /* 0x0000003700307213 */ /* 0x020fe40000000000 */
[----:B------:R-:W-:Y:S02]  /*124a0*/  ISETP.GE.AND P4, PT, R55, RZ, PT ;  /* 0x000000ff3700720c */ /* 0x000fe40003f86270 */
[----:B------:R-:W5:Y:S04]  /*124b0*/  LDL.LU R55, [R1+0x6d0] ;  /* 0x0006d00001377983 */ /* 0x000f680000300800 */
[----:B------:R-:W5:Y:S04]  /*124c0*/  LDL.LU R60, [R1+0x6d4] ;  /* 0x0006d400013c7983 */ /* 0x000f680000300800 */
[----:B------:R-:W5:Y:S04]  /*124d0*/  LDL.LU R56, [R1+0x6d8] ;  /* 0x0006d80001387983 */ /* 0x000f680000300800 */
[----:B------:R-:W5:Y:S01]  /*124e0*/  LDL.LU R61, [R1+0x6dc] ;  /* 0x0006dc00013d7983 */ /* 0x000f620000300800 */
[----:B------:R-:W-:-:S13]  /*124f0*/  ISETP.GT.U32.AND P1, PT, R4, R42, PT ;  /* 0x0000002a0400720c */ /* 0x000fda0003f24070 */
[----:B------:R-:W-:Y:S01]  /*12500*/  @!P1 IMAD.IADD R42, R42, 0x1, -R4 ;  /* 0x000000012a2a9824 */ /* 0x000fe200078e0a04 */
[----:B------:R-:W-:Y:S02]  /*12510*/  ISETP.GT.U32.AND P1, PT, R4, R41, PT ;  /* 0x000000290400720c */ /* 0x000fe40003f24070 */
[----:B------:R-:W-:-:S05]  /*12520*/  IABS R47, R51 ;  /* 0x00000033002f7213 */ /* 0x000fca0000000000 */
[----:B------:R-:W-:-:S06]  /*12530*/  IMAD.HI.U32 R2, R0, R47, RZ ;  /* 0x0000002f00027227 */ /* 0x000fcc00078e00ff */
[----:B------:R-:W-:-:S04]  /*12540*/  @!P1 IMAD.IADD R41, R41, 0x1, -R4 ;  /* 0x0000000129299824 */ /* 0x000fc800078e0a04 */
[----:B------:R-:W-:Y:S01]  /*12550*/  @!P2 IMAD.MOV R41, RZ, RZ, -R41 ;  /* 0x000000ffff29a224 */ /* 0x000fe200078e0a29 */
[C---:B------:R-:W-:Y:S01]  /*12560*/  ISETP.GT.U32.AND P2, PT, R4.reuse, R44, PT ;  /* 0x0000002c0400720c */ /* 0x040fe20003f44070 */
[----:B------:R-:W-:Y:S02]  /*12570*/  IMAD.MOV R2, RZ, RZ, -R2 ;  /* 0x000000ffff027224 */ /* 0x000fe400078e0a02 */
[----:B------:R-:W-:Y:S01]  /*12580*/  @!P5 IMAD.MOV R38, RZ, RZ, -R38 ;  /* 0x000000ffff26d224 */ /* 0x000fe200078e0a26 */
[C---:B------:R-:W-:Y:S01]  /*12590*/  ISETP.GT.U32.AND P5, PT, R4.reuse, R42, PT ;  /* 0x0000002a0400720c */ /* 0x040fe20003fa4070 */
[----:B------:R-:W-:-:S08]  /*125a0*/  IMAD R47, R4, R2, R47 ;  /* 0x00000002042f7224 */ /* 0x000fd000078e022f */
[--C-:B------:R-:W-:Y:S01]  /*125b0*/  @!P2 IMAD.IADD R44, R44, 0x1, -R4.reuse ;  /* 0x000000012c2ca824 */ /* 0x100fe200078e0a04 */
[C---:B------:R-:W-:Y:S02]  /*125c0*/  ISETP.GT.U32.AND P2, PT, R4.reuse, R47, PT ;  /* 0x0000002f0400720c */ /* 0x040fe40003f44070 */
[----:B------:R-:W-:Y:S01]  /*125d0*/  ISETP.GT.U32.AND P1, PT, R4, R45, PT ;  /* 0x0000002d0400720c */ /* 0x000fe20003f24070 */
[----:B------:R-:W-:Y:S02]  /*125e0*/  @!P5 IMAD.IADD R42, R42, 0x1, -R4 ;  /* 0x000000012a2ad824 */ /* 0x000fe400078e0a04 */
[----:B------:R-:W-:-:S04]  /*125f0*/  IMAD.HI.U32 R5, R0, R48, RZ ;  /* 0x0000003000057227 */ /* 0x000fc800078e00ff */
[----:B------:R-:W-:Y:S01]  /*12600*/  @!P0 IMAD.MOV R42, RZ, RZ, -R42 ;  /* 0x000000ffff2a8224 */ /* 0x000fe200078e0a2a */
[----:B------:R-:W-:Y:S01]  /*12610*/  ISETP.GE.AND P0, PT, R50, RZ, PT ;  /* 0x000000ff3200720c */ /* 0x000fe20003f06270 */
[----:B------:R-:W-:Y:S02]  /*12620*/  IMAD.MOV R5, RZ, RZ, -R5 ;  /* 0x000000ffff057224 */ /* 0x000fe400078e0a05 */
[----:B------:R-:W-:Y:S02]  /*12630*/  @!P2 IMAD.IADD R47, R47, 0x1, -R4 ;  /* 0x000000012f2fa824 */ /* 0x000fe400078e0a04 */
[----:B------:R-:W-:Y:S02]  /*12640*/  @!P6 IMAD.MOV R43, RZ, RZ, -R43 ;  /* 0x000000ffff2be224 */ /* 0x000fe400078e0a2b */
[C---:B------:R-:W-:Y:S01]  /*12650*/  IMAD R48, R4.reuse, R5, R48 ;  /* 0x0000000504307224 */ /* 0x040fe200078e0230 */
[----:B------:R-:W-:Y:S01]  /*12660*/  ISETP.GT.U32.AND P6, PT, R4, R47, PT ;  /* 0x0000002f0400720c */ /* 0x000fe20003fc4070 */
[----:B------:R-:W-:Y:S01]  /*12670*/  @!P1 IMAD.IADD R45, R45, 0x1, -R4 ;  /* 0x000000012d2d9824 */ /* 0x000fe200078e0a04 */
[----:B------:R-:W-:-:S04]  /*12680*/  ISETP.GE.AND P5, PT, R49, RZ, PT ;  /* 0x000000ff3100720c */ /* 0x000fc80003fa6270 */
[----:B------:R-:W-:Y:S02]  /*12690*/  ISETP.GT.U32.AND P1, PT, R4, R45, PT ;  /* 0x0000002d0400720c */ /* 0x000fe40003f24070 */
[----:B------:R-:W-:-:S05]  /*126a0*/  ISETP.GE.AND P3, PT, R52, RZ, PT ;  /* 0x000000ff3400720c */ /* 0x000fca0003f66270 */
[----:B------:R-:W-:Y:S01]  /*126b0*/  @!P6 IMAD.IADD R47, R47, 0x1, -R4 ;  /* 0x000000012f2fe824 */ /* 0x000fe200078e0a04 */
[----:B------:R-:W-:-:S05]  /*126c0*/  ISETP.GT.U32.AND P2, PT, R4, R46, PT ;  /* 0x0000002e0400720c */ /* 0x000fca0003f44070 */
[----:B------:R-:W-:Y:S01]  /*126d0*/  @!P1 IMAD.IADD R45, R45, 0x1, -R4 ;  /* 0x000000012d2d9824 */ /* 0x000fe200078e0a04 */
[----:B------:R-:W-:Y:S01]  /*126e0*/  ISETP.GE.AND P1, PT, R51, RZ, PT ;  /* 0x000000ff3300720c */ /* 0x000fe20003f26270 */
[----:B------:R-:W-:Y:S02]  /*126f0*/  @!P5 IMAD.MOV R44, RZ, RZ, -R44 ;  /* 0x000000ffff2cd224 */ /* 0x000fe400078e0a2c */
[----:B------:R-:W-:Y:S01]  /*12700*/  @!P3 IMAD.MOV R45, RZ, RZ, -R45 ;  /* 0x000000ffff2db224 */ /* 0x000fe200078e0a2d */
[----:B------:R-:W-:-:S03]  /*12710*/  ISETP.GT.U32.AND P5, PT, R4, R48, PT ;  /* 0x000000300400720c */ /* 0x000fc60003fa4070 */
[----:B------:R-:W-:-:S04]  /*12720*/  @!P2 IMAD.IADD R46, R46, 0x1, -R4 ;  /* 0x000000012e2ea824 */ /* 0x000fc800078e0a04 */
[----:B------:R-:W-:-:S06]  /*12730*/  @!P0 IMAD.MOV R46, RZ, RZ, -R46 ;  /* 0x000000ffff2e8224 */ /* 0x000fcc00078e0a2e */
[----:B------:R-:W-:Y:S01]  /*12740*/  @!P5 IMAD.IADD R48, R48, 0x1, -R4 ;  /* 0x000000013030d824 */ /* 0x000fe200078e0a04 */
[----:B---3--:R-:W-:-:S05]  /*12750*/  IABS R50, R54 ;  /* 0x0000003600327213 */ /* 0x008fca0000000000 */
[----:B------:R-:W-:Y:S01]  /*12760*/  IMAD.HI.U32 R5, R0, R50, RZ ;  /* 0x0000003200057227 */ /* 0x000fe200078e00ff */
[----:B--2---:R-:W-:-:S03]  /*12770*/  IABS R49, R53 ;  /* 0x0000003500317213 */ /* 0x004fc60000000000 */
[----:B------:R-:W-:Y:S02]  /*12780*/  IMAD.MOV R5, RZ, RZ, -R5 ;  /* 0x000000ffff057224 */ /* 0x000fe400078e0a05 */
[----:B------:R-:W-:-:S04]  /*12790*/  IMAD.HI.U32 R2, R0, R49, RZ ;  /* 0x0000003100027227 */ /* 0x000fc800078e00ff */
[----:B------:R-:W-:Y:S02]  /*127a0*/  IMAD R50, R4, R5, R50 ;  /* 0x0000000504327224 */ /* 0x000fe400078e0232 */
[----:B------:R-:W-:-:S03]  /*127b0*/  IMAD.MOV R2, RZ, RZ, -R2 ;  /* 0x000000ffff027224 */ /* 0x000fc600078e0a02 */
[C---:B------:R-:W-:Y:S01]  /*127c0*/  ISETP.GT.U32.AND P6, PT, R4.reuse, R50, PT ;  /* 0x000000320400720c */ /* 0x040fe20003fc4070 */
[----:B------:R-:W-:Y:S01]  /*127d0*/  IMAD R49, R4, R2, R49 ;  /* 0x0000000204317224 */ /* 0x000fe200078e0231 */
[----:B----4-:R-:W-:-:S05]  /*127e0*/  IABS R2, R57 ;  /* 0x0000003900027213 */ /* 0x010fca0000000000 */
[----:B------:R-:W-:Y:S01]  /*127f0*/  IMAD.HI.U32 R51, R0, R2, RZ ;  /* 0x0000000200337227 */ /* 0x000fe200078e00ff */
[----:B------:R-:W-:-:S03]  /*12800*/  ISETP.GT.U32.AND P3, PT, R4, R49, PT ;  /* 0x000000310400720c */ /* 0x000fc60003f64070 */
[----:B------:R-:W-:Y:S02]  /*12810*/  IMAD.MOV R51, RZ, RZ, -R51 ;  /* 0x000000ffff337224 */ /* 0x000fe400078e0a33 */
[----:B------:R-:W-:Y:S02]  /*12820*/  @!P6 IMAD.IADD R50, R50, 0x1, -R4 ;  /* 0x000000013232e824 */ /* 0x000fe400078e0a04 */
[----:B------:R-:W-:-:S03]  /*12830*/  IMAD R51, R4, R51, R2 ;  /* 0x0000003304337224 */ /* 0x000fc600078e0202 */
[----:B------:R-:W-:Y:S02]  /*12840*/  ISETP.GT.U32.AND P6, PT, R4, R50, PT ;  /* 0x000000320400720c */ /* 0x000fe40003fc4070 */
[----:B-----5:R-:W-:-:S05]  /*12850*/  IABS R52, R55 ;  /* 0x0000003700347213 */ /* 0x020fca0000000000 */
[----:B------:R-:W-:-:S04]  /*12860*/  IMAD.HI.U32 R2, R0, R52, RZ ;  /* 0x0000003400027227 */ /* 0x000fc800078e00ff */
[----:B------:R-:W-:Y:S02]  /*12870*/  IMAD.MOV R2, RZ, RZ, -R2 ;  /* 0x000000ffff027224 */ /* 0x000fe400078e0a02 */
[----:B------:R-:W-:Y:S02]  /*12880*/  @!P3 IMAD.IADD R49, R49, 0x1, -R4 ;  /* 0x000000013131b824 */ /* 0x000fe400078e0a04 */
[C---:B------:R-:W-:Y:S01]  /*12890*/  IMAD R52, R4.reuse, R2, R52 ;  /* 0x0000000204347224 */ /* 0x040fe200078e0234 */
[----:B------:R-:W-:Y:S01]  /*128a0*/  ISETP.GT.U32.AND P3, PT, R4, R48, PT ;  /* 0x000000300400720c */ /* 0x000fe20003f64070 */
[----:B------:R-:W-:Y:S01]  /*128b0*/  @!P6 IMAD.IADD R50, R50, 0x1, -R4 ;  /* 0x000000013232e824 */ /* 0x000fe200078e0a04 */
[C---:B------:R-:W-:Y:S02]  /*128c0*/  ISETP.GT.U32.AND P0, PT, R4.reuse, R49, PT ;  /* 0x000000310400720c */ /* 0x040fe40003f04070 */
[----:B------:R-:W-:Y:S02]  /*128d0*/  ISETP.GT.U32.AND P6, PT, R4, R52, PT ;  /* 0x000000340400720c */ /* 0x000fe40003fc4070 */
[----:B------:R-:W-:-:S02]  /*128e0*/  ISETP.GE.AND P2, PT, R53, RZ, PT ;  /* 0x000000ff3500720c */ /* 0x000fc40003f46270 */
[----:B------:R-:W-:-:S05]  /*128f0*/  IABS R53, R60 ;  /* 0x0000003c00357213 */ /* 0x000fca0000000000 */
[--C-:B------:R-:W-:Y:S02]  /*12900*/  @!P3 IMAD.IADD R48, R48, 0x1, -R4.reuse ;  /* 0x000000013030b824 */ /* 0x100fe400078e0a04 */
[--C-:B------:R-:W-:Y:S02]  /*12910*/  @!P0 IMAD.IADD R49, R49, 0x1, -R4.reuse ;  /* 0x0000000131318824 */ /* 0x100fe400078e0a04 */
[----:B------:R-:W-:Y:S01]  /*12920*/  @!P6 IMAD.IADD R52, R52, 0x1, -R4 ;  /* 0x000000013434e824 */ /* 0x000fe200078e0a04 */
[----:B------:R-:W-:Y:S01]  /*12930*/  ISETP.GE.AND P0, PT, R57, RZ, PT ;  /* 0x000000ff3900720c */ /* 0x000fe20003f06270 */
[----:B------:R-:W-:Y:S01]  /*12940*/  @!P2 IMAD.MOV R49, RZ, RZ, -R49 ;  /* 0x000000ffff31a224 */ /* 0x000fe200078e0a31 */
[----:B------:R-:W2:Y:S01]  /*12950*/  LDL.LU R57, [R1+0x6e0] ;  /* 0x0006e00001397983 */ /* 0x000ea20000300800 */
[----:B------:R-:W-:Y:S01]  /*12960*/  ISETP.GE.AND P2, PT, R60, RZ, PT ;  /* 0x000000ff3c00720c */ /* 0x000fe20003f46270 */
[----:B------:R-:W-:Y:S01]  /*12970*/  @!P4 IMAD.MOV R48, RZ, RZ, -R48 ;  /* 0x000000ffff30c224 */ /* 0x000fe200078e0a30 */
[C---:B------:R-:W-:Y:S01]  /*12980*/  ISETP.GT.U32.AND P3, PT, R4.reuse, R51, PT ;  /* 0x000000330400720c */ /* 0x040fe20003f64070 */
[----:B------:R-:W3:Y:S01]  /*12990*/  LDL.LU R60, [R1+0x6e4] ;  /* 0x0006e400013c7983 */ /* 0x000ee20000300800 */
[----:B------:R-:W-:-:S03]  /*129a0*/  ISETP.GT.U32.AND P4, PT, R4, R52, PT ;  /* 0x000000340400720c */ /* 0x000fc60003f84070 */
[----:B------:R-:W4:Y:S08]  /*129b0*/  LDL.LU R59, [R1+0x6e8] ;  /* 0x0006e800013b7983 */ /* 0x000f300000300800 */
[--C-:B------:R-:W-:Y:S01]  /*129c0*/  @!P3 IMAD.IADD R51, R51, 0x1, -R4.reuse ;  /* 0x000000013333b824 */ /* 0x100fe200078e0a04 */
[----:B------:R-:W-:Y:S01]  /*129d0*/  ISETP.GE.AND P3, PT, R55, RZ, PT ;  /* 0x000000ff3700720c */ /* 0x000fe20003f66270 */
[----:B------:R-:W-:Y:S01]  /*129e0*/  @!P4 IMAD.IADD R52, R52, 0x1, -R4 ;  /* 0x000000013434c824 */ /* 0x000fe200078e0a04 */
[----:B------:R-:W-:-:S02]  /*129f0*/  IABS R55, R61 ;  /* 0x0000003d00377213 */ /* 0x000fc40000000000 */
[----:B------:R-:W-:Y:S02]  /*12a00*/  ISETP.GE.AND P4, PT, R61, RZ, PT ;  /* 0x000000ff3d00720c */ /* 0x000fe40003f86270 */
[----:B------:R-:W5:Y:S01]  /*12a10*/  LDL.LU R61, [R1+0x6ec] ;  /* 0x0006ec00013d7983 */ /* 0x000f620000300800 */
[----:B------:R-:W-:Y:S01]  /*12a20*/  IMAD.HI.U32 R2, R0, R53, RZ ;  /* 0x0000003500027227 */ /* 0x000fe200078e00ff */
[----:B------:R-:W-:Y:S02]  /*12a30*/  ISETP.GE.AND P5, PT, R54, RZ, PT ;  /* 0x000000ff3600720c */ /* 0x000fe40003fa6270 */
[----:B------:R-:W-:Y:S01]  /*12a40*/  IABS R54, R56 ;  /* 0x0000003800367213 */ /* 0x000fe20000000000 */
[----:B------:R-:W-:-:S04]  /*12a50*/  IMAD.MOV R2, RZ, RZ, -R2 ;  /* 0x000000ffff027224 */ /* 0x000fc800078e0a02 */
[----:B------:R-:W-:Y:S02]  /*12a60*/  IMAD R53, R4, R2, R53 ;  /* 0x0000000204357224 */ /* 0x000fe400078e0235 */
[----:B------:R-:W-:-:S03]  /*12a70*/  IMAD.HI.U32 R5, R0, R54, RZ ;  /* 0x0000003600057227 */ /* 0x000fc600078e00ff */
[----:B------:R-:W-:Y:S01]  /*12a80*/  ISETP.GT.U32.AND P6, PT, R4, R53, PT ;  /* 0x000000350400720c */ /* 0x000fe20003fc4070 */
[----:B------:R-:W-:-:S04]  /*12a90*/  IMAD.MOV R5, RZ, RZ, -R5 ;  /* 0x000000ffff057224 */ /* 0x000fc800078e0a05 */
[----:B------:R-:W-:Y:S02]  /*12aa0*/  IMAD R54, R4, R5, R54 ;  /* 0x0000000504367224 */ /* 0x000fe400078e0236 */
[----:B------:R-:W-:-:S03]  /*12ab0*/  @!P5 IMAD.MOV R50, RZ, RZ, -R50 ;  /* 0x000000ffff32d224 */ /* 0x000fc600078e0a32 */
[C---:B------:R-:W-:Y:S01]  /*12ac0*/  ISETP.GT.U32.AND P5, PT, R4.reuse, R54, PT ;  /* 0x000000360400720c */ /* 0x040fe20003fa4070 */
[----:B------:R-:W-:Y:S01]  /*12ad0*/  @!P1 IMAD.MOV R47, RZ, RZ, -R47 ;  /* 0x000000ffff2f9224 */ /* 0x000fe200078e0a2f */
[----:B------:R-:W-:Y:S01]  /*12ae0*/  ISETP.GT.U32.AND P1, PT, R4, R51, PT ;  /* 0x000000330400720c */ /* 0x000fe20003f24070 */
[----:B------:R-:W-:-:S05]  /*12af0*/  @!P6 IMAD.IADD R53, R53, 0x1, -R4 ;  /* 0x000000013535e824 */ /* 0x000fca00078e0a04 */
[----:B------:R-:W-:-:S05]  /*12b00*/  ISETP.GT.U32.AND P6, PT, R4, R53, PT ;  /* 0x000000350400720c */ /* 0x000fca0003fc4070 */
[--C-:B------:R-:W-:Y:S02]  /*12b10*/  @!P5 IMAD.IADD R54, R54, 0x1, -R4.reuse ;  /* 0x000000013636d824 */ /* 0x100fe400078e0a04 */
[--C-:B------:R-:W-:Y:S01]  /*12b20*/  @!P1 IMAD.IADD R51, R51, 0x1, -R4.reuse ;  /* 0x0000000133339824 */ /* 0x100fe200078e0a04 */
[----:B------:R-:W-:Y:S02]  /*12b30*/  ISETP.GE.AND P1, PT, R56, RZ, PT ;  /* 0x000000ff3800720c */ /* 0x000fe40003f26270 */
[----:B------:R-:W-:Y:S01]  /*12b40*/  ISETP.GT.U32.AND P5, PT, R4, R54, PT ;  /* 0x000000360400720c */ /* 0x000fe20003fa4070 */
[----:B------:R-:W-:Y:S02]  /*12b50*/  @!P0 IMAD.MOV R51, RZ, RZ, -R51 ;  /* 0x000000ffff338224 */ /* 0x000fe400078e0a33 */
[----:B------:R-:W-:-:S10]  /*12b60*/  @!P6 IMAD.IADD R53, R53, 0x1, -R4 ;  /* 0x000000013535e824 */ /* 0x000fd400078e0a04 */
[----:B------:R-:W-:-:S04]  /*12b70*/  @!P5 IMAD.IADD R54, R54, 0x1, -R4 ;  /* 0x000000013636d824 */ /* 0x000fc800078e0a04 */
[----:B------:R-:W-:Y:S01]  /*12b80*/  @!P1 IMAD.MOV R54, RZ, RZ, -R54 ;  /* 0x000000ffff369224 */ /* 0x000fe200078e0a36 */
[----:B--2---:R-:W-:Y:S02]  /*12b90*/  IABS R56, R57 ;  /* 0x0000003900387213 */ /* 0x004fe40000000000 */
[----:B------:R-:W-:Y:S02]  /*12ba0*/  ISETP.GE.AND P0, PT, R57, RZ, PT ;  /* 0x000000ff3900720c */ /* 0x000fe40003f06270 */
[----:B---3--:R-:W-:Y:S02]  /*12bb0*/  ISETP.GE.AND P6, PT, R60, RZ, PT ;  /* 0x000000ff3c00720c */ /* 0x008fe40003fc6270 */
[----:B------:R-:W-:Y:S02]  /*12bc0*/  IABS R57, R60 ;  /* 0x0000003c00397213 */ /* 0x000fe40000000000 */
[----:B------:R-:W1:Y:S04]  /*12bd0*/  LDL.LU R60, [R1+0x6f4] ;  /* 0x0006f400013c7983 */ /* 0x000e680000300800 */
[----:B0-----:R-:W2:Y:S01]  /*12be0*/  LDL.LU R10, [R1+0x6f8] ;  /* 0x0006f800010a7983 */ /* 0x001ea20000300800 */
[----:B----4-:R-:W-:-:S02]  /*12bf0*/  IABS R58, R59 ;  /* 0x0000003b003a7213 */ /* 0x010fc40000000000 */
[----:B------:R-:W-:Y:S02]  /*12c00*/  ISETP.GE.AND P5, PT, R59, RZ, PT ;  /* 0x000000ff3b00720c */ /* 0x000fe40003fa6270 */
[----:B------:R-:W3:Y:S04]  /*12c10*/  LDL.LU R59, [R1+0x6fc] ;  /* 0x0006fc00013b7983 */ /* 0x000ee80000300800 */
[----:B------:R-:W4:Y:S01]  /*12c20*/  LDL.LU R11, [R1+0x6f0] ;  /* 0x0006f000010b7983 */ /* 0x000f220000300800 */
[----:B-----5:R-:W-:Y:S02]  /*12c30*/  IABS R9, R61 ;  /* 0x0000003d00097213 */ /* 0x020fe40000000000 */
[----:B------:R-:W-:Y:S02]  /*12c40*/  ISETP.GE.AND P1, PT, R61, RZ, PT ;  /* 0x000000ff3d00720c */ /* 0x000fe40003f26270 */
[----:B------:R-:W5:Y:S01]  /*12c50*/  LDL.LU R61, [R1+0x700] ;  /* 0x00070000013d7983 */ /* 0x000f620000300800 */
[----:B------:R-:W-:-:S04]  /*12c60*/  IMAD.HI.U32 R2, R0, R55, RZ ;  /* 0x0000003700027227 */ /* 0x000fc800078e00ff */
[----:B------:R-:W-:-:S04]  /*12c70*/  IMAD.MOV R2, RZ, RZ, -R2 ;  /* 0x000000ffff027224 */ /* 0x000fc800078e0a02 */
[----:B------:R-:W-:Y:S02]  /*12c80*/  IMAD R55, R4, R2, R55 ;  /* 0x0000000204377224 */ /* 0x000fe400078e0237 */
[----:B------:R-:W-:-:S03]  /*12c90*/  @!P3 IMAD.MOV R52, RZ, RZ, -R52 ;  /* 0x000000ffff34b224 */ /* 0x000fc600078e0a34 */
[----:B------:R-:W-:Y:S01]  /*12ca0*/  ISETP.GT.U32.AND P3, PT, R4, R55, PT ;  /* 0x000000370400720c */ /* 0x000fe20003f64070 */
[----:B------:R-:W-:-:S04]  /*12cb0*/  IMAD.HI.U32 R2, R0, R56, RZ ;  /* 0x0000003800027227 */ /* 0x000fc800078e00ff */
[----:B------:R-:W-:-:S04]  /*12cc0*/  IMAD.MOV R2, RZ, RZ, -R2 ;  /* 0x000000ffff027224 */ /* 0x000fc800078e0a02 */
[----:B------:R-:W-:-:S04]  /*12cd0*/  IMAD R56, R4, R2, R56 ;  /* 0x0000000204387224 */ /* 0x000fc800078e0238 */
[----:B------:R-:W-:Y:S02]  /*12ce0*/  @!P3 IMAD.IADD R55, R55, 0x1, -R4 ;  /* 0x000000013737b824 */ /* 0x000fe400078e0a04 */
[----:B------:R-:W-:-:S03]  /*12cf0*/  IMAD.HI.U32 R5, R0, R57, RZ ;  /* 0x0000003900057227 */ /* 0x000fc600078e00ff */
[C---:B------:R-:W-:Y:S01]  /*12d00*/  ISETP.GT.U32.AND P3, PT, R4.reuse, R55, PT ;  /* 0x000000370400720c */ /* 0x040fe20003f64070 */
[----:B------:R-:W-:Y:S01]  /*12d10*/  @!P2 IMAD.MOV R53, RZ, RZ, -R53 ;  /* 0x000000ffff35a224 */ /* 0x000fe200078e0a35 */
[----:B------:R-:W-:Y:S01]  /*12d20*/  ISETP.GT.U32.AND P2, PT, R4, R56, PT ;  /* 0x000000380400720c */ /* 0x000fe20003f44070 */
[----:B------:R-:W-:-:S04]  /*12d30*/  IMAD.MOV R5, RZ, RZ, -R5 ;  /* 0x000000ffff057224 */ /* 0x000fc800078e0a05 */
[----:B------:R-:W-:Y:S02]  /*12d40*/  IMAD R57, R4, R5, R57 ;  /* 0x0000000504397224 */ /* 0x000fe400078e0239 */
[----:B------:R-:W-:-:S04]  /*12d50*/  IMAD.HI.U32 R2, R0, R58, RZ ;  /* 0x0000003a00027227 */ /* 0x000fc800078e00ff */
[--C-:B------:R-:W-:Y:S01]  /*12d60*/  @!P3 IMAD.IADD R55, R55, 0x1, -R4.reuse ;  /* 0x000000013737b824 */ /* 0x100fe200078e0a04 */
[----:B------:R-:W-:Y:S01]  /*12d70*/  ISETP.GT.U32.AND P3, PT, R4, R57, PT ;  /* 0x000000390400720c */ /* 0x000fe20003f64070 */
[----:B------:R-:W-:Y:S02]  /*12d80*/  @!P2 IMAD.IADD R56, R56, 0x1, -R4 ;  /* 0x000000013838a824 */ /* 0x000fe400078e0a04 */
[----:B------:R-:W-:Y:S02]  /*12d90*/  IMAD.MOV R2, RZ, RZ, -R2 ;  /* 0x000000ffff027224 */ /* 0x000fe400078e0a02 */
[----:B------:R-:W-:Y:S01]  /*12da0*/  @!P4 IMAD.MOV R55, RZ, RZ, -R55 ;  /* 0x000000ffff37c224 */ /* 0x000fe200078e0a37 */
[C---:B------:R-:W-:Y:S01]  /*12db0*/  ISETP.GT.U32.AND P4, PT, R4.reuse, R56, PT ;  /* 0x000000380400720c */ /* 0x040fe20003f84070 */
[----:B------:R-:W-:Y:S02]  /*12dc0*/  IMAD R58, R4, R2, R58 ;  /* 0x00000002043a7224 */ /* 0x000fe400078e023a */
[----:B------:R-:W-:-:S04]  /*12dd0*/  IMAD.HI.U32 R2, R0, R9, RZ ;  /* 0x0000000900027227 */ /* 0x000fc800078e00ff */
[----:B------:R-:W-:Y:S02]  /*12de0*/  IMAD.MOV R2, RZ, RZ, -R2 ;  /* 0x000000ffff027224 */ /* 0x000fe400078e0a02 */
[--C-:B------:R-:W-:Y:S02]  /*12df0*/  @!P3 IMAD.IADD R57, R57, 0x1, -R4.reuse ;  /* 0x000000013939b824 */ /* 0x100fe400078e0a04 */
[----:B------:R-:W-:Y:S02]  /*12e00*/  IMAD R9, R4, R2, R9 ;  /* 0x0000000204097224 */ /* 0x000fe400078e0209 */
[----:B------:R-:W-:Y:S01]  /*12e10*/  @!P4 IMAD.IADD R56, R56, 0x1, -R4 ;  /* 0x000000013838c824 */ /* 0x000fe200078e0a04 */
[C---:B------:R-:W-:Y:S02]  /*12e20*/  ISETP.GT.U32.AND P3, PT, R4.reuse, R57, PT ;  /* 0x000000390400720c */ /* 0x040fe40003f64070 */
[C---:B------:R-:W-:Y:S02]  /*12e30*/  ISETP.GT.U32.AND P4, PT, R4.reuse, R9, PT ;  /* 0x000000090400720c */ /* 0x040fe40003f84070 */
[----:B------:R-:W-:Y:S01]  /*12e40*/  ISETP.GT.U32.AND P2, PT, R4, R58, PT ;  /* 0x0000003a0400720c */ /* 0x000fe20003f44070 */
[----:B------:R-:W-:-:S08]  /*12e50*/  @!P0 IMAD.MOV R56, RZ, RZ, -R56 ;  /* 0x000000ffff388224 */ /* 0x000fd000078e0a38 */
[--C-:B------:R-:W-:Y:S02]  /*12e60*/  @!P3 IMAD.IADD R57, R57, 0x1, -R4.reuse ;  /* 0x000000013939b824 */ /* 0x100fe400078e0a04 */
[--C-:B------:R-:W-:Y:S02]  /*12e70*/  @!P4 IMAD.IADD R9, R9, 0x1, -R4.reuse ;  /* 0x000000010909c824 */ /* 0x100fe400078e0a04 */
[----:B------:R-:W-:-:S03]  /*12e80*/  @!P2 IMAD.IADD R58, R58, 0x1, -R4 ;  /* 0x000000013a3aa824 */ /* 0x000fc600078e0a04 */
[C---:B------:R-:W-:Y:S02]  /*12e90*/  ISETP.GT.U32.AND P0, PT, R4.reuse, R9, PT ;  /* 0x000000090400720c */ /* 0x040fe40003f04070 */
[----:B------:R-:W-:-:S11]  /*12ea0*/  ISETP.GT.U32.AND P2, PT, R4, R58, PT ;  /* 0x0000003a0400720c */ /* 0x000fd60003f44070 */
[--C-:B------:R-:W-:Y:S02]  /*12eb0*/  @!P0 IMAD.IADD R9, R9, 0x1, -R4.reuse ;  /* 0x0000000109098824 */ /* 0x100fe400078e0a04 */
[----:B------:R-:W-:-:S04]  /*12ec0*/  @!P2 IMAD.IADD R58, R58, 0x1, -R4 ;  /* 0x000000013a3aa824 */ /* 0x000fc800078e0a04 */
[----:B------:R-:W-:Y:S01]  /*12ed0*/  @!P5 IMAD.MOV R58, RZ, RZ, -R58 ;  /* 0x000000ffff3ad224 */ /* 0x000fe200078e0a3a */
[----:B-1----:R-:W-:Y:S02]  /*12ee0*/  IABS R8, R60 ;  /* 0x0000003c00087213 */ /* 0x002fe40000000000 */
[----:B--2---:R-:W-:-:S03]  /*12ef0*/  IABS R7, R10 ;  /* 0x0000000a00077213 */ /* 0x004fc60000000000 */
[----:B------:R-:W-:-:S04]  /*12f00*/  IMAD.HI.U32 R2, R0, R8, RZ ;  /* 0x0000000800027227 */ /* 0x000fc800078e00ff */
[----:B------:R-:W-:Y:S01]  /*12f10*/  IMAD.HI.U32 R5, R0, R7, RZ ;  /* 0x0000000700057227 */ /* 0x000fe200078e00ff */
[----:B---3--:R-:W-:-:S03]  /*12f20*/  IABS R6, R59 ;  /* 0x0000003b00067213 */ /* 0x008fc60000000000 */
[----:B------:R-:W-:Y:S02]  /*12f30*/  IMAD.MOV R5, RZ, RZ, -R5 ;  /* 0x000000ffff057224 */ /* 0x000fe400078e0a05 */
[----:B------:R-:W-:Y:S02]  /*12f40*/  IMAD.MOV R2, RZ, RZ, -R2 ;  /* 0x000000ffff027224 */ /* 0x000fe400078e0a02 */
[----:B------:R-:W-:Y:S02]  /*12f50*/  IMAD R7, R4, R5, R7 ;  /* 0x0000000504077224 */ /* 0x000fe400078e0207 */
[----:B------:R-:W-:Y:S01]  /*12f60*/  IMAD.HI.U32 R5, R0, R6, RZ ;  /* 0x0000000600057227 */ /* 0x000fe200078e00ff */
[----:B-----5:R-:W-:Y:S02]  /*12f70*/  IABS R12, R61 ;  /* 0x0000003d000c7213 */ /* 0x020fe40000000000 */
[----:B----4-:R-:W-:Y:S01]  /*12f80*/  ISETP.GE.AND P3, PT, R11, RZ, PT ;  /* 0x000000ff0b00720c */ /* 0x010fe20003f66270 */
[----:B------:R-:W-:Y:S01]  /*12f90*/  IMAD R8, R4, R2, R8 ;  /* 0x0000000204087224 */ /* 0x000fe200078e0208 */
[----:B------:R-:W-:Y:S01]  /*12fa0*/  IABS R2, R11 ;  /* 0x0000000b00027213 */ /* 0x000fe20000000000 */
[----:B------:R-:W-:-:S02]  /*12fb0*/  IMAD.MOV R11, RZ, RZ, -R5 ;  /* 0x000000ffff0b7224 */ /* 0x000fc400078e0a05 */
[----:B------:R-:W-:Y:S02]  /*12fc0*/  IMAD.MOV.U32 R5, RZ, RZ, R12 ;  /* 0x000000ffff057224 */ /* 0x000fe400078e000c */
[----:B------:R-:W-:Y:S02]  /*12fd0*/  IMAD R6, R4, R11, R6 ;  /* 0x0000000b04067224 */ /* 0x000fe400078e0206 */
[----:B------:R-:W-:-:S04]  /*12fe0*/  IMAD.HI.U32 R11, R0, R2, RZ ;  /* 0x00000002000b7227 */ /* 0x000fc800078e00ff */
[----:B------:R-:W-:-:S04]  /*12ff0*/  IMAD.HI.U32 R0, R0, R5, RZ ;  /* 0x0000000500007227 */ /* 0x000fc800078e00ff */
[----:B------:R-:W-:-:S04]  /*13000*/  IMAD.MOV R0, RZ, RZ, -R0 ;  /* 0x000000ffff007224 */ /* 0x000fc800078e0a00 */
[----:B------:R-:W-:-:S05]  /*13010*/  IMAD R5, R4, R0, R5 ;  /* 0x0000000004057224 */ /* 0x000fca00078e0205 */
[----:B------:R-:W-:Y:S02]  /*13020*/  ISETP.GT.U32.AND P0, PT, R4, R5, PT ;  /* 0x000000050400720c */ /* 0x000fe40003f04070 */
[----:B------:R-:W-:Y:S02]  /*13030*/  ISETP.GE.AND P5, PT, R60, RZ, PT ;  /* 0x000000ff3c00720c */ /* 0x000fe40003fa6270 */
[----:B------:R-:W0:Y:S09]  /*13040*/  S2R R60, SR_TID.X ;  /* 0x00000000003c7919 */ /* 0x000e320000002100 */
[----:B------:R-:W-:-:S05]  /*13050*/  @!P0 IMAD.IADD R5, R5, 0x1, -R4 ;  /* 0x0000000105058824 */ /* 0x000fca00078e0a04 */
[----:B------:R-:W-:Y:S01]  /*13060*/  ISETP.GT.U32.AND P0, PT, R4, R5, PT ;  /* 0x000000050400720c */ /* 0x000fe20003f04070 */
[----:B------:R-:W-:-:S12]  /*13070*/  IMAD.MOV R11, RZ, RZ, -R11 ;  /* 0x000000ffff0b7224 */ /* 0x000fd800078e0a0b */
[----:B------:R-:W-:Y:S01]  /*13080*/  @!P0 IMAD.IADD R5, R5, 0x1, -R4 ;  /* 0x0000000105058824 */ /* 0x000fe200078e0a04 */
[----:B------:R-:W-:Y:S02]  /*13090*/  ISETP.GE.AND P0, PT, R61, RZ, PT ;  /* 0x000000ff3d00720c */ /* 0x000fe40003f06270 */
[----:B------:R-:W2:Y:S01]  /*130a0*/  LDL.LU R61, [R1+0xa4] ;  /* 0x0000a400013d7983 */ /* 0x000ea20000300800 */
[----:B0-----:R-:W-:Y:S02]  /*130b0*/  IMAD.SHL.U32 R0, R60, 0x40, RZ ;  /* 0x000000403c007824 */ /* 0x001fe400078e00ff */
[----:B------:R-:W-:Y:S02]  /*130c0*/  IMAD R2, R4, R11, R2 ;  /* 0x0000000b04027224 */ /* 0x000fe400078e0202 */
[----:B------:R-:W-:Y:S01]  /*130d0*/  IMAD.SHL.U32 R11, R60, 0x8, RZ ;  /* 0x000000083c0b7824 */ /* 0x000fe200078e00ff */
[----:B------:R-:W-:-:S04]  /*130e0*/  LOP3.LUT R0, R0, 0x1c0, RZ, 0xc0, !PT ;  /* 0x000001c000007812 */ /* 0x000fc800078ec0ff */
[----:B------:R-:W-:Y:S02]  /*130f0*/  LOP3.LUT R11, R0, 0x30, R11, 0xf8, !PT ;  /* 0x00000030000b7812 */ /* 0x000fe400078ef80b */
[----:B------:R-:W-:Y:S02]  /*13100*/  LOP3.LUT R0, R60, 0x3, RZ, 0xc0, !PT ;  /* 0x000000033c007812 */ /* 0x000fe400078ec0ff */
[----:B------:R-:W-:-:S03]  /*13110*/  SHF.R.U32.HI R13, RZ, 0x2, R60 ;  /* 0x00000002ff0d7819 */ /* 0x000fc6000001163c */
[----:B------:R-:W-:Y:S01]  /*13120*/  IMAD R0, R0, 0x220, RZ ;  /* 0x0000022000007824 */ /* 0x000fe200078e02ff */
[----:B------:R-:W-:-:S04]  /*13130*/  SGXT.U32 R13, R13, 0x3 ;  /* 0x000000030d0d781a */ /* 0x000fc80000000000 */
[----:B------:R-:W-:-:S05]  /*13140*/  LOP3.LUT R0, R0, R13, RZ, 0xfc, !PT ;  /* 0x0000000d00007212 */ /* 0x000fca00078efcff */
[----:B------:R0:W-:Y:S04]  /*13150*/  STL [R1+0x3b30], R0 ;  /* 0x003b300001007387 */ /* 0x0001e80000100800 */
[----:B------:R-:W3:Y:S04]  /*13160*/  LDL.LU R21, [R1+0x9c] ;  /* 0x00009c0001157983 */ /* 0x000ee80000300800 */
[----:B------:R-:W4:Y:S04]  /*13170*/  LDL.LU R20, [R1+0x98] ;  /* 0x0000980001147983 */ /* 0x000f280000300800 */
[----:B------:R-:W5:Y:S04]  /*13180*/  LDL.LU R18, [R1+0x94] ;  /* 0x0000940001127983 */ /* 0x000f680000300800 */
[----:B------:R-:W5:Y:S01]  /*13190*/  LDL.LU R15, [R1+0x90] ;  /* 0x00009000010f7983 */ /* 0x000f620000300800 */
[----:B------:R-:W-:-:S02]  /*131a0*/  ISETP.GT.U32.AND P2, PT, R4, R8, PT ;  /* 0x000000080400720c */ /* 0x000fc40003f44070 */
[----:B------:R-:W-:Y:S01]  /*131b0*/  ISETP.GT.U32.AND P4, PT, R4, R7, PT ;  /* 0x000000070400720c */ /* 0x000fe20003f84070 */
[----:B------:R-:W-:Y:S01]  /*131c0*/  @!P6 IMAD.MOV R57, RZ, RZ, -R57 ;  /* 0x000000ffff39e224 */ /* 0x000fe200078e0a39 */
[----:B------:R-:W5:Y:S01]  /*131d0*/  LDL.LU R14, [R1+0x8c] ;  /* 0x00008c00010e7983 */ /* 0x000f620000300800 */
[----:B------:R-:W-:-:S08]  /*131e0*/  IMAD.SHL.U32 R12, R60, 0x2, RZ ;  /* 0x000000023c0c7824 */ /* 0x000fd000078e00ff */
[--C-:B------:R-:W-:Y:S02]  /*131f0*/  @!P2 IMAD.IADD R8, R8, 0x1, -R4.reuse ;  /* 0x000000010808a824 */ /* 0x100fe400078e0a04 */
[--C-:B------:R-:W-:Y:S01]  /*13200*/  @!P4 IMAD.IADD R7, R7, 0x1, -R4.reuse ;  /* 0x000000010707c824 */ /* 0x100fe200078e0a04 */
[----:B------:R-:W5:Y:S02]  /*13210*/  LDL.LU R16, [R1+0x88] ;  /* 0x0000880001107983 */ /* 0x000f640000300800 */
[C---:B------:R-:W-:Y:S02]  /*13220*/  ISETP.GT.U32.AND P4, PT, R4.reuse, R8, PT ;  /* 0x000000080400720c */ /* 0x040fe40003f84070 */
[C---:B------:R-:W-:Y:S01]  /*13230*/  ISETP.GT.U32.AND P6, PT, R4.reuse, R7, PT ;  /* 0x000000070400720c */ /* 0x040fe20003fc4070 */
[----:B------:R-:W5:Y:S01]  /*13240*/  LDL.LU R13, [R1+0x84] ;  /* 0x00008400010d7983 */ /* 0x000f620000300800 */
[----:B------:R-:W-:Y:S02]  /*13250*/  ISETP.GT.U32.AND P2, PT, R4, R6, PT ;  /* 0x000000060400720c */ /* 0x000fe40003f44070 */
[----:B------:R-:W-:Y:S01]  /*13260*/  LOP3.LUT R60, R60, 0x1f, RZ, 0xc0, !PT ;  /* 0x0000001f3c3c7812 */ /* 0x000fe200078ec0ff */
[----:B------:R-:W5:Y:S06]  /*13270*/  LDL.LU R17, [R1+0x80] ;  /* 0x0000800001117983 */ /* 0x000f6c0000300800 */
[--C-:B------:R-:W-:Y:S01]  /*13280*/  @!P4 IMAD.IADD R8, R8, 0x1, -R4.reuse ;  /* 0x000000010808c824 */ /* 0x100fe200078e0a04 */
[----:B------:R-:W-:Y:S01]  /*13290*/  ISETP.GT.U32.AND P4, PT, R4, R2, PT ;  /* 0x000000020400720c */ /* 0x000fe20003f84070 */
[----:B------:R-:W-:Y:S01]  /*132a0*/  @!P6 IMAD.IADD R7, R7, 0x1, -R4 ;  /* 0x000000010707e824 */ /* 0x000fe200078e0a04 */
[----:B------:R-:W-:-:S02]  /*132b0*/  ISETP.GE.AND P6, PT, R10, RZ, PT ;  /* 0x000000ff0a00720c */ /* 0x000fc40003fc6270 */
[----:B------:R-:W0:Y:S09]  /*132c0*/  LDC R10, c[0x0][0x3ac] ;  /* 0x0000eb00ff0a7b82 */ /* 0x000e320000000800 */
[----:B------:R-:W-:-:S05]  /*132d0*/  @!P4 IMAD.IADD R2, R2, 0x1, -R4 ;  /* 0x000000010202c824 */ /* 0x000fca00078e0a04 */
[----:B------:R-:W-:Y:S01]  /*132e0*/  ISETP.GT.U32.AND P4, PT, R4, R2, PT ;  /* 0x000000020400720c */ /* 0x000fe20003f84070 */
[----:B------:R-:W-:-:S05]  /*132f0*/  @!P2 IMAD.IADD R6, R6, 0x1, -R4 ;  /* 0x000000010606a824 */ /* 0x000fca00078e0a04 */
[----:B------:R-:W-:Y:S01]  /*13300*/  ISETP.GT.U32.AND P2, PT, R4, R6, PT ;  /* 0x000000060400720c */ /* 0x000fe20003f44070 */
[----:B0-----:R-:W-:-:S06]  /*13310*/  IMAD R0, R60, R10, RZ ;  /* 0x0000000a3c007224 */ /* 0x001fcc00078e02ff */
[----:B------:R-:W-:Y:S01]  /*13320*/  @!P4 IMAD.IADD R2, R2, 0x1, -R4 ;  /* 0x000000010202c824 */ /* 0x000fe200078e0a04 */
[----:B------:R-:W-:Y:S02]  /*13330*/  ISETP.NE.AND P4, PT, R3, RZ, PT ;  /* 0x000000ff0300720c */ /* 0x000fe40003f85270 */
[----:B------:R-:W-:Y:S01]  /*13340*/  LOP3.LUT R3, RZ, R3, RZ, 0x33, !PT ;  /* 0x00000003ff037212 */ /* 0x000fe200078e33ff */
[----:B------:R-:W-:Y:S01]  /*13350*/  IMAD R0, R10, 0x20, R0 ;  /* 0x000000200a007824 */ /* 0x000fe200078e0200 */
[----:B------:R-:W-:Y:S02]  /*13360*/  LOP3.LUT R11, R11, 0x30, R12, 0x78, !PT ;  /* 0x000000300b0b7812 */ /* 0x000fe400078e780c */
[----:B------:R-:W5:Y:S01]  /*13370*/  LDL.LU R12, [R1+0x7c] ;  /* 0x00007c00010c7983 */ /* 0x000f620000300800 */
[----:B------:R-:W-:-:S03]  /*13380*/  @!P2 IMAD.IADD R6, R6, 0x1, -R4 ;  /* 0x000000010606a824 */ /* 0x000fc600078e0a04 */
[----:B------:R-:W5:Y:S01]  /*13390*/  LDL.LU R11, [R1+0x78] ;  /* 0x00007800010b7983 */ /* 0x000f620000300800 */
[----:B------:R-:W-:Y:S02]  /*133a0*/  ISETP.GE.AND P2, PT, R59, RZ, PT ;  /* 0x000000ff3b00720c */ /* 0x000fe40003f46270 */
[----:B--2---:R-:W-:-:S05]  /*133b0*/  SEL R0, R3, R61, !P4 ;  /* 0x0000003d03007207 */ /* 0x004fca0006000000 */
[----:B------:R5:W-:Y:S04]  /*133c0*/  STL [R1+0x184], R0 ;  /* 0x0001840001007387 */ /* 0x000be80000100800 */
[----:B------:R-:W2:Y:S04]  /*133d0*/  LDL.LU R10, [R1+0x74] ;  /* 0x00007400010a7983 */ /* 0x000ea80000300800 */
[----:B------:R-:W2:Y:S04]  /*133e0*/  LDL.LU R59, [R1+0x70] ;  /* 0x00007000013b7983 */ /* 0x000ea80000300800 */
[----:B------:R-:W2:Y:S04]  /*133f0*/  LDL.LU R60, [R1+0x6c] ;  /* 0x00006c00013c7983 */ /* 0x000ea80000300800 */
[----:B------:R-:W2:Y:S04]  /*13400*/  LDL.LU R61, [R1+0x68] ;  /* 0x00006800013d7983 */ /* 0x000ea80000300800 */
[----:B------:R-:W2:Y:S04]  /*13410*/  LDL.LU R23, [R1+0x64] ;  /* 0x0000640001177983 */ /* 0x000ea80000300800 */
[----:B------:R-:W2:Y:S01]  /*13420*/  LDL.LU R22, [R1+0x60] ;  /* 0x0000600001167983 */ /* 0x000ea20000300800 */
[----:B---3--:R-:W-:-:S03]  /*13430*/  SEL R4, R3, R21, !P4 ;  /* 0x0000001503047207 */ /* 0x008fc60006000000 */
[----:B------:R-:W3:Y:S01]  /*13440*/  LDL.LU R19, [R1+0x5c] ;  /* 0x00005c0001137983 */ /* 0x000ee20000300800 */
[----:B----4-:R-:W-:-:S03]  /*13450*/  SEL R20, R3, R20, !P4 ;  /* 0x0000001403147207 */ /* 0x010fc60006000000 */
[----:B------:R0:W-:Y:S01]  /*13460*/  STL [R1+0x180], R4 ;  /* 0x0001800401007387 */ /* 0x0001e20000100800 */
[----:B-----5:R-:W-:-:S03]  /*13470*/  SEL R0, R3, R18, !P4 ;  /* 0x0000001203007207 */ /* 0x020fc60006000000 */
[----:B0-----:R-:W4:Y:S04]  /*13480*/  LDL.LU R4, [R1+0x58] ;  /* 0x0000580001047983 */ /* 0x001f280000300800 */
[----:B------:R-:W-:Y:S04]  /*13490*/  STL [R1+0x17c], R20 ;  /* 0x00017c1401007387 */ /* 0x000fe80000100800 */
[----:B------:R-:W5:Y:S01]  /*134a0*/  LDL.LU R18, [R1+0x4c] ;  /* 0x00004c0001127983 */ /* 0x000f620000300800 */
[----:B------:R-:W-:-:S03]  /*134b0*/  SEL R15, R3, R15, !P4 ;  /* 0x0000000f030f7207 */ /* 0x000fc60006000000 */
[----:B------:R0:W-:Y:S04]  /*134c0*/  STL [R1+0x178], R0 ;  /* 0x0001780001007387 */ /* 0x0001e80000100800 */
[----:B0-----:R-:W3:Y:S04]  /*134d0*/  LDL.LU R0, [R1+0x40] ;  /* 0x0000400001007983 */ /* 0x001ee80000300800 */
[----:B------:R-:W4:Y:S04]  /*134e0*/  LDL.LU R29, [R1+0x38] ;  /* 0x00003800011d7983 */ /* 0x000f280000300800 */
[----:B------:R0:W-:Y:S04]  /*134f0*/  STL [R1+0xa4], R15 ;  /* 0x0000a40f01007387 */ /* 0x0001e80000100800 */
[----:B------:R-:W4:Y:S04]  /*13500*/  LDL.LU R28, [R1+0x34] ;  /* 0x00003400011c7983 */ /* 0x000f280000300800 */
[----:B------:R-:W5:Y:S04]  /*13510*/  LDL.LU R27, [R1+0x30] ;  /* 0x00003000011b7983 */ /* 0x000f680000300800 */
[----:B------:R-:W5:Y:S04]  /*13520*/  LDL.LU R26, [R1+0x28] ;  /* 0x00002800011a7983 */ /* 0x000f680000300800 */
[----:B------:R-:W5:Y:S04]  /*13530*/  LDL.LU R25, [R1+0x20] ;  /* 0x0000200001197983 */ /* 0x000f680000300800 */
[----:B------:R-:W5:Y:S04]  /*13540*/  LDL.LU R24, [R1+0x14] ;  /* 0x0000140001187983 */ /* 0x000f680000300800 */
[----:B------:R-:W5:Y:S04]  /*13550*/  LDL.LU R21, [R1+0x10] ;  /* 0x0000100001157983 */ /* 0x000f680000300800 */
[----:B------:R-:W5:Y:S04]  /*13560*/  LDL.LU R20, [R1+0xc] ;  /* 0x00000c0001147983 */ /* 0x000f680000300800 */
[----:B0-----:R-:W5:Y:S01]  /*13570*/  LDL.LU R15, [R1+0x8] ;  /* 0x00000800010f7983 */ /* 0x001f620000300800 */
[----:B------:R-:W-:-:S02]  /*13580*/  SEL R14, R3, R14, !P4 ;  /* 0x0000000e030e7207 */ /* 0x000fc40006000000 */
[C---:B------:R-:W-:Y:S02]  /*13590*/  SEL R16, R3.reuse, R16, !P4 ;  /* 0x0000001003107207 */ /* 0x040fe40006000000 */
[C---:B------:R-:W-:Y:S01]  /*135a0*/  SEL R13, R3.reuse, R13, !P4 ;  /* 0x0000000d030d7207 */ /* 0x040fe20006000000 */
[----:B------:R0:W-:Y:S01]  /*135b0*/  STL [R1+0x174], R14 ;  /* 0x0001740e01007387 */ /* 0x0001e20000100800 */
[C---:B------:R-:W-:Y:S02]  /*135c0*/  SEL R17, R3.reuse, R17, !P4 ;  /* 0x0000001103117207 */ /* 0x040fe40006000000 */
[C---:B------:R-:W-:Y:S02]  /*135d0*/  SEL R12, R3.reuse, R12, !P4 ;  /* 0x0000000c030c7207 */ /* 0x040fe40006000000 */
[C---:B------:R-:W-:Y:S01]  /*135e0*/  SEL R11, R3.reuse, R11, !P4 ;  /* 0x0000000b030b7207 */ /* 0x040fe20006000000 */
[----:B0-----:R-:W5:Y:S04]  /*135f0*/  LDL.LU R14, [R1+0x3c74] ;  /* 0x003c7400010e7983 */ /* 0x001f680000300800 */
[----:B------:R0:W-:Y:S04]  /*13600*/  STL [R1+0x9c], R16 ;  /* 0x00009c1001007387 */ /* 0x0001e80000100800 */
[----:B0-----:R-:W5:Y:S04]  /*13610*/  LDL.LU R16, [R1+0x4] ;  /* 0x0000040001107983 */ /* 0x001f680000300800 */
[----:B------:R0:W-:Y:S04]  /*13620*/  STL [R1+0x98], R13 ;  /* 0x0000980d01007387 */ /* 0x0001e80000100800 */
[----:B0-----:R-:W5:Y:S04]  /*13630*/  LDL.LU R13, [R1+0x3c70] ;  /* 0x003c7000010d7983 */ /* 0x001f680000300800 */
[----:B------:R0:W-:Y:S04]  /*13640*/  STL [R1+0x94], R17 ;  /* 0x0000941101007387 */ /* 0x0001e80000100800 */
[----:B0-----:R-:W5:Y:S04]  /*13650*/  LDL.LU R17, [R1] ;  /* 0x0000000001117983 */ /* 0x001f680000300800 */
[----:B------:R0:W-:Y:S04]  /*13660*/  STL [R1+0x90], R12 ;  /* 0x0000900c01007387 */ /* 0x0001e80000100800 */
[----:B0-----:R-:W5:Y:S04]  /*13670*/  LDL.LU R12, [R1+0x3c6c] ;  /* 0x003c6c00010c7983 */ /* 0x001f680000300800 */
[----:B------:R0:W-:Y:S04]  /*13680*/  STL [R1+0x8c], R11 ;  /* 0x00008c0b01007387 */ /* 0x0001e80000100800 */
[----:B0-----:R-:W5:Y:S01]  /*13690*/  LDL.LU R11, [R1+0x3c68] ;  /* 0x003c6800010b7983 */ /* 0x001f620000300800 */
[----:B--2---:R-:W-:-:S02]  /*136a0*/  SEL R10, R3, R10, !P4 ;  /* 0x0000000a030a7207 */ /* 0x004fc40006000000 */
[----:B------:R-:W-:-:S03]  /*136b0*/  SEL R59, R3, R59, !P4 ;  /* 0x0000003b033b7207 */ /* 0x000fc60006000000 */
[----:B------:R0:W-:Y:S01]  /*136c0*/  STL [R1+0x88], R10 ;  /* 0x0000880a01007387 */ /* 0x0001e20000100800 */
[C---:B------:R-:W-:Y:S02]  /*136d0*/  SEL R60, R3.reuse, R60, !P4 ;  /* 0x0000003c033c7207 */ /* 0x040fe40006000000 */
[C---:B------:R-:W-:Y:S01]  /*136e0*/  SEL R61, R3.reuse, R61, !P4 ;  /* 0x0000003d033d7207 */ /* 0x040fe20006000000 */
[----:B0-----:R-:W2:Y:S04]  /*136f0*/  LDL.LU R10, [R1+0x3c64] ;  /* 0x003c6400010a7983 */ /* 0x001ea80000300800 */
[----:B------:R0:W-:Y:S04]  /*13700*/  STL [R1+0x84], R59 ;  /* 0x0000843b01007387 */ /* 0x0001e80000100800 */
[----:B0-----:R-:W2:Y:S04]  /*13710*/  LDL.LU R59, [R1+0x3c60] ;  /* 0x003c6000013b7983 */ /* 0x001ea80000300800 */
[----:B------:R0:W-:Y:S04]  /*13720*/  STL [R1+0x80], R60 ;  /* 0x0000803c01007387 */ /* 0x0001e80000100800 */
[----:B0-----:R-:W2:Y:S04]  /*13730*/  LDL.LU R60, [R1+0x3c5c] ;  /* 0x003c5c00013c7983 */ /* 0x001ea80000300800 */
[----:B------:R0:W-:Y:S04]  /*13740*/  STL [R1+0x7c], R61 ;  /* 0x00007c3d01007387 */ /* 0x0001e80000100800 */
[----:B0-----:R-:W2:Y:S01]  /*13750*/  LDL.LU R61, [R1+0x3c58] ;  /* 0x003c5800013d7983 */ /* 0x001ea20000300800 */
[----:B------:R-:W-:-:S02]  /*13760*/  SEL R23, R3, R23, !P4 ;  /* 0x0000001703177207 */ /* 0x000fc40006000000 */
[----:B------:R-:W-:-:S03]  /*13770*/  SEL R22, R3, R22, !P4 ;  /* 0x0000001603167207 */ /* 0x000fc60006000000 */
[----:B------:R0:W-:Y:S01]  /*13780*/  STL [R1+0x78], R23 ;  /* 0x0000781701007387 */ /* 0x0001e20000100800 */
[----:B---3--:R-:W-:-:S03]  /*13790*/  SEL R19, R3, R19, !P4 ;  /* 0x0000001303137207 */ /* 0x008fc60006000000 */
[----:B0-----:R-:W3:Y:S01]  /*137a0*/  LDL.LU R23, [R1+0x204] ;  /* 0x0002040001177983 */ /* 0x001ee20000300800 */
[----:B----4-:R-:W-:-:S03]  /*137b0*/  SEL R4, R3, R4, !P4 ;  /* 0x0000000403047207 */ /* 0x010fc60006000000 */
[----:B------:R0:W-:Y:S04]  /*137c0*/  STL [R1+0x74], R22 ;  /* 0x0000741601007387 */ /* 0x0001e80000100800 */
[----:B0-----:R-:W4:Y:S04]  /*137d0*/  LDL.LU R22, [R1+0x28c] ;  /* 0x00028c0001167983 */ /* 0x001f280000300800 */
[----:B------:R0:W-:Y:S04]  /*137e0*/  STL [R1+0x70], R19 ;  /* 0x0000701301007387 */ /* 0x0001e80000100800 */
[----:B0-----:R-:W4:Y:S04]  /*137f0*/  LDL.LU R19, [R1+0x2a8] ;  /* 0x0002a80001137983 */ /* 0x001f280000300800 */
[----:B------:R5:W-:Y:S01]  /*13800*/  STL [R1+0x6c], R4 ;  /* 0x00006c0401007387 */ /* 0x000be20000100800 */
[----:B------:R-:W-:-:S02]  /*13810*/  SEL R0, R3, R0, !P4 ;  /* 0x0000000003007207 */ /* 0x000fc40006000000 */
[C---:B-----5:R-:W-:Y:S02]  /*13820*/  SEL R4, R3.reuse, R18, !P4 ;  /* 0x0000001203047207 */ /* 0x060fe40006000000 */
[----:B------:R-:W5:Y:S01]  /*13830*/  LDL.LU R18, [R1+0x2c0] ;  /* 0x0002c00001127983 */ /* 0x000f620000300800 */
[----:B------:R-:W-:-:S03]  /*13840*/  SEL R29, R3, R29, !P4 ;  /* 0x0000001d031d7207 */ /* 0x000fc60006000000 */
[----:B------:R0:W-:Y:S01]  /*13850*/  STL [R1+0x68], R4 ;  /* 0x0000680401007387 */ /* 0x0001e20000100800 */
[----:B------:R-:W-:-:S03]  /*13860*/  SEL R26, R3, R26, !P4 ;  /* 0x0000001a031a7207 */ /* 0x000fc60006000000 */
[----:B------:R1:W-:Y:S01]  /*13870*/  STL [R1+0x64], R0 ;  /* 0x0000640001007387 */ /* 0x0003e20000100800 */
[----:B0-----:R-:W-:-:S03]  /*13880*/  SEL R4, R3, R28, !P4 ;  /* 0x0000001c03047207 */ /* 0x001fc60006000000 */
[----:B------:R-:W-:Y:S01]  /*13890*/  STL [R1+0x60], R29 ;  /* 0x0000601d01007387 */ /* 0x000fe20000100800 */
[----:B-1----:R-:W-:-:S03]  /*138a0*/  SEL R0, R3, R27, !P4 ;  /* 0x0000001b03007207 */ /* 0x002fc60006000000 */
[----:B------:R0:W-:Y:S01]  /*138b0*/  STL [R1+0x5c], R4 ;  /* 0x00005c0401007387 */ /* 0x0001e20000100800 */
[----:B------:R-:W-:-:S03]  /*138c0*/  SEL R21, R3, R21, !P4 ;  /* 0x0000001503157207 */ /* 0x000fc60006000000 */
[----:B------:R1:W-:Y:S01]  /*138d0*/  STL [R1+0x58], R0 ;  /* 0x0000580001007387 */ /* 0x0003e20000100800 */
[----:B0-----:R-:W-:-:S03]  /*138e0*/  SEL R4, R3, R25, !P4 ;  /* 0x0000001903047207 */ /* 0x001fc60006000000 */
[----:B------:R-:W-:Y:S01]  /*138f0*/  STL [R1+0x130], R26 ;  /* 0x0001301a01007387 */ /* 0x000fe20000100800 */
[----:B-1----:R-:W-:-:S03]  /*13900*/  SEL R0, R3, R24, !P4 ;  /* 0x0000001803007207 */ /* 0x002fc60006000000 */
[----:B------:R0:W-:Y:S04]  /*13910*/  STL [R1+0x12c], R4 ;  /* 0x00012c0401007387 */ /* 0x0001e80000100800 */
[----:B------:R1:W-:Y:S01]  /*13920*/  STL [R1+0x128], R0 ;  /* 0x0001280001007387 */ /* 0x0003e20000100800 */
[----:B0-----:R-:W-:-:S03]  /*13930*/  SEL R4, R3, R20, !P4 ;  /* 0x0000001403047207 */ /* 0x001fc60006000000 */
[----:B------:R0:W-:Y:S01]  /*13940*/  STL [R1+0x124], R21 ;  /* 0x0001241501007387 */ /* 0x0001e20000100800 */
[----:B-1----:R-:W-:-:S03]  /*13950*/  SEL R0, R3, R15, !P4 ;  /* 0x0000000f03007207 */ /* 0x002fc60006000000 */
[----:B0-----:R-:W5:Y:S04]  /*13960*/  LDL.LU R21, [R1+0x2cc] ;  /* 0x0002cc0001157983 */ /* 0x001f680000300800 */
[----:B------:R-:W-:Y:S04]  /*13970*/  STL [R1+0x120], R4 ;  /* 0x0001200401007387 */ /* 0x000fe80000100800 */
[----:B------:R-:W5:Y:S04]  /*13980*/  LDL.LU R15, [R1+0x2e0] ;  /* 0x0002e000010f7983 */ /* 0x000f680000300800 */
[----:B------:R0:W-:Y:S04]  /*13990*/  STL [R1+0x118], R0 ;  /* 0x0001180001007387 */ /* 0x0001e80000100800 */
[----:B------:R-:W5:Y:S01]  /*139a0*/  LDL.LU R20, [R1+0x304] ;  /* 0x0003040001147983 */ /* 0x000f620000300800 */
[----:B0-----:R-:W-:-:S03]  /*139b0*/  SEL R0, R3, R16, !P4 ;  /* 0x0000001003007207 */ /* 0x001fc60006000000 */
[----:B------:R-:W5:Y:S04]  /*139c0*/  LDL.LU R16, [R1+0x33c] ;  /* 0x00033c0001107983 */ /* 0x000f680000300800 */
[----:B------:R0:W-:Y:S02]  /*139d0*/  STL [R1+0x114], R0 ;  /* 0x0001140001007387 */ /* 0x0001e40000100800 */
[----:B0-----:R-:W-:-:S05]  /*139e0*/  SEL R0, R3, R17, !P4 ;  /* 0x0000001103007207 */ /* 0x001fca0006000000 */
[----:B------:R2:W-:Y:S02]  /*139f0*/  STL [R1+0x110], R0 ;  /* 0x0001100001007387 */ /* 0x0005e40000100800 */
[C---:B--2---:R-:W-:Y:S02]  /*13a00*/  SEL R0, R3.reuse, R59, !P4 ;  /* 0x0000003b03007207 */ /* 0x044fe40006000000 */
[C---:B------:R-:W-:Y:S02]  /*13a10*/  SEL R17, R3.reuse, R60, !P4 ;  /* 0x0000003c03117207 */ /* 0x040fe40006000000 */
[----:B------:R-:W-:-:S05]  /*13a20*/  SEL R4, R3, R61, !P4 ;  /* 0x0000003d03047207 */ /* 0x000fca0006000000 */
[----:B------:R0:W-:Y:S04]  /*13a30*/  STL [R1+0x10c], R4 ;  /* 0x00010c0401007387 */ /* 0x0001e80000100800 */
[----:B------:R-:W-:Y:S04]  /*13a40*/  STL [R1+0x108], R17 ;  /* 0x0001081101007387 */ /* 0x000fe80000100800 */
[----:B------:R1:W-:Y:S01]  /*13a50*/  STL [R1+0x104], R0 ;  /* 0x0001040001007387 */ /* 0x0003e20000100800 */
[C---:B0-----:R-:W-:Y:S02]  /*13a60*/  SEL R4, R3.reuse, R10, !P4 ;  /* 0x0000000a03047207 */ /* 0x041fe40006000000 */
[----:B------:R-:W-:-:S03]  /*13a70*/  SEL R10, R3, R11, !P4 ;  /* 0x0000000b030a7207 */ /* 0x000fc60006000000 */
[----:B------:R0:W-:Y:S01]  /*13a80*/  STL [R1+0x100], R4 ;  /* 0x0001000401007387 */ /* 0x0001e20000100800 */
[----:B-1----:R-:W-:-:S03]  /*13a90*/  SEL R0, R3, R12, !P4 ;  /* 0x0000000c03007207 */ /* 0x002fc60006000000 */
[----:B------:R3:W-:Y:S04]  /*13aa0*/  STL [R1+0xfc], R10 ;  /* 0x0000fc0a01007387 */ /* 0x0007e80000100800 */
[----:B------:R-:W2:Y:S01]  /*13ab0*/  LDL.LU R17, [R1+0x338] ;  /* 0x0003380001117983 */ /* 0x000ea20000300800 */
[----:B0-----:R-:W-:-:S03]  /*13ac0*/  SEL R4, R3, R13, !P4 ;  /* 0x0000000d03047207 */ /* 0x001fc60006000000 */
[----:B------:R0:W-:Y:S01]  /*13ad0*/  STL [R1+0xf8], R0 ;  /* 0x0000f80001007387 */ /* 0x0001e20000100800 */
[----:B---3--:R-:W-:-:S03]  /*13ae0*/  SEL R10, R3, R23, !P4 ;  /* 0x00000017030a7207 */ /* 0x008fc60006000000 */
[----:B------:R4:W-:Y:S01]  /*13af0*/  STL [R1+0xf4], R4 ;  /* 0x0000f40401007387 */ /* 0x0009e20000100800 */
[----:B0-----:R-:W-:-:S05]  /*13b00*/  SEL R0, R3, R14, !P4 ;  /* 0x0000000e03007207 */ /* 0x001fca0006000000 */
[----:B------:R0:W-:Y:S01]  /*13b10*/  STL [R1+0xf0], R0 ;  /* 0x0000f00001007387 */ /* 0x0001e20000100800 */
[----:B----4-:R-:W-:-:S03]  /*13b20*/  SEL R4, R3, R22, !P4 ;  /* 0x0000001603047207 */ /* 0x010fc60006000000 */
[----:B------:R-:W-:Y:S04]  /*13b30*/  STL [R1+0x204], R10 ;  /* 0x0002040a01007387 */ /* 0x000fe80000100800 */
[----:B------:R-:W3:Y:S01]  /*13b40*/  LDL.LU R14, [R1+0x35c] ;  /* 0x00035c00010e7983 */ /* 0x000ee20000300800 */
[----:B0-----:R-:W-:-:S03]  /*13b50*/  SEL R0, R3, R19, !P4 ;  /* 0x0000001303007207 */ /* 0x001fc60006000000 */
[----:B------:R-:W-:Y:S04]  /*13b60*/  STL [R1+0x28c], R4 ;  /* 0x00028c0401007387 */ /* 0x000fe80000100800 */
[----:B------:R-:W4:Y:S04]  /*13b70*/  LDL.LU R19, [R1+0x36c] ;  /* 0x00036c0001137983 */ /* 0x000f280000300800 */
[----:B------:R5:W-:Y:S04]  /*13b80*/  STL [R1+0x2a8], R0 ;  /* 0x0002a80001007387 */ /* 0x000be80000100800 */
[----:B------:R-:W4:Y:S04]  /*13b90*/  LDL.LU R13, [R1+0x380] ;  /* 0x00038000010d7983 */ /* 0x000f280000300800 */
[----:B------:R-:W4:Y:S01]  /*13ba0*/  LDL.LU R12, [R1+0x37c] ;  /* 0x00037c00010c7983 */ /* 0x000f220000300800 */
[----:B-----5:R-:W-:-:S05]  /*13bb0*/  SEL R0, R3, R18, !P4 ;  /* 0x0000001203007207 */ /* 0x020fca0006000000 */
[----:B------:R0:W-:Y:S04]  /*13bc0*/  STL [R1+0x2c0], R0 ;  /* 0x0002c00001007387 */ /* 0x0001e80000100800 */
[----:B------:R-:W5:Y:S04]  /*13bd0*/  LDL.LU R11, [R1+0x378] ;  /* 0x00037800010b7983 */ /* 0x000f680000300800 */
[----:B------:R-:W5:Y:S04]  /*13be0*/  LDL.LU R10, [R1+0x374] ;  /* 0x00037400010a7983 */ /* 0x000f680000300800 */
[----:B------:R-:W5:Y:S04]  /*13bf0*/  LDL.LU R59, [R1+0x370] ;  /* 0x00037000013b7983 */ /* 0x000f680000300800 */
[----:B------:R-:W5:Y:S04]  /*13c00*/  LDL.LU R60, [R1+0x368] ;  /* 0x00036800013c7983 */ /* 0x000f680000300800 */
[----:B------:R-:W5:Y:S04]  /*13c10*/  LDL.LU R61, [R1+0x364] ;  /* 0x00036400013d7983 */ /* 0x000f680000300800 */
[----:B------:R-:W5:Y:S04]  /*13c20*/  LDL.LU R23, [R1+0x360] ;  /* 0x0003600001177983 */ /* 0x000f680000300800 */
[----:B------:R-:W5:Y:S04]  /*13c30*/  LDL.LU R22, [R1+0x358] ;  /* 0x0003580001167983 */ /* 0x000f680000300800 */
[----:B------:R-:W5:Y:S01]  /*13c40*/  LDL.LU R18, [R1+0x354] ;  /* 0x0003540001127983 */ /* 0x000f620000300800 */
[----:B------:R-:W-:-:S03]  /*13c50*/  SEL R4, R3, R15, !P4 ;  /* 0x0000000f03047207 */ /* 0x000fc60006000000 */
[----:B------:R-:W5:Y:S01]  /*13c60*/  LDL.LU R15, [R1+0x350] ;  /* 0x00035000010f7983 */ /* 0x000f620000300800 */
[----:B0-----:R-:W-:-:S05]  /*13c70*/  SEL R0, R3, R21, !P4 ;  /* 0x0000001503007207 */ /* 0x001fca0006000000 */
[----:B------:R0:W-:Y:S04]  /*13c80*/  STL [R1+0x2cc], R0 ;  /* 0x0002cc0001007387 */ /* 0x0001e80000100800 */
[----:B------:R1:W-:Y:S01]  /*13c90*/  STL [R1+0x2e0], R4 ;  /* 0x0002e00401007387 */ /* 0x0003e20000100800 */
[C---:B------:R-:W-:Y:S02]  /*13ca0*/  SEL R16, R3.reuse, R16, !P4 ;  /* 0x0000001003107207 */ /* 0x040fe40006000000 */
[C---:B0-----:R-:W-:Y:S01]  /*13cb0*/  SEL R0, R3.reuse, R20, !P4 ;  /* 0x0000001403007207 */ /* 0x041fe20006000000 */
[----:B-1----:R-:W5:Y:S04]  /*13cc0*/  LDL.LU R4, [R1+0x348] ;  /* 0x0003480001047983 */ /* 0x002f680000300800 */
[----:B------:R0:W-:Y:S04]  /*13cd0*/  STL [R1+0x304], R0 ;  /* 0x0003040001007387 */ /* 0x0001e80000100800 */
[----:B0-----:R-:W5:Y:S04]  /*13ce0*/  LDL.LU R0, [R1+0x34c] ;  /* 0x00034c0001007983 */ /* 0x001f680000300800 */
[----:B------:R0:W-:Y:S04]  /*13cf0*/  STL [R1+0x33c], R16 ;  /* 0x00033c1001007387 */ /* 0x0001e80000100800 */
[----:B------:R-:W5:Y:S04]  /*13d00*/  LDL.LU R29, [R1+0x290] ;  /* 0x00029000011d7983 */ /* 0x000f680000300800 */
[----:B------:R-:W5:Y:S04]  /*13d10*/  LDL.LU R28, [R1+0x344] ;  /* 0x00034400011c7983 */ /* 0x000f680000300800 */
[----:B------:R-:W5:Y:S04]  /*13d20*/  LDL.LU R27, [R1+0x318] ;  /* 0x00031800011b7983 */ /* 0x000f680000300800 */
[----:B------:R-:W5:Y:S04]  /*13d30*/  LDL.LU R26, [R1+0x31c] ;  /* 0x00031c00011a7983 */ /* 0x000f680000300800 */
[----:B------:R-:W5:Y:S04]  /*13d40*/  LDL.LU R25, [R1+0x334] ;  /* 0x0003340001197983 */ /* 0x000f680000300800 */
[----:B0-----:R-:W5:Y:S04]  /*13d50*/  LDL.LU R16, [R1+0x340] ;  /* 0x0003400001107983 */ /* 0x001f680000300800 */
[----:B------:R-:W5:Y:S04]  /*13d60*/  LDL.LU R24, [R1+0x320] ;  /* 0x0003200001187983 */ /* 0x000f680000300800 */
[----:B------:R-:W5:Y:S01]  /*13d70*/  LDL.LU R21, [R1+0x330] ;  /* 0x0003300001157983 */ /* 0x000f620000300800 */
[----:B--2---:R-:W-:-:S05]  /*13d80*/  SEL R17, R3, R17, !P4 ;  /* 0x0000001103117207 */ /* 0x004fca0006000000 */
[----:B------:R0:W-:Y:S04]  /*13d90*/  STL [R1+0x338], R17 ;  /* 0x0003381101007387 */ /* 0x0001e80000100800 */
[----:B------:R-:W2:Y:S04]  /*13da0*/  LDL.LU R20, [R1+0x324] ;  /* 0x0003240001147983 */ /* 0x000ea80000300800 */
[----:B0-----:R-:W2:Y:S01]  /*13db0*/  LDL.LU R17, [R1+0x32c] ;  /* 0x00032c0001117983 */ /* 0x001ea20000300800 */
[----:B---3--:R-:W-:-:S05]  /*13dc0*/  SEL R14, R3, R14, !P4 ;  /* 0x0000000e030e7207 */ /* 0x008fca0006000000 */
[----:B------:R4:W-:Y:S02]  /*13dd0*/  STL [R1+0x35c], R14 ;  /* 0x00035c0e01007387 */ /* 0x0009e40000100800 */
[C---:B----4-:R-:W-:Y:S02]  /*13de0*/  SEL R14, R3.reuse, R19, !P4 ;  /* 0x00000013030e7207 */ /* 0x050fe40006000000 */
[----:B------:R-:W3:Y:S01]  /*13df0*/  LDL.LU R19, [R1+0x328] ;  /* 0x0003280001137983 */ /* 0x000ee20000300800 */
[C---:B------:R-:W-:Y:S02]  /*13e00*/  SEL R13, R3.reuse, R13, !P4 ;  /* 0x0000000d030d7207 */ /* 0x040fe40006000000 */
[C---:B------:R-:W-:Y:S01]  /*13e10*/  SEL R12, R3.reuse, R12, !P4 ;  /* 0x0000000c030c7207 */ /* 0x040fe20006000000 */
[----:B------:R-:W-:Y:S04]  /*13e20*/  STL [R1+0x36c], R14 ;  /* 0x00036c0e01007387 */ /* 0x000fe80000100800 */
[----:B------:R-:W-:Y:S04]  /*13e30*/  STL [R1+0x394], R13 ;  /* 0x0003940d01007387 */ /* 0x000fe80000100800 */
[----:B------:R0:W-:Y:S01]  /*13e40*/  STL [R1+0x398], R12 ;  /* 0x0003980c01007387 */ /* 0x0001e20000100800 */
[----:B-----5:R-:W-:-:S02]  /*13e50*/  SEL R11, R3, R11, !P4 ;  /* 0x0000000b030b7207 */ /* 0x020fc40006000000 */
[----:B------:R-:W-:-:S03]  /*13e60*/  SEL R10, R3, R10, !P4 ;  /* 0x0000000a030a7207 */ /* 0x000fc60006000000 */
[----:B------:R1:W-:Y:S01]  /*13e70*/  STL [R1+0x390], R11 ;  /* 0x0003900b01007387 */ /* 0x0003e20000100800 */
[----:B0-----:R-:W-:-:S03]  /*13e80*/  SEL R12, R3, R59, !P4 ;  /* 0x0000003b030c7207 */ /* 0x001fc60006000000 */
[----:B------:R0:W-:Y:S04]  /*13e90*/  STL [R1+0x38c], R10 ;  /* 0x00038c0a01007387 */ /* 0x0001e80000100800 */
[----:B------:R4:W-:Y:S01]  /*13ea0*/  STL [R1+0x388], R12 ;  /* 0x0003880c01007387 */ /* 0x0009e20000100800 */
[C---:B-1----:R-:W-:Y:S02]  /*13eb0*/  SEL R11, R3.reuse, R60, !P4 ;  /* 0x0000003c030b7207 */ /* 0x042fe40006000000 */
[----:B0-----:R-:W-:-:S03]  /*13ec0*/  SEL R10, R3, R61, !P4 ;  /* 0x0000003d030a7207 */ /* 0x001fc60006000000 */
[----:B------:R0:W-:Y:S01]  /*13ed0*/  STL [R1+0x384], R11 ;  /* 0x0003840b01007387 */ /* 0x0001e20000100800 */
[----:B----4-:R-:W-:-:S03]  /*13ee0*/  SEL R12, R3, R23, !P4 ;  /* 0x00000017030c7207 */ /* 0x010fc60006000000 */
[----:B------:R1:W-:Y:S04]  /*13ef0*/  STL [R1+0x380], R10 ;  /* 0x0003800a01007387 */ /* 0x0003e80000100800 */
[----:B------:R-:W-:Y:S01]  /*13f00*/  STL [R1+0x37c], R12 ;  /* 0x00037c0c01007387 */ /* 0x000fe20000100800 */
[----:B0-----:R-:W-:-:S03]  /*13f10*/  SEL R11, R3, R22, !P4 ;  /* 0x00000016030b7207 */ /* 0x001fc60006000000 */
[----:B------:R-:W4:Y:S01]  /*13f20*/  LDL.LU R23, [R1+0x310] ;  /* 0x0003100001177983 */ /* 0x000f220000300800 */
[----:B-1----:R-:W-:-:S03]  /*13f30*/  SEL R10, R3, R18, !P4 ;  /* 0x00000012030a7207 */ /* 0x002fc60006000000 */
[----:B------:R-:W-:Y:S04]  /*13f40*/  STL [R1+0x378], R11 ;  /* 0x0003780b01007387 */ /* 0x000fe80000100800 */
[----:B------:R-:W5:Y:S04]  /*13f50*/  LDL.LU R18, [R1+0x314] ;  /* 0x0003140001127983 */ /* 0x000f680000300800 */
[----:B------:R0:W-:Y:S04]  /*13f60*/  STL [R1+0x374], R10 ;  /* 0x0003740a01007387 */ /* 0x0001e80000100800 */
[----:B------:R-:W5:Y:S01]  /*13f70*/  LDL.LU R22, [R1+0x30c] ;  /* 0x00030c0001167983 */ /* 0x000f620000300800 */
[----:B0-----:R-:W-:-:S03]  /*13f80*/  SEL R10, R3, R15, !P4 ;  /* 0x0000000f030a7207 */ /* 0x001fc60006000000 */
[----:B------:R-:W5:Y:S01]  /*13f90*/  LDL.LU R15, [R1+0x308] ;  /* 0x00030800010f7983 */ /* 0x000f620000300800 */
[----:B------:R-:W-:-:S03]  /*13fa0*/  SEL R11, R3, R4, !P4 ;  /* 0x00000004030b7207 */ /* 0x000fc60006000000 */
[----:B------:R0:W-:Y:S04]  /*13fb0*/  STL [R1+0x370], R10 ;  /* 0x0003700a01007387 */ /* 0x0001e80000100800 */
[----:B------:R-:W-:Y:S01]  /*13fc0*/  STL [R1+0x368], R11 ;  /* 0x0003680b01007387 */ /* 0x000fe20000100800 */
[C---:B------:R-:W-:Y:S02]  /*13fd0*/  SEL R4, R3.reuse, R0, !P4 ;  /* 0x0000000003047207 */ /* 0x040fe40006000000 */
[----:B0-----:R-:W-:-:S03]  /*13fe0*/  SEL R10, R3, R29, !P4 ;  /* 0x0000001d030a7207 */ /* 0x001fc60006000000 */
[----:B------:R0:W-:Y:S01]  /*13ff0*/  STL [R1+0x364], R4 ;  /* 0x0003640401007387 */ /* 0x0001e20000100800 */
[----:B------:R-:W-:-:S03]  /*14000*/  SEL R0, R3, R28, !P4 ;  /* 0x0000001c03007207 */ /* 0x000fc60006000000 */
[----:B------:R1:W-:Y:S04]  /*14010*/  STL [R1+0x360], R10 ;  /* 0x0003600a01007387 */ /* 0x0003e80000100800 */
[----:B------:R1:W-:Y:S01]  /*14020*/  STL [R1+0x358], R0 ;  /* 0x0003580001007387 */ /* 0x0003e20000100800 */
[C---:B0-----:R-:W-:Y:S02]  /*14030*/  SEL R4, R3.reuse, R27, !P4 ;  /* 0x0000001b03047207 */ /* 0x041fe40006000000 */
[----:B-1----:R-:W-:-:S03]  /*14040*/  SEL R10, R3, R26, !P4 ;  /* 0x0000001a030a7207 */ /* 0x002fc60006000000 */
[----:B------:R0:W-:Y:S01]  /*14050*/  STL [R1+0x354], R4 ;  /* 0x0003540401007387 */ /* 0x0001e20000100800 */
[----:B------:R-:W-:-:S03]  /*14060*/  SEL R0, R3, R25, !P4 ;  /* 0x0000001903007207 */ /* 0x000fc60006000000 */
[----:B------:R1:W-:Y:S01]  /*14070*/  STL [R1+0x350], R10 ;  /* 0x0003500a01007387 */ /* 0x0003e20000100800 */
[----:B0-----:R-:W-:-:S03]  /*14080*/  SEL R4, R3, R16, !P4 ;  /* 0x0000001003047207 */ /* 0x001fc60006000000 */
[----:B------:R-:W5:Y:S01]  /*14090*/  LDL.LU R16, [R1+0x300] ;  /* 0x0003000001107983 */ /* 0x000f620000300800 */
[----:B-1----:R-:W-:-:S03]  /*140a0*/  SEL R10, R3, R21, !P4 ;  /* 0x00000015030a7207 */ /* 0x002fc60006000000 */
[----:B------:R0:W-:Y:S04]  /*140b0*/  STL [R1+0x34c], R0 ;  /* 0x00034c0001007387 */ /* 0x0001e80000100800 */
[----:B------:R2:W-:Y:S01]  /*140c0*/  STL [R1+0x348], R4 ;  /* 0x0003480401007387 */ /* 0x0005e20000100800 */
[----:B0-----:R-:W-:-:S05]  /*140d0*/  SEL R0, R3, R24, !P4 ;  /* 0x0000001803007207 */ /* 0x001fca0006000000 */
[----:B------:R0:W-:Y:S04]  /*140e0*/  STL [R1+0x344], R0 ;  /* 0x0003440001007387 */ /* 0x0001e80000100800 */
[----:B------:R-:W-:Y:S04]  /*140f0*/  STL [R1+0x340], R10 ;  /* 0x0003400a01007387 */ /* 0x000fe80000100800 */
[----:B------:R-:W5:Y:S01]  /*14100*/  LDL.LU R14, [R1+0x2fc] ;  /* 0x0002fc00010e7983 */ /* 0x000f620000300800 */
[C---:B--2---:R-:W-:Y:S02]  /*14110*/  SEL R4, R3.reuse, R20, !P4 ;  /* 0x0000001403047207 */ /* 0x044fe40006000000 */
[----:B0-----:R-:W-:-:S03]  /*14120*/  SEL R0, R3, R17, !P4 ;  /* 0x0000001103007207 */ /* 0x001fc60006000000 */
[----:B------:R-:W-:Y:S04]  /*14130*/  STL [R1+0x334], R4 ;  /* 0x0003340401007387 */ /* 0x000fe80000100800 */
[----:B------:R-:W2:Y:S04]  /*14140*/  LDL.LU R17, [R1+0x2f8] ;  /* 0x0002f80001117983 */ /* 0x000ea80000300800 */
[----:B------:R3:W-:Y:S04]  /*14150*/  STL [R1+0x330], R0 ;  /* 0x0003300001007387 */ /* 0x0007e80000100800 */
[----:B------:R-:W2:Y:S04]  /*14160*/  LDL.LU R13, [R1+0x2f4] ;  /* 0x0002f400010d7983 */ /* 0x000ea80000300800 */
[----:B------:R-:W2:Y:S01]  /*14170*/  LDL.LU R12, [R1+0x2f0] ;  /* 0x0002f000010c7983 */ /* 0x000ea20000300800 */
[----:B---3--:R-:W-:-:S05]  /*14180*/  SEL R0, R3, R19, !P4 ;  /* 0x0000001303007207 */ /* 0x008fca0006000000 */
[----:B------:R4:W-:Y:S04]  /*14190*/  STL [R1+0x32c], R0 ;  /* 0x00032c0001007387 */ /* 0x0009e80000100800 */
[----:B------:R-:W3:Y:S04]  /*141a0*/  LDL.LU R11, [R1+0x2ec] ;  /* 0x0002ec00010b7983 */ /* 0x000ee80000300800 */
[----:B------:R-:W3:Y:S04]  /*141b0*/  LDL.LU R10, [R1+0x2e8] ;  /* 0x0002e800010a7983 */ /* 0x000ee80000300800 */
[----:B------:R-:W3:Y:S04]  /*141c0*/  LDL.LU R59, [R1+0x2e4] ;  /* 0x0002e400013b7983 */ /* 0x000ee80000300800 */
[----:B------:R-:W3:Y:S04]  /*141d0*/  LDL.LU R60, [R1+0x2dc] ;  /* 0x0002dc00013c7983 */ /* 0x000ee80000300800 */
[----:B------:R-:W3:Y:S04]  /*141e0*/  LDL.LU R61, [R1+0x2d4] ;  /* 0x0002d400013d7983 */ /* 0x000ee80000300800 */
[----:B------:R-:W3:Y:S04]  /*141f0*/  LDL.LU R21, [R1+0x2d8] ;  /* 0x0002d80001157983 */ /* 0x000ee80000300800 */
[----:B------:R-:W3:Y:S04]  /*14200*/  LDL.LU R20, [R1+0x2d0] ;  /* 0x0002d00001147983 */ /* 0x000ee80000300800 */
[----:B------:R-:W3:Y:S01]  /*14210*/  LDL.LU R19, [R1+0x2c8] ;  /* 0x0002c80001137983 */ /* 0x000ee20000300800 */
[----:B----4-:R-:W-:-:S02]  /*14220*/  SEL R0, R3, R23, !P4 ;  /* 0x0000001703007207 */ /* 0x010fc40006000000 */
[C---:B-----5:R-:W-:Y:S02]  /*14230*/  SEL R4, R3.reuse, R18, !P4 ;  /* 0x0000001203047207 */ /* 0x060fe40006000000 */
[----:B------:R-:W4:Y:S04]  /*14240*/  LDL.LU R18, [R1+0x2c4] ;  /* 0x0002c40001127983 */ /* 0x000f280000300800 */
[----:B------:R0:W-:Y:S04]  /*14250*/  STL [R1+0x328], R0 ;  /* 0x0003280001007387 */ /* 0x0001e80000100800 */
[----:B------:R1:W-:Y:S01]  /*14260*/  STL [R1+0x324], R4 ;  /* 0x0003240401007387 */ /* 0x0003e20000100800 */
[----:B0-----:R-:W-:-:S02]  /*14270*/  SEL R0, R3, R22, !P4 ;  /* 0x0000001603007207 */ /* 0x001fc40006000000 */
[C---:B------:R-:W-:Y:S01]  /*14280*/  SEL R15, R3.reuse, R15, !P4 ;  /* 0x0000000f030f7207 */ /* 0x040fe20006000000 */
        /* <DEDUP_REMOVED lines=10> */
[----:B------:R-:W5:Y:S01]  /*14330*/  LDL.LU R24, [R1+0x294] ;  /* 0x0002940001187983 */ /* 0x000f620000300800 */
[----:B------:R-:W-:-:S03]  /*14340*/  SEL R16, R3, R16, !P4 ;  /* 0x0000001003107207 */ /* 0x000fc60006000000 */
[----:B------:R-:W5:Y:S04]  /*14350*/  LDL.LU R23, [R1+0x298] ;  /* 0x0002980001177983 */ /* 0x000f680000300800 */
[----:B------:R0:W-:Y:S04]  /*14360*/  STL [R1+0x318], R16 ;  /* 0x0003181001007387 */ /* 0x0001e80000100800 */
[----:B------:R-:W5:Y:S04]  /*14370*/  LDL.LU R22, [R1+0x1ec] ;  /* 0x0001ec0001167983 */ /* 0x000f680000300800 */
[----:B0-----:R-:W5:Y:S01]  /*14380*/  LDL.LU R16, [R1+0x288] ;  /* 0x0002880001107983 */ /* 0x001f620000300800 */
[----:B------:R-:W-:-:S05]  /*14390*/  SEL R14, R3, R14, !P4 ;  /* 0x0000000e030e7207 */ /* 0x000fca0006000000 */
[----:B------:R2:W-:Y:S02]  /*143a0*/  STL [R1+0x314], R14 ;  /* 0x0003140e01007387 */ /* 0x0005e40000100800 */
[C---:B--2---:R-:W-:Y:S02]  /*143b0*/  SEL R14, R3.reuse, R17, !P4 ;  /* 0x00000011030e7207 */ /* 0x044fe40006000000 */
[----:B------:R-:W2:Y:S01]  /*143c0*/  LDL.LU R17, [R1+0x264] ;  /* 0x0002640001117983 */ /* 0x000ea20000300800 */
[----:B------:R-:W-:-:S03]  /*143d0*/  SEL R13, R3, R13, !P4 ;  /* 0x0000000d030d7207 */ /* 0x000fc60006000000 */
[----:B------:R-:W-:Y:S01]  /*143e0*/  STL [R1+0x310], R14 ;  /* 0x0003100e01007387 */ /* 0x000fe20000100800 */
[----:B------:R-:W-:-:S03]  /*143f0*/  SEL R12, R3, R12, !P4 ;  /* 0x0000000c030c7207 */ /* 0x000fc60006000000 */
[----:B------:R-:W-:Y:S04]  /*14400*/  STL [R1+0x30c], R13 ;  /* 0x00030c0d01007387 */ /* 0x000fe80000100800 */
[----:B------:R0:W-:Y:S01]  /*14410*/  STL [R1+0x308], R12 ;  /* 0x0003080c01007387 */ /* 0x0001e20000100800 */
[C---:B---3--:R-:W-:Y:S02]  /*14420*/  SEL R11, R3.reuse, R11, !P4 ;  /* 0x0000000b030b7207 */ /* 0x048fe40006000000 */
        /* <DEDUP_REMOVED lines=8> */
[----:B---3--:R-:W-:-:S03]  /*144b0*/  SEL R12, R3, R21, !P4 ;  /* 0x00000015030c7207 */ /* 0x008fc60006000000 */
[----:B------:R1:W-:Y:S04]  /*144c0*/  STL [R1+0x2f0], R10 ;  /* 0x0002f00a01007387 */ /* 0x0003e80000100800 */
[----:B------:R-:W-:Y:S01]  /*144d0*/  STL [R1+0x2ec], R12 ;  /* 0x0002ec0c01007387 */ /* 0x000fe20000100800 */
[----:B0-----:R-:W-:-:S03]  /*144e0*/  SEL R11, R3, R20, !P4 ;  /* 0x00000014030b7207 */ /* 0x001fc60006000000 */
[----:B------:R-:W3:Y:S01]  /*144f0*/  LDL.LU R21, [R1+0x268] ;  /* 0x0002680001157983 */ /* 0x000ee20000300800 */
[----:B-1----:R-:W-:-:S03]  /*14500*/  SEL R10, R3, R19, !P4 ;  /* 0x00000013030a7207 */ /* 0x002fc60006000000 */
[----:B------:R-:W-:Y:S04]  /*14510*/  STL [R1+0x2e8], R11 ;  /* 0x0002e80b01007387 */ /* 0x000fe80000100800 */
[----:B------:R-:W3:Y:S04]  /*14520*/  LDL.LU R20, [R1+0x280] ;  /* 0x0002800001147983 */ /* 0x000ee80000300800 */
[----:B------:R4:W-:Y:S04]  /*14530*/  STL [R1+0x2e4], R10 ;  /* 0x0002e40a01007387 */ /* 0x0009e80000100800 */
[----:B------:R-:W3:Y:S01]  /*14540*/  LDL.LU R19, [R1+0x284] ;  /* 0x0002840001137983 */ /* 0x000ee20000300800 */
[----:B----4-:R-:W-:-:S03]  /*14550*/  SEL R10, R3, R18, !P4 ;  /* 0x00000012030a7207 */ /* 0x010fc60006000000 */
[----:B------:R-:W4:Y:S04]  /*14560*/  LDL.LU R18, [R1+0x26c] ;  /* 0x00026c0001127983 */ /* 0x000f280000300800 */
[----:B------:R0:W-:Y:S01]  /*14570*/  STL [R1+0x2dc], R10 ;  /* 0x0002dc0a01007387 */ /* 0x0001e20000100800 */
[----:B-----5:R-:W-:-:S05]  /*14580*/  SEL R11, R3, R4, !P4 ;  /* 0x00000004030b7207 */ /* 0x020fca0006000000 */
[----:B------:R-:W-:Y:S01]  /*14590*/  STL [R1+0x2d8], R11 ;  /* 0x0002d80b01007387 */ /* 0x000fe20000100800 */
[C---:B------:R-:W-:Y:S02]  /*145a0*/  SEL R4, R3.reuse, R0, !P4 ;  /* 0x0000000003047207 */ /* 0x040fe40006000000 */
[----:B0-----:R-:W-:-:S03]  /*145b0*/  SEL R10, R3, R29, !P4 ;  /* 0x0000001d030a7207 */ /* 0x001fc60006000000 */
        /* <DEDUP_REMOVED lines=9> */
[----:B------:R-:W5:Y:S01]  /*14650*/  LDL.LU R15, [R1+0x27c] ;  /* 0x00027c00010f7983 */ /* 0x000f620000300800 */
[C---:B------:R-:W-:Y:S02]  /*14660*/  SEL R0, R3.reuse, R25, !P4 ;  /* 0x0000001903007207 */ /* 0x040fe40006000000 */
[----:B-1----:R-:W-:-:S03]  /*14670*/  SEL R10, R3, R23, !P4 ;  /* 0x00000017030a7207 */ /* 0x002fc60006000000 */
[----:B------:R0:W-:Y:S04]  /*14680*/  STL [R1+0x2b8], R0 ;  /* 0x0002b80001007387 */ /* 0x0001e80000100800 */
[----:B------:R1:W-:Y:S01]  /*14690*/  STL [R1+0x2b4], R4 ;  /* 0x0002b40401007387 */ /* 0x0003e20000100800 */
[----:B0-----:R-:W-:-:S05]  /*146a0*/  SEL R0, R3, R24, !P4 ;  /* 0x0000001803007207 */ /* 0x001fca0006000000 */
[----:B------:R0:W-:Y:S01]  /*146b0*/  STL [R1+0x2b0], R0 ;  /* 0x0002b00001007387 */ /* 0x0001e20000100800 */
[----:B-1----:R-:W-:-:S03]  /*146c0*/  SEL R4, R3, R22, !P4 ;  /* 0x0000001603047207 */ /* 0x002fc60006000000 */
[----:B------:R-:W-:Y:S04]  /*146d0*/  STL [R1+0x2ac], R10 ;  /* 0x0002ac0a01007387 */ /* 0x000fe80000100800 */
[----:B------:R-:W5:Y:S01]  /*146e0*/  LDL.LU R14, [R1+0x270] ;  /* 0x00027000010e7983 */ /* 0x000f620000300800 */
[----:B0-----:R-:W-:-:S03]  /*146f0*/  SEL R0, R3, R16, !P4 ;  /* 0x0000001003007207 */ /* 0x001fc60006000000 */
[----:B------:R-:W-:Y:S04]  /*14700*/  STL [R1+0x2a4], R4 ;  /* 0x0002a40401007387 */ /* 0x000fe80000100800 */
[----:B------:R-:W5:Y:S04]  /*14710*/  LDL.LU R16, [R1+0x278] ;  /* 0x0002780001107983 */ /* 0x000f680000300800 */
[----:B------:R2:W-:Y:S04]  /*14720*/  STL [R1+0x2a0], R0 ;  /* 0x0002a00001007387 */ /* 0x0005e80000100800 */
[----:B------:R-:W5:Y:S04]  /*14730*/  LDL.LU R13, [R1+0x274] ;  /* 0x00027400010d7983 */ /* 0x000f680000300800 */
[----:B------:R-:W5:Y:S01]  /*14740*/  LDL.LU R12, [R1+0x25c] ;  /* 0x00025c00010c7983 */ /* 0x000f620000300800 */
[----:B--2---:R-:W-:-:S05]  /*14750*/  SEL R0, R3, R17, !P4 ;  /* 0x0000001103007207 */ /* 0x004fca0006000000 */
[----:B------:R3:W-:Y:S04]  /*14760*/  STL [R1+0x29c], R0 ;  /* 0x00029c0001007387 */ /* 0x0007e80000100800 */
[----:B------:R-:W2:Y:S04]  /*14770*/  LDL.LU R11, [R1+0x260] ;  /* 0x00026000010b7983 */ /* 0x000ea80000300800 */
[----:B------:R-:W2:Y:S04]  /*14780*/  LDL.LU R10, [R1+0x258] ;  /* 0x00025800010a7983 */ /* 0x000ea80000300800 */
[----:B------:R-:W2:Y:S04]  /*14790*/  LDL.LU R59, [R1+0x254] ;  /* 0x00025400013b7983 */ /* 0x000ea80000300800 */
[----:B------:R-:W2:Y:S04]  /*147a0*/  LDL.LU R60, [R1+0x250] ;  /* 0x00025000013c7983 */ /* 0x000ea80000300800 */
[----:B------:R-:W2:Y:S04]  /*147b0*/  LDL.LU R61, [R1+0x24c] ;  /* 0x00024c00013d7983 */ /* 0x000ea80000300800 */
[----:B------:R-:W2:Y:S04]  /*147c0*/  LDL.LU R23, [R1+0x248] ;  /* 0x0002480001177983 */ /* 0x000ea80000300800 */
[----:B------:R-:W2:Y:S04]  /*147d0*/  LDL.LU R22, [R1+0x244] ;  /* 0x0002440001167983 */ /* 0x000ea80000300800 */
[----:B------:R-:W2:Y:S01]  /*147e0*/  LDL.LU R17, [R1+0x240] ;  /* 0x0002400001117983 */ /* 0x000ea20000300800 */
[----:B---3--:R-:W-:-:S03]  /*147f0*/  SEL R0, R3, R21, !P4 ;  /* 0x0000001503007207 */ /* 0x008fc60006000000 */
[----:B------:R-:W3:Y:S04]  /*14800*/  LDL.LU R21, [R1+0x23c] ;  /* 0x00023c0001157983 */ /* 0x000ee80000300800 */
[----:B------:R0:W-:Y:S01]  /*14810*/  STL [R1+0x298], R0 ;  /* 0x0002980001007387 */ /* 0x0001e20000100800 */
[----:B------:R-:W-:-:S05]  /*14820*/  SEL R4, R3, R20, !P4 ;  /* 0x0000001403047207 */ /* 0x000fca0006000000 */
[----:B------:R1:W-:Y:S01]  /*14830*/  STL [R1+0x294], R4 ;  /* 0x0002940401007387 */ /* 0x0003e20000100800 */
[----:B0-----:R-:W-:-:S03]  /*14840*/  SEL R0, R3, R19, !P4 ;  /* 0x0000001303007207 */ /* 0x001fc60006000000 */
[----:B-1----:R-:W3:Y:S01]  /*14850*/  LDL.LU R4, [R1+0x238] ;  /* 0x0002380001047983 */ /* 0x002ee20000300800 */
[----:B----4-:R-:W-:-:S03]  /*14860*/  SEL R18, R3, R18, !P4 ;  /* 0x0000001203127207 */ /* 0x010fc60006000000 */
[----:B------:R0:W-:Y:S04]  /*14870*/  STL [R1+0x290], R0 ;  /* 0x0002900001007387 */ /* 0x0001e80000100800 */
[----:B0-----:R-:W4:Y:S04]  /*14880*/  LDL.LU R0, [R1+0x234] ;  /* 0x0002340001007983 */ /* 0x001f280000300800 */
[----:B------:R0:W-:Y:S04]  /*14890*/  STL [R1+0x288], R18 ;  /* 0x0002881201007387 */ /* 0x0001e80000100800 */
[----:B------:R-:W4:Y:S04]  /*148a0*/  LDL.LU R29, [R1+0x230] ;  /* 0x00023000011d7983 */ /* 0x000f280000300800 */
[----:B------:R-:W4:Y:S04]  /*148b0*/  LDL.LU R28, [R1+0x228] ;  /* 0x00022800011c7983 */ /* 0x000f280000300800 */
[----:B------:R-:W4:Y:S04]  /*148c0*/  LDL.LU R27, [R1+0x22c] ;  /* 0x00022c00011b7983 */ /* 0x000f280000300800 */
[----:B------:R-:W4:Y:S04]  /*148d0*/  LDL.LU R26, [R1+0x224] ;  /* 0x00022400011a7983 */ /* 0x000f280000300800 */
[----:B------:R-:W4:Y:S04]  /*148e0*/  LDL.LU R25, [R1+0x220] ;  /* 0x0002200001197983 */ /* 0x000f280000300800 */
[----:B------:R-:W4:Y:S04]  /*148f0*/  LDL.LU R20, [R1+0x21c] ;  /* 0x00021c0001147983 */ /* 0x000f280000300800 */
[----:B------:R-:W4:Y:S04]  /*14900*/  LDL.LU R24, [R1+0x218] ;  /* 0x0002180001187983 */ /* 0x000f280000300800 */
[----:B------:R-:W4:Y:S01]  /*14910*/  LDL.LU R19, [R1+0x214] ;  /* 0x0002140001137983 */ /* 0x000f220000300800 */
[----:B-----5:R-:W-:-:S05]  /*14920*/  SEL R15, R3, R15, !P4 ;  /* 0x0000000f030f7207 */ /* 0x020fca0006000000 */
[----:B------:R1:W-:Y:S04]  /*14930*/  STL [R1+0x284], R15 ;  /* 0x0002840f01007387 */ /* 0x0003e80000100800 */
[----:B0-----:R-:W5:Y:S04]  /*14940*/  LDL.LU R18, [R1+0x210] ;  /* 0x0002100001127983 */ /* 0x001f680000300800 */
[----:B-1----:R-:W5:Y:S01]  /*14950*/  LDL.LU R15, [R1+0x20c] ;  /* 0x00020c00010f7983 */ /* 0x002f620000300800 */
[----:B------:R-:W-:-:S05]  /*14960*/  SEL R14, R3, R14, !P4 ;  /* 0x0000000e030e7207 */ /* 0x000fca0006000000 */
[----:B------:R0:W-:Y:S02]  /*14970*/  STL [R1+0x280], R14 ;  /* 0x0002800e01007387 */ /* 0x0001e40000100800 */
[C---:B0-----:R-:W-:Y:S02]  /*14980*/  SEL R14, R3.reuse, R16, !P4 ;  /* 0x00000010030e7207 */ /* 0x041fe40006000000 */
[----:B------:R-:W5:Y:S01]  /*14990*/  LDL.LU R16, [R1+0x208] ;  /* 0x0002080001107983 */ /* 0x000f620000300800 */
[C---:B------:R-:W-:Y:S02]  /*149a0*/  SEL R13, R3.reuse, R13, !P4 ;  /* 0x0000000d030d7207 */ /* 0x040fe40006000000 */
[C---:B------:R-:W-:Y:S01]  /*149b0*/  SEL R12, R3.reuse, R12, !P4 ;  /* 0x0000000c030c7207 */ /* 0x040fe20006000000 */
[----:B------:R-:W-:Y:S04]  /*149c0*/  STL [R1+0x27c], R14 ;  /* 0x00027c0e01007387 */ /* 0x000fe80000100800 */
[----:B------:R-:W-:Y:S04]  /*149d0*/  STL [R1+0x278], R13 ;  /* 0x0002780d01007387 */ /* 0x000fe80000100800 */
[----:B------:R0:W-:Y:S01]  /*149e0*/  STL [R1+0x274], R12 ;  /* 0x0002740c01007387 */ /* 0x0001e20000100800 */
[----:B--2---:R-:W-:-:S02]  /*149f0*/  SEL R11, R3, R11, !P4 ;  /* 0x0000000b030b7207 */ /* 0x004fc40006000000 */
        /* <DEDUP_REMOVED lines=8> */
[----:B--2---:R-:W-:-:S03]  /*14a80*/  SEL R12, R3, R23, !P4 ;  /* 0x00000017030c7207 */ /* 0x004fc60006000000 */
[----:B------:R1:W-:Y:S04]  /*14a90*/  STL [R1+0x260], R10 ;  /* 0x0002600a01007387 */ /* 0x0003e80000100800 */
[----:B------:R-:W-:Y:S01]  /*14aa0*/  STL [R1+0x25c], R12 ;  /* 0x00025c0c01007387 */ /* 0x000fe20000100800 */
[----:B0-----:R-:W-:-:S03]  /*14ab0*/  SEL R11, R3, R22, !P4 ;  /* 0x00000016030b7207 */ /* 0x001fc60006000000 */
[----:B------:R-:W2:Y:S01]  /*14ac0*/  LDL.LU R23, [R1+0x200] ;  /* 0x0002000001177983 */ /* 0x000ea20000300800 */
[----:B-1----:R-:W-:-:S03]  /*14ad0*/  SEL R10, R3, R17, !P4 ;  /* 0x00000011030a7207 */ /* 0x002fc60006000000 */
[----:B------:R-:W-:Y:S04]  /*14ae0*/  STL [R1+0x258], R11 ;  /* 0x0002580b01007387 */ /* 0x000fe80000100800 */
[----:B------:R-:W2:Y:S04]  /*14af0*/  LDL.LU R17, [R1+0x1fc] ;  /* 0x0001fc0001117983 */ /* 0x000ea80000300800 */
[----:B------:R3:W-:Y:S04]  /*14b00*/  STL [R1+0x254], R10 ;  /* 0x0002540a01007387 */ /* 0x0007e80000100800 */
[----:B------:R-:W2:Y:S01]  /*14b10*/  LDL.LU R22, [R1+0x1f8] ;  /* 0x0001f80001167983 */ /* 0x000ea20000300800 */
[----:B---3--:R-:W-:-:S03]  /*14b20*/  SEL R10, R3, R21, !P4 ;  /* 0x00000015030a7207 */ /* 0x008fc60006000000 */
[----:B------:R-:W3:Y:S04]  /*14b30*/  LDL.LU R21, [R1+0x1f0] ;  /* 0x0001f00001157983 */ /* 0x000ee80000300800 */
[----:B------:R0:W-:Y:S01]  /*14b40*/  STL [R1+0x250], R10 ;  /* 0x0002500a01007387 */ /* 0x0001e20000100800 */
[----:B------:R-:W-:-:S05]  /*14b50*/  SEL R11, R3, R4, !P4 ;  /* 0x00000004030b7207 */ /* 0x000fca0006000000 */
[----:B------:R-:W-:Y:S01]  /*14b60*/  STL [R1+0x24c], R11 ;  /* 0x00024c0b01007387 */ /* 0x000fe20000100800 */
[C---:B----4-:R-:W-:Y:S02]  /*14b70*/  SEL R4, R3.reuse, R0, !P4 ;  /* 0x0000000003047207 */ /* 0x050fe40006000000 */
        /* <DEDUP_REMOVED lines=8> */
[----:B----4-:R-:W-:-:S03]  /*14c00*/  SEL R0, R3, R25, !P4 ;  /* 0x0000001903007207 */ /* 0x010fc60006000000 */
[----:B------:R1:W-:Y:S01]  /*14c10*/  STL [R1+0x238], R10 ;  /* 0x0002380a01007387 */ /* 0x0003e20000100800 */
[----:B0-----:R-:W-:-:S03]  /*14c20*/  SEL R4, R3, R20, !P4 ;  /* 0x0000001403047207 */ /* 0x001fc60006000000 */
[----:B------:R-:W4:Y:S01]  /*14c30*/  LDL.LU R20, [R1+0x1f4] ;  /* 0x0001f40001147983 */ /* 0x000f220000300800 */
[----:B-1----:R-:W-:-:S03]  /*14c40*/  SEL R10, R3, R19, !P4 ;  /* 0x00000013030a7207 */ /* 0x002fc60006000000 */
[----:B------:R0:W-:Y:S04]  /*14c50*/  STL [R1+0x234], R0 ;  /* 0x0002340001007387 */ /* 0x0001e80000100800 */
[----:B------:R5:W-:Y:S01]  /*14c60*/  STL [R1+0x230], R4 ;  /* 0x0002300401007387 */ /* 0x000be20000100800 */
[----:B0-----:R-:W-:-:S05]  /*14c70*/  SEL R0, R3, R24, !P4 ;  /* 0x0000001803007207 */ /* 0x001fca0006000000 */
[----:B------:R0:W-:Y:S01]  /*14c80*/  STL [R1+0x22c], R0 ;  /* 0x00022c0001007387 */ /* 0x0001e20000100800 */
[----:B-----5:R-:W-:-:S03]  /*14c90*/  SEL R4, R3, R18, !P4 ;  /* 0x0000001203047207 */ /* 0x020fc60006000000 */
        /* <DEDUP_REMOVED lines=8> */
[----:B0-----:R-:W-:-:S05]  /*14d20*/  SEL R0, R3, R16, !P4 ;  /* 0x0000001003007207 */ /* 0x001fca0006000000 */
        /* <DEDUP_REMOVED lines=9> */
[----:B--2---:R-:W-:-:S02]  /*14dc0*/  SEL R0, R3, R23, !P4 ;  /* 0x0000001703007207 */ /* 0x004fc40006000000 */
[C---:B------:R-:W-:Y:S02]  /*14dd0*/  SEL R4, R3.reuse, R17, !P4 ;  /* 0x0000001103047207 */ /* 0x040fe40006000000 */
[----:B------:R-:W2:Y:S04]  /*14de0*/  LDL.LU R17, [R1+0x1c0] ;  /* 0x0001c00001117983 */ /* 0x000ea80000300800 */
[----:B------:R0:W-:Y:S04]  /*14df0*/  STL [R1+0x218], R0 ;  /* 0x0002180001007387 */ /* 0x0001e80000100800 */
[----:B------:R1:W-:Y:S01]  /*14e00*/  STL [R1+0x214], R4 ;  /* 0x0002140401007387 */ /* 0x0003e20000100800 */
[----:B0-----:R-:W-:-:S02]  /*14e10*/  SEL R0, R3, R22, !P4 ;  /* 0x0000001603007207 */ /* 0x001fc40006000000 */
[C---:B---3--:R-:W-:Y:S01]  /*14e20*/  SEL R21, R3.reuse, R21, !P4 ;  /* 0x0000001503157207 */ /* 0x048fe20006000000 */
[----:B-1----:R-:W3:Y:S04]  /*14e30*/  LDL.LU R4, [R1+0x1b8] ;  /* 0x0001b80001047983 */ /* 0x002ee80000300800 */
[----:B------:R0:W-:Y:S04]  /*14e40*/  STL [R1+0x210], R0 ;  /* 0x0002100001007387 */ /* 0x0001e80000100800 */
[----:B0-----:R-:W3:Y:S04]  /*14e50*/  LDL.LU R0, [R1+0x1b4] ;  /* 0x0001b40001007983 */ /* 0x001ee80000300800 */
        /* <DEDUP_REMOVED lines=9> */
[----:B----4-:R-:W-:-:S05]  /*14ef0*/  SEL R20, R3, R20, !P4 ;  /* 0x0000001403147207 */ /* 0x010fca0006000000 */
[----:B------:R1:W-:Y:S04]  /*14f00*/  STL [R1+0x208], R20 ;  /* 0x0002081401007387 */ /* 0x0003e80000100800 */
[----:B0-----:R-:W4:Y:S04]  /*14f10*/  LDL.LU R21, [R1+0x188] ;  /* 0x0001880001157983 */ /* 0x001f280000300800 */
[----:B-1----:R-:W4:Y:S01]  /*14f20*/  LDL.LU R20, [R1+0x18c] ;  /* 0x00018c0001147983 */ /* 0x002f220000300800 */
[----:B-----5:R-:W-:-:S05]  /*14f30*/  SEL R14, R3, R14, !P4 ;  /* 0x0000000e030e7207 */ /* 0x020fca0006000000 */
        /* <DEDUP_REMOVED lines=8> */
[----:B------:R-:W-:-:S02]  /*14fc0*/  SEL R11, R3, R11, !P4 ;  /* 0x0000000b030b7207 */ /* 0x000fc40006000000 */
[----:B------:R-:W-:-:S03]  /*14fd0*/  SEL R10, R3, R10, !P4 ;  /* 0x0000000a030a7207 */ /* 0x000fc60006000000 */
[----:B------:R1:W-:Y:S01]  /*14fe0*/  STL [R1+0x1f0], R11 ;  /* 0x0001f00b01007387 */ /* 0x0003e20000100800 */
[----:B0-----:R-:W-:-:S03]  /*14ff0*/  SEL R12, R3, R59, !P4 ;  /* 0x0000003b030c7207 */ /* 0x001fc60006000000 */
[----:B------:R0:W-:Y:S01]  /*15000*/  STL [R1+0x1ec], R10 ;  /* 0x0001ec0a01007387 */ /* 0x0001e20000100800 */
[----:B-1----:R-:W-:-:S03]  /*15010*/  SEL R11, R3, R60, !P4 ;  /* 0x0000003c030b7207 */ /* 0x002fc60006000000 */
[----:B------:R1:W-:Y:S01]  /*15020*/  STL [R1+0x1e8], R12 ;  /* 0x0001e80c01007387 */ /* 0x0003e20000100800 */
[----:B0-----:R-:W-:-:S03]  /*15030*/  SEL R10, R3, R61, !P4 ;  /* 0x0000003d030a7207 */ /* 0x001fc60006000000 */
[----:B------:R0:W-:Y:S01]  /*15040*/  STL [R1+0x1e4], R11 ;  /* 0x0001e40b01007387 */ /* 0x0001e20000100800 */
[----:B-1----:R-:W-:-:S03]  /*15050*/  SEL R12, R3, R19, !P4 ;  /* 0x00000013030c7207 */ /* 0x002fc60006000000 */
[----:B------:R1:W-:Y:S01]  /*15060*/  STL [R1+0x1e0], R10 ;  /* 0x0001e00a01007387 */ /* 0x0003e20000100800 */
[----:B0-----:R-:W-:-:S03]  /*15070*/  SEL R11, R3, R18, !P4 ;  /* 0x00000012030b7207 */ /* 0x001fc60006000000 */
[----:B------:R-:W-:Y:S04]  /*15080*/  STL [R1+0x1dc], R12 ;  /* 0x0001dc0c01007387 */ /* 0x000fe80000100800 */
[----:B------:R-:W5:Y:S01]  /*15090*/  LDL.LU R19, [R1+0x190] ;  /* 0x0001900001137983 */ /* 0x000f620000300800 */
[----:B-1----:R-:W-:-:S03]  /*150a0*/  SEL R10, R3, R16, !P4 ;  /* 0x00000010030a7207 */ /* 0x002fc60006000000 */
[----:B------:R-:W-:Y:S04]  /*150b0*/  STL [R1+0x1d8], R11 ;  /* 0x0001d80b01007387 */ /* 0x000fe80000100800 */
[----:B------:R-:W5:Y:S04]  /*150c0*/  LDL.LU R16, [R1+0x170] ;  /* 0x0001700001107983 */ /* 0x000f680000300800 */
[----:B------:R2:W-:Y:S04]  /*150d0*/  STL [R1+0x1d4], R10 ;  /* 0x0001d40a01007387 */ /* 0x0005e80000100800 */
[----:B------:R-:W5:Y:S01]  /*150e0*/  LDL.LU R18, [R1+0x168] ;  /* 0x0001680001127983 */ /* 0x000f620000300800 */
[----:B--2---:R-:W-:-:S03]  /*150f0*/  SEL R10, R3, R17, !P4 ;  /* 0x00000011030a7207 */ /* 0x004fc60006000000 */
[----:B------:R-:W2:Y:S04]  /*15100*/  LDL.LU R17, [R1+0x160] ;  /* 0x0001600001117983 */ /* 0x000ea80000300800 */
[----:B------:R3:W-:Y:S02]  /*15110*/  STL [R1+0x1d0], R10 ;  /* 0x0001d00a01007387 */ /* 0x0007e40000100800 */
[----:B---3--:R-:W-:-:S05]  /*15120*/  SEL R10, R3, R4, !P4 ;  /* 0x00000004030a7207 */ /* 0x008fca0006000000 */
[----:B------:R0:W-:Y:S01]  /*15130*/  STL [R1+0x1cc], R10 ;  /* 0x0001cc0a01007387 */ /* 0x0001e20000100800 */
[C---:B------:R-:W-:Y:S02]  /*15140*/  SEL R0, R3.reuse, R0, !P4 ;  /* 0x0000000003007207 */ /* 0x040fe40006000000 */
        /* <DEDUP_REMOVED lines=9> */
[----:B------:R1:W-:Y:S01]  /*151e0*/  STL [R1+0x1b8], R4 ;  /* 0x0001b80401007387 */ /* 0x0003e20000100800 */
[----:B0-----:R-:W-:-:S03]  /*151f0*/  SEL R0, R3, R24, !P4 ;  /* 0x0000001803007207 */ /* 0x001fc60006000000 */
[----:B-1----:R-:W3:Y:S01]  /*15200*/  LDL.LU R4, [R1+0x164] ;  /* 0x0001640001047983 */ /* 0x002ee20000300800 */
[----:B------:R-:W-:-:S03]  /*15210*/  SEL R11, R3, R22, !P4 ;  /* 0x00000016030b7207 */ /* 0x000fc60006000000 */
[----:B------:R0:W-:Y:S04]  /*15220*/  STL [R1+0x1b4], R10 ;  /* 0x0001b40a01007387 */ /* 0x0001e80000100800 */
[----:B------:R4:W-:Y:S01]  /*15230*/  STL [R1+0x1b0], R0 ;  /* 0x0001b00001007387 */ /* 0x0009e20000100800 */
[----:B0-----:R-:W-:-:S05]  /*15240*/  SEL R10, R3, R23, !P4 ;  /* 0x00000017030a7207 */ /* 0x001fca0006000000 */
[----:B------:R0:W-:Y:S01]  /*15250*/  STL [R1+0x1ac], R10 ;  /* 0x0001ac0a01007387 */ /* 0x0001e20000100800 */
[----:B----4-:R-:W-:-:S03]  /*15260*/  SEL R0, R3, R21, !P4 ;  /* 0x0000001503007207 */ /* 0x010fc60006000000 */
[----:B------:R-:W-:Y:S04]  /*15270*/  STL [R1+0x1a8], R11 ;  /* 0x0001a80b01007387 */ /* 0x000fe80000100800 */
[----:B------:R-:W4:Y:S01]  /*15280*/  LDL.LU R29, [R1+0xd8] ;  /* 0x0000d800011d7983 */ /* 0x000f220000300800 */
[----:B0-----:R-:W-:-:S03]  /*15290*/  SEL R10, R3, R20, !P4 ;  /* 0x00000014030a7207 */ /* 0x001fc60006000000 */
[----:B------:R0:W-:Y:S04]  /*152a0*/  STL [R1+0x1a4], R0 ;  /* 0x0001a40001007387 */ /* 0x0001e80000100800 */
[----:B0-----:R-:W4:Y:S04]  /*152b0*/  LDL.LU R0, [R1+0x140] ;  /* 0x0001400001007983 */ /* 0x001f280000300800 */
        /* <DEDUP_REMOVED lines=13> */
[----:B------:R-:W-:-:S02]  /*15390*/  SEL R11, R3, R19, !P4 ;  /* 0x00000013030b7207 */ /* 0x000fc40006000000 */
[C---:B0-----:R-:W-:Y:S02]  /*153a0*/  SEL R10, R3.reuse, R16, !P4 ;  /* 0x00000010030a7207 */ /* 0x041fe40006000000 */
[----:B------:R-:W5:Y:S04]  /*153b0*/  LDL.LU R16, [R1+0xdc] ;  /* 0x0000dc0001107983 */ /* 0x000f680000300800 */
[----:B------:R0:W-:Y:S04]  /*153c0*/  STL [R1+0x198], R11 ;  /* 0x0001980b01007387 */ /* 0x0001e80000100800 */
[----:B------:R2:W-:Y:S04]  /*153d0*/  STL [R1+0x194], R10 ;  /* 0x0001940a01007387 */ /* 0x0005e80000100800 */
[----:B------:R-:W5:Y:S01]  /*153e0*/  LDL.LU R19, [R1+0xc0] ;  /* 0x0000c00001137983 */ /* 0x000f620000300800 */
[----:B0-----:R-:W-:-:S05]  /*153f0*/  SEL R11, R3, R18, !P4 ;  /* 0x00000012030b7207 */ /* 0x001fca0006000000 */
[----:B------:R0:W-:Y:S04]  /*15400*/  STL [R1+0x190], R11 ;  /* 0x0001900b01007387 */ /* 0x0001e80000100800 */
[----:B------:R-:W5:Y:S01]  /*15410*/  LDL.LU R18, [R1+0xc8] ;  /* 0x0000c80001127983 */ /* 0x000f620000300800 */
[----:B--2---:R-:W-:-:S05]  /*15420*/  SEL R10, R3, R17, !P4 ;  /* 0x00000011030a7207 */ /* 0x004fca0006000000 */
[----:B------:R1:W-:Y:S04]  /*15430*/  STL [R1+0x18c], R10 ;  /* 0x00018c0a01007387 */ /* 0x0003e80000100800 */
[----:B------:R-:W2:Y:S04]  /*15440*/  LDL.LU R17, [R1+0xd0] ;  /* 0x0000d00001117983 */ /* 0x000ea80000300800 */
[----:B------:R-:W2:Y:S04]  /*15450*/  LDL.LU R14, [R1+0x134] ;  /* 0x00013400010e7983 */ /* 0x000ea80000300800 */
[----:B------:R-:W2:Y:S04]  /*15460*/  LDL.LU R13, [R1+0xcc] ;  /* 0x0000cc00010d7983 */ /* 0x000ea80000300800 */
[----:B------:R-:W2:Y:S04]  /*15470*/  LDL.LU R12, [R1+0x11c] ;  /* 0x00011c00010c7983 */ /* 0x000ea80000300800 */
[----:B0-----:R-:W2:Y:S04]  /*15480*/  LDL.LU R11, [R1+0xc4] ;  /* 0x0000c400010b7983 */ /* 0x001ea80000300800 */
[----:B-1----:R-:W2:Y:S04]  /*15490*/  LDL.LU R10, [R1+0xbc] ;  /* 0x0000bc00010a7983 */ /* 0x002ea80000300800 */
[----:B------:R-:W2:Y:S04]  /*154a0*/  LDL.LU R59, [R1+0xb8] ;  /* 0x0000b800013b7983 */ /* 0x000ea80000300800 */
[----:B------:R-:W2:Y:S01]  /*154b0*/  LDL.LU R60, [R1+0xac] ;  /* 0x0000ac00013c7983 */ /* 0x000ea20000300800 */
[----:B---3--:R-:W-:-:S05]  /*154c0*/  SEL R4, R3, R4, !P4 ;  /* 0x0000000403047207 */ /* 0x008fca0006000000 */
[----:B------:R0:W-:Y:S04]  /*154d0*/  STL [R1+0x188], R4 ;  /* 0x0001880401007387 */ /* 0x0001e80000100800 */
[----:B------:R-:W3:Y:S04]  /*154e0*/  LDL.LU R61, [R1+0xb4] ;  /* 0x0000b400013d7983 */ /* 0x000ee80000300800 */
[----:B0-----:R-:W2:Y:S01]  /*154f0*/  LDL.LU R4, [R1+0xb0] ;  /* 0x0000b00001047983 */ /* 0x001ea20000300800 */
[----:B----4-:R-:W-:-:S05]  /*15500*/  SEL R29, R3, R29, !P4 ;  /* 0x0000001d031d7207 */ /* 0x010fca0006000000 */
[----:B------:R0:W-:Y:S01]  /*15510*/  STL [R1+0x170], R29 ;  /* 0x0001701d01007387 */ /* 0x0001e20000100800 */
[----:B------:R-:W-:-:S03]  /*15520*/  SEL R0, R3, R0, !P4 ;  /* 0x0000000003007207 */ /* 0x000fc60006000000 */
[----:B0-----:R-:W4:Y:S04]  /*15530*/  LDL.LU R29, [R1+0x3c54] ;  /* 0x003c5400011d7983 */ /* 0x001f280000300800 */
[----:B------:R0:W-:Y:S01]  /*15540*/  STL [R1+0x16c], R0 ;  /* 0x00016c0001007387 */ /* 0x0001e20000100800 */
[C---:B------:R-:W-:Y:S02]  /*15550*/  SEL R28, R3.reuse, R28, !P4 ;  /* 0x0000001c031c7207 */ /* 0x040fe40006000000 */
[C---:B------:R-:W-:Y:S01]  /*15560*/  SEL R27, R3.reuse, R27, !P4 ;  /* 0x0000001b031b7207 */ /* 0x040fe20006000000 */
[----:B0-----:R-:W2:Y:S04]  /*15570*/  LDL.LU R0, [R1+0xa0] ;  /* 0x0000a00001007983 */ /* 0x001ea80000300800 */
[----:B------:R0:W-:Y:S01]  /*15580*/  STL [R1+0x168], R28 ;  /* 0x0001681c01007387 */ /* 0x0001e20000100800 */
[----:B-----5:R-:W-:-:S03]  /*15590*/  SEL R26, R3, R26, !P4 ;  /* 0x0000001a031a7207 */ /* 0x020fc60006000000 */
[----:B0-----:R-:W5:Y:S01]  /*155a0*/  LDL.LU R28, [R1+0x3c50] ;  /* 0x003c5000011c7983 */ /* 0x001f620000300800 */
[----:B------:R-:W-:-:S03]  /*155b0*/  SEL R25, R3, R25, !P4 ;  /* 0x0000001903197207 */ /* 0x000fc60006000000 */
[----:B------:R0:W-:Y:S01]  /*155c0*/  STL [R1+0x164], R27 ;  /* 0x0001641b01007387 */ /* 0x0001e20000100800 */
[C---:B------:R-:W-:Y:S02]  /*155d0*/  SEL R24, R3.reuse, R24, !P4 ;  /* 0x0000001803187207 */ /* 0x040fe40006000000 */
[C---:B------:R-:W-:Y:S01]  /*155e0*/  SEL R23, R3.reuse, R23, !P4 ;  /* 0x0000001703177207 */ /* 0x040fe20006000000 */
[----:B0-----:R-:W2:Y:S01]  /*155f0*/  LDL.LU R27, [R1+0x3c4c] ;  /* 0x003c4c00011b7983 */ /* 0x001ea20000300800 */
[----:B------:R-:W-:-:S03]  /*15600*/  SEL R22, R3, R22, !P4 ;  /* 0x0000001603167207 */ /* 0x000fc60006000000 */
[----:B------:R0:W-:Y:S01]  /*15610*/  STL [R1+0x160], R26 ;  /* 0x0001601a01007387 */ /* 0x0001e20000100800 */
[C---:B------:R-:W-:Y:S02]  /*15620*/  SEL R21, R3.reuse, R21, !P4 ;  /* 0x0000001503157207 */ /* 0x040fe40006000000 */
[C---:B------:R-:W-:Y:S01]  /*15630*/  SEL R20, R3.reuse, R20, !P4 ;  /* 0x0000001403147207 */ /* 0x040fe20006000000 */
[----:B0-----:R-:W2:Y:S04]  /*15640*/  LDL.LU R26, [R1+0x3c48] ;  /* 0x003c4800011a7983 */ /* 0x001ea80000300800 */
[----:B------:R0:W-:Y:S01]  /*15650*/  STL [R1+0x15c], R25 ;  /* 0x00015c1901007387 */ /* 0x0001e20000100800 */
[----:B------:R-:W-:-:S03]  /*15660*/  SEL R15, R3, R15, !P4 ;  /* 0x0000000f030f7207 */ /* 0x000fc60006000000 */
[----:B0-----:R-:W2:Y:S04]  /*15670*/  LDL.LU R25, [R1+0x3c44] ;  /* 0x003c440001197983 */ /* 0x001ea80000300800 */
[----:B------:R0:W-:Y:S04]  /*15680*/  STL [R1+0x158], R24 ;  /* 0x0001581801007387 */ /* 0x0001e80000100800 */
        /* <DEDUP_REMOVED lines=12> */
[----:B--2---:R-:W-:-:S05]  /*15750*/  SEL R15, R3, R15, !P4 ;  /* 0x0000000f030f7207 */ /* 0x004fca0006000000 */
[----:B------:R0:W-:Y:S04]  /*15760*/  STL [R1+0x140], R15 ;  /* 0x0001400f01007387 */ /* 0x0001e80000100800 */
[----:B0-----:R-:W2:Y:S04]  /*15770*/  LDL.LU R15, [R1+0x138] ;  /* 0x00013800010f7983 */ /* 0x001ea80000300800 */
[----:B------:R0:W-:Y:S04]  /*15780*/  STL [R1+0x13c], R16 ;  /* 0x00013c1001007387 */ /* 0x0001e80000100800 */
[----:B0-----:R-:W2:Y:S01]  /*15790*/  LDL.LU R16, [R1+0x3c28] ;  /* 0x003c280001107983 */ /* 0x001ea20000300800 */
[----:B------:R-:W-:-:S02]  /*157a0*/  SEL R19, R3, R19, !P4 ;  /* 0x0000001303137207 */ /* 0x000fc40006000000 */
[C---:B------:R-:W-:Y:S02]  /*157b0*/  SEL R18, R3.reuse, R18, !P4 ;  /* 0x0000001203127207 */ /* 0x040fe40006000000 */
[C---:B------:R-:W-:Y:S02]  /*157c0*/  SEL R17, R3.reuse, R17, !P4 ;  /* 0x0000001103117207 */ /* 0x040fe40006000000 */
[----:B--2---:R-:W-:-:S05]  /*157d0*/  SEL R16, R3, R16, !P4 ;  /* 0x0000001003107207 */ /* 0x004fca0006000000 */
[----:B------:R0:W-:Y:S04]  /*157e0*/  STL [R1+0xec], R16 ;  /* 0x0000ec1001007387 */ /* 0x0001e80000100800 */
[----:B0-----:R-:W2:Y:S04]  /*157f0*/  LDL.LU R16, [R1+0xd4] ;  /* 0x0000d40001107983 */ /* 0x001ea80000300800 */
[----:B------:R0:W-:Y:S04]  /*15800*/  STL [R1+0xe8], R19 ;  /* 0x0000e81301007387 */ /* 0x0001e80000100800 */
[----:B0-----:R-:W3:Y:S04]  /*15810*/  LDL.LU R19, [R1+0x3c24] ;  /* 0x003c240001137983 */ /* 0x001ee80000300800 */
[----:B------:R0:W-:Y:S04]  /*15820*/  STL [R1+0xe0], R18 ;  /* 0x0000e01201007387 */ /* 0x0001e80000100800 */
[----:B0-----:R-:W3:Y:S04]  /*15830*/  LDL.LU R18, [R1+0x3c20] ;  /* 0x003c200001127983 */ /* 0x001ee80000300800 */
[----:B------:R0:W-:Y:S04]  /*15840*/  STL [R1+0xdc], R17 ;  /* 0x0000dc1101007387 */ /* 0x0001e80000100800 */
[----:B0-----:R-:W3:Y:S01]  /*15850*/  LDL.LU R17, [R1+0x3c1c] ;  /* 0x003c1c0001117983 */ /* 0x001ee20000300800 */
[----:B------:R-:W-:-:S02]  /*15860*/  SEL R15, R3, R15, !P4 ;  /* 0x0000000f030f7207 */ /* 0x000fc40006000000 */
[----:B--2---:R-:W-:-:S05]  /*15870*/  SEL R16, R3, R16, !P4 ;  /* 0x0000001003107207 */ /* 0x004fca0006000000 */
[----:B------:R0:W-:Y:S04]  /*15880*/  STL [R1+0xd8], R16 ;  /* 0x0000d81001007387 */ /* 0x0001e80000100800 */
[----:B------:R1:W-:Y:S01]  /*15890*/  STL [R1+0xd4], R15 ;  /* 0x0000d40f01007387 */ /* 0x0003e20000100800 */
[C---:B0-----:R-:W-:Y:S02]  /*158a0*/  SEL R16, R3.reuse, R14, !P4 ;  /* 0x0000000e03107207 */ /* 0x041fe40006000000 */
[C---:B------:R-:W-:Y:S02]  /*158b0*/  SEL R14, R3.reuse, R12, !P4 ;  /* 0x0000000c030e7207 */ /* 0x040fe40006000000 */
[C---:B-1----:R-:W-:Y:S02]  /*158c0*/  SEL R15, R3.reuse, R13, !P4 ;  /* 0x0000000d030f7207 */ /* 0x042fe40006000000 */
[C---:B------:R-:W-:Y:S01]  /*158d0*/  SEL R13, R3.reuse, R11, !P4 ;  /* 0x0000000b030d7207 */ /* 0x040fe20006000000 */
[----:B------:R-:W-:Y:S01]  /*158e0*/  STL [R1+0xd0], R16 ;  /* 0x0000d01001007387 */ /* 0x000fe20000100800 */
[----:B------:R-:W-:-:S02]  /*158f0*/  SEL R12, R3, R10, !P4 ;  /* 0x0000000a030c7207 */ /* 0x000fc40006000000 */
[C---:B------:R-:W-:Y:S01]  /*15900*/  SEL R10, R3.reuse, R59, !P4 ;  /* 0x0000003b030a7207 */ /* 0x040fe20006000000 */
[----:B------:R-:W-:Y:S04]  /*15910*/  STL [R1+0xcc], R15 ;  /* 0x0000cc0f01007387 */ /* 0x000fe80000100800 */
[----:B------:R-:W-:Y:S04]  /*15920*/  STL [R1+0xc8], R14 ;  /* 0x0000c80e01007387 */ /* 0x000fe80000100800 */
[----:B------:R-:W-:Y:S04]  /*15930*/  STL [R1+0xc4], R13 ;  /* 0x0000c40d01007387 */ /* 0x000fe80000100800 */
[----:B------:R0:W-:Y:S01]  /*15940*/  STL [R1+0xc0], R12 ;  /* 0x0000c00c01007387 */ /* 0x0001e20000100800 */
[----:B---3--:R-:W-:-:S05]  /*15950*/  SEL R11, R3, R17, !P4 ;  /* 0x00000011030b7207 */ /* 0x008fca0006000000 */
[----:B------:R1:W-:Y:S01]  /*15960*/  STL [R1+0xbc], R11 ;  /* 0x0000bc0b01007387 */ /* 0x0003e20000100800 */
[----:B0-----:R-:W-:-:S03]  /*15970*/  SEL R12, R3, R60, !P4 ;  /* 0x0000003c030c7207 */ /* 0x001fc60006000000 */
[----:B------:R0:W-:Y:S01]  /*15980*/  STL [R1+0xb8], R10 ;  /* 0x0000b80a01007387 */ /* 0x0001e20000100800 */
[----:B-1----:R-:W-:-:S03]  /*15990*/  SEL R11, R3, R61, !P4 ;  /* 0x0000003d030b7207 */ /* 0x002fc60006000000 */
[----:B------:R-:W-:Y:S01]  /*159a0*/  STL [R1+0x4c], R12 ;  /* 0x00004c0c01007387 */ /* 0x000fe20000100800 */
[C---:B0-----:R-:W-:Y:S02]  /*159b0*/  SEL R10, R3.reuse, R4, !P4 ;  /* 0x00000004030a7207 */ /* 0x041fe40006000000 */
[C---:B------:R-:W-:Y:S01]  /*159c0*/  SEL R4, R3.reuse, R18, !P4 ;  /* 0x0000001203047207 */ /* 0x040fe20006000000 */
[----:B------:R0:W-:Y:S04]  /*159d0*/  STL [R1+0x40], R11 ;  /* 0x0000400b01007387 */ /* 0x0001e80000100800 */
[----:B------:R1:W-:Y:S04]  /*159e0*/  STL [R1+0x38], R10 ;  /* 0x0000380a01007387 */ /* 0x0003e80000100800 */
[----:B------:R2:W-:Y:S01]  /*159f0*/  STL [R1+0x34], R4 ;  /* 0x0000340401007387 */ /* 0x0005e20000100800 */
[----:B0-----:R-:W-:-:S02]  /*15a00*/  SEL R11, R3, R19, !P4 ;  /* 0x00000013030b7207 */ /* 0x001fc40006000000 */
[----:B-1----:R-:W-:-:S03]  /*15a10*/  SEL R10, R3, R0, !P4 ;  /* 0x00000000030a7207 */ /* 0x002fc60006000000 */
[----:B------:R-:W-:Y:S01]  /*15a20*/  STL [R1+0x30], R11 ;  /* 0x0000300b01007387 */ /* 0x000fe20000100800 */
[C---:B------:R-:W-:Y:S02]  /*15a30*/  SEL R0, R3.reuse, R21, !P4 ;  /* 0x0000001503007207 */ /* 0x040fe40006000000 */
[C---:B--2---:R-:W-:Y:S01]  /*15a40*/  SEL R4, R3.reuse, R20, !P4 ;  /* 0x0000001403047207 */ /* 0x044fe20006000000 */
[----:B------:R-:W-:Y:S04]  /*15a50*/  STL [R1+0x28], R10 ;  /* 0x0000280a01007387 */ /* 0x000fe80000100800 */
[----:B------:R-:W2:Y:S04]  /*15a60*/  LDL.LU R13, [R1+0x54] ;  /* 0x00005400010d7983 */ /* 0x000ea80000300800 */
[----:B------:R0:W-:Y:S04]  /*15a70*/  STL [R1+0x20], R4 ;  /* 0x0000200401007387 */ /* 0x0001e80000100800 */
[----:B------:R1:W-:Y:S04]  /*15a80*/  STL [R1+0x1c], R0 ;  /* 0x00001c0001007387 */ /* 0x0003e80000100800 */
[----:B------:R-:W3:Y:S01]  /*15a90*/  LDL.LU R12, [R1+0x50] ;  /* 0x00005000010c7983 */ /* 0x000ee20000300800 */
[----:B0-----:R-:W-:-:S02]  /*15aa0*/  SEL R4, R3, R22, !P4 ;  /* 0x0000001603047207 */ /* 0x001fc40006000000 */
[----:B-1----:R-:W-:-:S03]  /*15ab0*/  SEL R0, R3, R23, !P4 ;  /* 0x0000001703007207 */ /* 0x002fc60006000000 */
[----:B------:R0:W-:Y:S04]  /*15ac0*/  STL [R1+0x18], R4 ;  /* 0x0000180401007387 */ /* 0x0001e80000100800 */
[----:B------:R-:W3:Y:S04]  /*15ad0*/  LDL.LU R11, [R1+0x48] ;  /* 0x00004800010b7983 */ /* 0x000ee80000300800 */
[----:B------:R-:W-:Y:S01]  /*15ae0*/  STL [R1+0x14], R0 ;  /* 0x0000140001007387 */ /* 0x000fe20000100800 */
[----:B0-----:R-:W-:-:S03]  /*15af0*/  SEL R4, R3, R24, !P4 ;  /* 0x0000001803047207 */ /* 0x001fc60006000000 */
[----:B------:R-:W3:Y:S04]  /*15b00*/  LDL.LU R10, [R1+0x44] ;  /* 0x00004400010a7983 */ /* 0x000ee80000300800 */
[----:B------:R0:W-:Y:S04]  /*15b10*/  STL [R1+0x10], R4 ;  /* 0x0000100401007387 */ /* 0x0001e80000100800 */
[----:B0-----:R-:W3:Y:S01]  /*15b20*/  LDL.LU R4, [R1+0x3c] ;  /* 0x00003c0001047983 */ /* 0x001ee20000300800 */
[C---:B------:R-:W-:Y:S02]  /*15b30*/  SEL R0, R3.reuse, R25, !P4 ;  /* 0x0000001903007207 */ /* 0x040fe40006000000 */
[----:B------:R-:W-:-:S03]  /*15b40*/  SEL R15, R3, R26, !P4 ;  /* 0x0000001a030f7207 */ /* 0x000fc60006000000 */
[----:B------:R5:W-:Y:S01]  /*15b50*/  STL [R1+0xc], R0 ;  /* 0x00000c0001007387 */ /* 0x000be20000100800 */
[C---:B------:R-:W-:Y:S02]  /*15b60*/  SEL R14, R3.reuse, R27, !P4 ;  /* 0x0000001b030e7207 */ /* 0x040fe40006000000 */
[C---:B----4-:R-:W-:Y:S01]  /*15b70*/  SEL R61, R3.reuse, R29, !P4 ;  /* 0x0000001d033d7207 */ /* 0x050fe20006000000 */
[----:B------:R-:W-:Y:S01]  /*15b80*/  STL [R1+0x8], R15 ;  /* 0x0000080f01007387 */ /* 0x000fe20000100800 */
[C---:B------:R-:W-:Y:S02]  /*15b90*/  SEL R60, R3.reuse, R30, !P4 ;  /* 0x0000001e033c7207 */ /* 0x040fe40006000000 */
[C---:B-----5:R-:W-:Y:S02]  /*15ba0*/  SEL R0, R3.reuse, R28, !P4 ;  /* 0x0000001c03007207 */ /* 0x060fe40006000000 */
[C---:B------:R-:W-:Y:S02]  /*15bb0*/  SEL R59, R3.reuse, R31, !P4 ;  /* 0x0000001f033b7207 */ /* 0x040fe40006000000 */
[C---:B------:R-:W-:Y:S01]  /*15bc0*/  SEL R32, R3.reuse, R32, !P4 ;  /* 0x0000002003207207 */ /* 0x040fe20006000000 */
[----:B------:R-:W-:Y:S01]  /*15bd0*/  STL [R1+0x3bac], R0 ;  /* 0x003bac0001007387 */ /* 0x000fe20000100800 */
[----:B------:R-:W-:-:S02]  /*15be0*/  SEL R33, R3, R33, !P4 ;  /* 0x0000002103217207 */ /* 0x000fc40006000000 */
[C---:B------:R-:W-:Y:S01]  /*15bf0*/  SEL R34, R3.reuse, R34, !P4 ;  /* 0x0000002203227207 */ /* 0x040fe20006000000 */
[----:B------:R0:W-:Y:S01]  /*15c00*/  STL [R1+0x4], R14 ;  /* 0x0000040e01007387 */ /* 0x0001e20000100800 */
[----:B------:R-:W-:-:S03]  /*15c10*/  SEL R35, R3, R35, !P4 ;  /* 0x0000002303237207 */ /* 0x000fc60006000000 */
[----:B------:R-:W-:Y:S01]  /*15c20*/  STL [R1+0x3bb0], R61 ;  /* 0x003bb03d01007387 */ /* 0x000fe20000100800 */
[----:B------:R-:W-:-:S03]  /*15c30*/  SEL R36, R3, R36, !P4 ;  /* 0x0000002403247207 */ /* 0x000fc60006000000 */
[----:B------:R-:W-:Y:S01]  /*15c40*/  STL [R1+0x3bb4], R60 ;  /* 0x003bb43c01007387 */ /* 0x000fe20000100800 */
[C---:B------:R-:W-:Y:S01]  /*15c50*/  SEL R37, R3.reuse, R37, !P4 ;  /* 0x0000002503257207 */ /* 0x040fe20006000000 */
[----:B0-----:R-:W0:Y:S02]  /*15c60*/  LDC R14, c[0x0][0x3ac] ;  /* 0x0000eb00ff0e7b82 */ /* 0x001e240000000800 */
[----:B------:R-:W-:Y:S04]  /*15c70*/  STL [R1+0x3bb8], R59 ;  /* 0x003bb83b01007387 */ /* 0x000fe80000100800 */
[----:B------:R-:W-:Y:S04]  /*15c80*/  STL [R1+0x3bbc], R32 ;  /* 0x003bbc2001007387 */ /* 0x000fe80000100800 */
[----:B------:R-:W-:Y:S04]  /*15c90*/  STL [R1+0x3bc0], R33 ;  /* 0x003bc02101007387 */ /* 0x000fe80000100800 */
[----:B------:R-:W-:Y:S04]  /*15ca0*/  STL [R1+0x3bc4], R34 ;  /* 0x003bc42201007387 */ /* 0x000fe80000100800 */
[----:B------:R-:W-:Y:S04]  /*15cb0*/  STL [R1+0x3bc8], R35 ;  /* 0x003bc82301007387 */ /* 0x000fe80000100800 */
[----:B------:R-:W-:Y:S04]  /*15cc0*/  STL [R1+0x3bcc], R36 ;  /* 0x003bcc2401007387 */ /* 0x000fe80000100800 */
[----:B------:R-:W-:Y:S01]  /*15cd0*/  STL [R1+0x3bd0], R37 ;  /* 0x003bd02501007387 */ /* 0x000fe20000100800 */
[----:B--2---:R-:W-:-:S05]  /*15ce0*/  SEL R25, R3, R13, !P4 ;  /* 0x0000000d03197207 */ /* 0x004fca0006000000 */
[----:B------:R-:W-:Y:S01]  /*15cf0*/  STL [R1+0x3bd4], R25 ;  /* 0x003bd41901007387 */ /* 0x000fe20000100800 */
[----:B---3--:R-:W-:-:S05]  /*15d00*/  SEL R23, R3, R12, !P4 ;  /* 0x0000000c03177207 */ /* 0x008fca0006000000 */
[----:B------:R-:W-:Y:S01]  /*15d10*/  STL [R1+0x3bd8], R23 ;  /* 0x003bd81701007387 */ /* 0x000fe20000100800 */
[C---:B------:R-:W-:Y:S02]  /*15d20*/  SEL R22, R3.reuse, R11, !P4 ;  /* 0x0000000b03167207 */ /* 0x040fe40006000000 */
[----:B------:R-:W-:-:S03]  /*15d30*/  SEL R21, R3, R10, !P4 ;  /* 0x0000000a03157207 */ /* 0x000fc60006000000 */
[----:B------:R-:W-:Y:S04]  /*15d40*/  STL [R1+0x3bdc], R22 ;  /* 0x003bdc1601007387 */ /* 0x000fe80000100800 */
[----:B------:R-:W-:Y:S04]  /*15d50*/  STL [R1+0x3be0], R21 ;  /* 0x003be01501007387 */ /* 0x000fe80000100800 */
[----:B------:R-:W2:Y:S01]  /*15d60*/  LDL.LU R13, [R1+0x3ac] ;  /* 0x0003ac00010d7983 */ /* 0x000ea20000300800 */
[----:B------:R-:W-:-:S03]  /*15d70*/  SEL R24, R3, R4, !P4 ;  /* 0x0000000403187207 */ /* 0x000fc60006000000 */
[----:B------:R-:W3:Y:S04]  /*15d80*/  LDL.LU R4, [R1+0x3a8] ;  /* 0x0003a80001047983 */ /* 0x000ee80000300800 */
[----:B------:R-:W4:Y:S04]  /*15d90*/  LDL.LU R12, [R1+0x3a4] ;  /* 0x0003a400010c7983 */ /* 0x000f280000300800 */
[----:B------:R-:W5:Y:S01]  /*15da0*/  LDL.LU R11, [R1+0x3a0] ;  /* 0x0003a000010b7983 */ /* 0x000f620000300800 */
[----:B------:R-:W1:Y:S01]  /*15db0*/  S2R R10, SR_TID.X ;  /* 0x00000000000a7919 */ /* 0x000e620000002100 */
[----:B------:R-:W-:-:S02]  /*15dc0*/  SEL R38, R3, R38, !P4 ;  /* 0x0000002603267207 */ /* 0x000fc40006000000 */
[C---:B------:R-:W-:Y:S02]  /*15dd0*/  SEL R39, R3.reuse, R39, !P4 ;  /* 0x0000002703277207 */ /* 0x040fe40006000000 */
[C---:B------:R-:W-:Y:S01]  /*15de0*/  SEL R40, R3.reuse, R40, !P4 ;  /* 0x0000002803287207 */ /* 0x040fe20006000000 */
[----:B------:R-:W-:Y:S01]  /*15df0*/  STL [R1+0x3be4], R24 ;  /* 0x003be41801007387 */ /* 0x000fe20000100800 */
[C---:B------:R-:W-:Y:S02]  /*15e00*/  SEL R41, R3.reuse, R41, !P4 ;  /* 0x0000002903297207 */ /* 0x040fe40006000000 */
[C---:B------:R-:W-:Y:S01]  /*15e10*/  SEL R42, R3.reuse, R42, !P4 ;  /* 0x0000002a032a7207 */ /* 0x040fe20006000000 */
[----:B------:R-:W-:Y:S01]  /*15e20*/  STL [R1+0x3be8], R38 ;  /* 0x003be82601007387 */ /* 0x000fe20000100800 */
[C---:B------:R-:W-:Y:S02]  /*15e30*/  SEL R43, R3.reuse, R43, !P4 ;  /* 0x0000002b032b7207 */ /* 0x040fe40006000000 */
[C---:B------:R-:W-:Y:S01]  /*15e40*/  SEL R44, R3.reuse, R44, !P4 ;  /* 0x0000002c032c7207 */ /* 0x040fe20006000000 */
[----:B------:R-:W-:Y:S01]  /*15e50*/  STL [R1+0x3bec], R39 ;  /* 0x003bec2701007387 */ /* 0x000fe20000100800 */
[C---:B------:R-:W-:Y:S01]  /*15e60*/  SEL R45, R3.reuse, R45, !P4 ;  /* 0x0000002d032d7207 */ /* 0x040fe20006000000 */
[----:B------:R-:W-:Y:S01]  /*15e70*/  @!P1 IMAD.MOV R9, RZ, RZ, -R9 ;  /* 0x000000ffff099224 */ /* 0x000fe200078e0a09 */
[C---:B------:R-:W-:Y:S01]  /*15e80*/  SEL R46, R3.reuse, R46, !P4 ;  /* 0x0000002e032e7207 */ /* 0x040fe20006000000 */
[----:B------:R-:W-:Y:S01]  /*15e90*/  STL [R1+0x3bf0], R40 ;  /* 0x003bf02801007387 */ /* 0x000fe20000100800 */
[----:B------:R-:W-:Y:S01]  /*15ea0*/  @!P5 IMAD.MOV R8, RZ, RZ, -R8 ;  /* 0x000000ffff08d224 */ /* 0x000fe200078e0a08 */
[----:B------:R-:W-:Y:S01]  /*15eb0*/  SEL R47, R3, R47, !P4 ;  /* 0x0000002f032f7207 */ /* 0x000fe20006000000 */
[----:B------:R-:W-:Y:S01]  /*15ec0*/  @!P6 IMAD.MOV R7, RZ, RZ, -R7 ;  /* 0x000000ffff07e224 */ /* 0x000fe200078e0a07 */
[----:B------:R-:W-:Y:S01]  /*15ed0*/  STL [R1+0x3bf4], R41 ;  /* 0x003bf42901007387 */ /* 0x000fe20000100800 */
[----:B------:R-:W-:Y:S01]  /*15ee0*/  @!P2 IMAD.MOV R6, RZ, RZ, -R6 ;  /* 0x000000ffff06a224 */ /* 0x000fe200078e0a06 */
[----:B-1----:R-:W-:Y:S01]  /*15ef0*/  LOP3.LUT R15, R10, 0x1f, RZ, 0xc0, !PT ;  /* 0x0000001f0a0f7812 */ /* 0x002fe200078ec0ff */
[----:B------:R-:W-:-:S04]  /*15f00*/  @!P0 IMAD.MOV R5, RZ, RZ, -R5 ;  /* 0x000000ffff058224 */ /* 0x000fc800078e0a05 */
[CC--:B0-----:R-:W-:Y:S01]  /*15f10*/  IMAD R19, R15.reuse, R14.reuse, RZ ;  /* 0x0000000e0f137224 */ /* 0x0c1fe200078e02ff */
[----:B------:R-:W-:Y:S01]  /*15f20*/  STL [R1+0x3bf8], R42 ;  /* 0x003bf82a01007387 */ /* 0x000fe20000100800 */
[----:B------:R-:W-:Y:S02]  /*15f30*/  @!P3 IMAD.MOV R2, RZ, RZ, -R2 ;  /* 0x000000ffff02b224 */ /* 0x000fe400078e0a02 */
[----:B------:R-:W-:Y:S01]  /*15f40*/  IMAD R10, R15, R14, RZ ;  /* 0x0000000e0f0a7224 */ /* 0x000fe200078e02ff */
[----:B------:R-:W-:Y:S01]  /*15f50*/  STL [R1+0x3bfc], R43 ;  /* 0x003bfc2b01007387 */ /* 0x000fe20000100800 */
[----:B------:R-:W-:Y:S01]  /*15f60*/  IMAD R19, R14, 0x20, R19 ;  /* 0x000000200e137824 */ /* 0x000fe200078e0213 */
[C---:B------:R-:W-:Y:S02]  /*15f70*/  SEL R48, R3.reuse, R48, !P4 ;  /* 0x0000003003307207 */ /* 0x040fe40006000000 */
[----:B------:R-:W-:Y:S01]  /*15f80*/  STL [R1+0x3c00], R44 ;  /* 0x003c002c01007387 */ /* 0x000fe20000100800 */
[----:B------:R-:W-:-:S02]  /*15f90*/  SEL R49, R3, R49, !P4 ;  /* 0x0000003103317207 */ /* 0x000fc40006000000 */
        /* <DEDUP_REMOVED lines=8> */
[----:B------:R-:W-:-:S02]  /*16020*/  SEL R55, R3, R55, !P4 ;  /* 0x0000003703377207 */ /* 0x000fc40006000000 */
[C---:B------:R-:W-:Y:S02]  /*16030*/  SEL R56, R3.reuse, R56, !P4 ;  /* 0x0000003803387207 */ /* 0x040fe40006000000 */
[C---:B------:R-:W-:Y:S02]  /*16040*/  SEL R57, R3.reuse, R57, !P4 ;  /* 0x0000003903397207 */ /* 0x040fe40006000000 */
[C---:B------:R-:W-:Y:S02]  /*16050*/  SEL R58, R3.reuse, R58, !P4 ;  /* 0x0000003a033a7207 */ /* 0x040fe40006000000 */
[C---:B------:R-:W-:Y:S02]  /*16060*/  SEL R26, R3.reuse, R9, !P4 ;  /* 0x00000009031a7207 */ /* 0x040fe40006000000 */
[C---:B------:R-:W-:Y:S02]  /*16070*/  SEL R27, R3.reuse, R8, !P4 ;  /* 0x00000008031b7207 */ /* 0x040fe40006000000 */
[----:B------:R-:W-:-:S02]  /*16080*/  SEL R28, R3, R7, !P4 ;  /* 0x00000007031c7207 */ /* 0x000fc40006000000 */
[C---:B------:R-:W-:Y:S02]  /*16090*/  SEL R29, R3.reuse, R6, !P4 ;  /* 0x00000006031d7207 */ /* 0x040fe40006000000 */
[C---:B------:R-:W-:Y:S02]  /*160a0*/  SEL R30, R3.reuse, R5, !P4 ;  /* 0x00000005031e7207 */ /* 0x040fe40006000000 */
[----:B------:R-:W-:Y:S02]  /*160b0*/  SEL R31, R3, R2, !P4 ;  /* 0x00000002031f7207 */ /* 0x000fe40006000000 */
[----:B------:R-:W-:Y:S01]  /*160c0*/  IADD3 R15, P0, PT, R10, UR22, RZ ;  /* 0x000000160a0f7c10 */ /* 0x000fe2000ff1e0ff */
[----:B------:R-:W-:Y:S01]  /*160d0*/  STL [R1+0x3c10], R48 ;  /* 0x003c103001007387 */ /* 0x000fe20000100800 */
[----:B------:R-:W-:-:S03]  /*160e0*/  IADD3 R6, P4, PT, R19, UR22, RZ ;  /* 0x0000001613067c10 */ /* 0x000fc6000ff9e0ff */
[----:B------:R-:W-:Y:S01]  /*160f0*/  STL [R1+0x3c14], R49 ;  /* 0x003c143101007387 */ /* 0x000fe20000100800 */
[----:B------:R-:W-:-:S03]  /*16100*/  LEA.HI.X.SX32 R20, R10, UR23, 0x1, P0 ;  /* 0x000000170a147c11 */ /* 0x000fc600080f0eff */
[----:B------:R-:W-:Y:S04]  /*16110*/  STL [R1+0x3c18], R50 ;  /* 0x003c183201007387 */ /* 0x000fe80000100800 */
[----:B------:R-:W-:Y:S04]  /*16120*/  STL [R1+0x3b8c], R15 ;  /* 0x003b8c0f01007387 */ /* 0x000fe80000100800 */
[----:B------:R0:W-:Y:S04]  /*16130*/  STL [R1+0x3b90], R6 ;  /* 0x003b900601007387 */ /* 0x0001e80000100800 */
[----:B------:R-:W-:Y:S01]  /*16140*/  STL [R1+0x3b84], R20 ;  /* 0x003b841401007387 */ /* 0x000fe20000100800 */
[----:B--2---:R-:W-:-:S02]  /*16150*/  IMAD R5, R13, UR45, RZ ;  /* 0x0000002d0d057c24 */ /* 0x004fc4000f8e02ff */
[----:B---3--:R-:W-:-:S03]  /*16160*/  IMAD R4, R4, UR45, RZ ;  /* 0x0000002d04047c24 */ /* 0x008fc6000f8e02ff */
[----:B0-----:R-:W-:Y:S01]  /*16170*/  IADD3 R6, P0, PT, R5, UR20, RZ ;  /* 0x0000001405067c10 */ /* 0x001fe2000ff1e0ff */
[----:B----4-:R-:W-:Y:S01]  /*16180*/  IMAD R3, R12, UR45, RZ ;  /* 0x0000002d0c037c24 */ /* 0x010fe2000f8e02ff */
[----:B------:R-:W-:Y:S01]  /*16190*/  IADD3 R0, P1, PT, R4, UR20, RZ ;  /* 0x0000001404007c10 */ /* 0x000fe2000ff3e0ff */
[----:B-----5:R-:W-:-:S03]  /*161a0*/  IMAD R2, R11, UR45, RZ ;  /* 0x0000002d0b027c24 */ /* 0x020fc6000f8e02ff */
[----:B------:R-:W-:Y:S01]  /*161b0*/  IADD3 R7, P2, PT, R3, UR20, RZ ;  /* 0x0000001403077c10 */ /* 0x000fe2000ff5e0ff */
[----:B------:R0:W-:Y:S01]  /*161c0*/  STL [R1+0x1fa4], R6 ;  /* 0x001fa40601007387 */ /* 0x0001e20000100800 */
[----:B------:R-:W-:-:S03]  /*161d0*/  LEA.HI.X.SX32 R4, R4, UR21, 0x1, P1 ;  /* 0x0000001504047c11 */ /* 0x000fc600088f0eff */
[----:B------:R1:W-:Y:S01]  /*161e0*/  STL [R1+0x1fac], R0 ;  /* 0x001fac0001007387 */ /* 0x0003e20000100800 */
[----:B------:R-:W-:Y:S02]  /*161f0*/  LEA.HI.X.SX32 R3, R3, UR21, 0x1, P2 ;  /* 0x0000001503037c11 */ /* 0x000fe400090f0eff */
[----:B0-----:R-:W-:Y:S01]  /*16200*/  IADD3 R6, P3, PT, R2, UR20, RZ ;  /* 0x0000001402067c10 */ /* 0x001fe2000ff7e0ff */
[----:B------:R-:W-:Y:S01]  /*16210*/  STL [R1+0x1fb4], R7 ;  /* 0x001fb40701007387 */ /* 0x000fe20000100800 */
[----:B-1----:R-:W-:-:S03]  /*16220*/  LEA.HI.X.SX32 R0, R5, UR21, 0x1, P0 ;  /* 0x0000001505007c11 */ /* 0x002fc600080f0eff */
[----:B------:R-:W-:Y:S04]  /*16230*/  STL [R1+0x1fbc], R6 ;  /* 0x001fbc0601007387 */ /* 0x000fe80000100800 */
[----:B------:R0:W-:Y:S04]  /*16240*/  STL [R1+0x1fa0], R0 ;  /* 0x001fa00001007387 */ /* 0x0001e80000100800 */
[----:B------:R-:W-:Y:S04]  /*16250*/  STL [R1+0x1fa8], R4 ;  /* 0x001fa80401007387 */ /* 0x000fe80000100800 */
[----:B------:R-:W2:Y:S01]  /*16260*/  LDL.LU R42, [R1+0x184] ;  /* 0x00018400012a7983 */ /* 0x000ea20000300800 */
[----:B0-----:R-:W-:-:S03]  /*16270*/  LEA.HI.X.SX32 R0, R2, UR21, 0x1, P3 ;  /* 0x0000001502007c11 */ /* 0x001fc600098f0eff */
[----:B------:R-:W-:Y:S04]  /*16280*/  STL [R1+0x1fb0], R3 ;  /* 0x001fb00301007387 */ /* 0x000fe80000100800 */
[----:B------:R-:W3:Y:S04]  /*16290*/  LDL.LU R41, [R1+0x180] ;  /* 0x0001800001297983 */ /* 0x000ee80000300800 */
[----:B------:R0:W-:Y:S04]  /*162a0*/  STL [R1+0x1fb8], R0 ;  /* 0x001fb80001007387 */ /* 0x0001e80000100800 */
[----:B------:R-:W4:Y:S04]  /*162b0*/  LDL.LU R40, [R1+0x17c] ;  /* 0x00017c0001287983 */ /* 0x000f280000300800 */
[----:B------:R-:W5:Y:S04]  /*162c0*/  LDL.LU R39, [R1+0x178] ;  /* 0x0001780001277983 */ /* 0x000f680000300800 */
[----:B------:R-:W2:Y:S04]  /*162d0*/  LDL.LU R38, [R1+0xa4] ;  /* 0x0000a40001267983 */ /* 0x000ea80000300800 */
        /* <DEDUP_REMOVED lines=14> */
[----:B0-----:R-:W2:Y:S04]  /*163c0*/  LDL.LU R0, [R1+0x68] ;  /* 0x0000680001007983 */ /* 0x001ea80000300800 */
        /* <DEDUP_REMOVED lines=8> */
[----:B------:R-:W-:-:S05]  /*16450*/  LEA.HI.X.SX32 R19, R19, UR23, 0x1, P4 ;  /* 0x0000001713137c11 */ /* 0x000fca000a0f0eff */
[----:B------:R-:W-:Y:S01]  /*16460*/  STL [R1+0x3b88], R19 ;  /* 0x003b881301007387 */ /* 0x000fe20000100800 */
[----:B---3--:R-:W-:Y:S02]  /*16470*/  IMAD R4, R41, UR47, RZ ;  /* 0x0000002f29047c24 */ /* 0x008fe4000f8e02ff */
[----:B----4-:R-:W-:-:S03]  /*16480*/  IMAD R2, R40, UR47, RZ ;  /* 0x0000002f28027c24 */ /* 0x010fc6000f8e02ff */
[----:B------:R2:W-:Y:S01]  /*16490*/  STL [R1+0xb0], R4 ;  /* 0x0000b00401007387 */ /* 0x0005e20000100800 */
[----:B-----5:R-:W-:-:S03]  /*164a0*/  IMAD R3, R39, UR47, RZ ;  /* 0x0000002f27037c24 */ /* 0x020fc6000f8e02ff */
[----:B------:R0:W-:Y:S04]  /*164b0*/  STL [R1+0xac], R2 ;  /* 0x0000ac0201007387 */ /* 0x0001e80000100800 */
[----:B------:R1:W-:Y:S01]  /*164c0*/  STL [R1+0xa8], R3 ;  /* 0x0000a80301007387 */ /* 0x0003e20000100800 */
[----:B--2---:R-:W-:Y:S02]  /*164d0*/  IMAD R4, R38, UR47, RZ ;  /* 0x0000002f26047c24 */ /* 0x004fe4000f8e02ff */
[----:B0-----:R-:W-:-:S03]  /*164e0*/  IMAD R2, R24, UR47, RZ ;  /* 0x0000002f18027c24 */ /* 0x001fc6000f8e02ff */
[----:B------:R0:W-:Y:S01]  /*164f0*/  STL [R1+0xa4], R4 ;  /* 0x0000a40401007387 */ /* 0x0001e20000100800 */
[----:B-1----:R-:W-:-:S03]  /*16500*/  IMAD R3, R21, UR47, RZ ;  /* 0x0000002f15037c24 */ /* 0x002fc6000f8e02ff */
[----:B------:R1:W-:Y:S04]  /*16510*/  STL [R1+0xa0], R2 ;  /* 0x0000a00201007387 */ /* 0x0003e80000100800 */
[----:B------:R2:W-:Y:S01]  /*16520*/  STL [R1+0x9c], R3 ;  /* 0x00009c0301007387 */ /* 0x0005e20000100800 */
[----:B0-----:R-:W-:Y:S02]  /*16530*/  IMAD R4, R22, UR47, RZ ;  /* 0x0000002f16047c24 */ /* 0x001fe4000f8e02ff */
[----:B-1----:R-:W-:-:S03]  /*16540*/  IMAD R2, R23, UR47, RZ ;  /* 0x0000002f17027c24 */ /* 0x002fc6000f8e02ff */
[----:B------:R0:W-:Y:S01]  /*16550*/  STL [R1+0x98], R4 ;  /* 0x0000980401007387 */ /* 0x0001e20000100800 */
[----:B--2---:R-:W-:-:S03]  /*16560*/  IMAD R3, R25, UR47, RZ ;  /* 0x0000002f19037c24 */ /* 0x004fc6000f8e02ff */
        /* <DEDUP_REMOVED lines=15> */
[----:B------:R-:W-:Y:S02]  /*16660*/  IMAD R0, R0, UR47, RZ ;  /* 0x0000002f00007c24 */ /* 0x000fe4000f8e02ff */
[----:B-1----:R-:W-:Y:S01]  /*16670*/  IMAD R2, R60, UR47, RZ ;  /* 0x0000002f3c027c24 */ /* 0x002fe2000f8e02ff */
[----:B------:R-:W-:Y:S01]  /*16680*/  STL [R1+0x74], R4 ;  /* 0x0000740401007387 */ /* 0x000fe20000100800 */
[----:B--2---:R-:W-:-:S03]  /*16690*/  IMAD R3, R61, UR47, RZ ;  /* 0x0000002f3d037c24 */ /* 0x004fc6000f8e02ff */
[----:B------:R0:W-:Y:S04]  /*166a0*/  STL [R1+0x70], R2 ;  /* 0x0000700201007387 */ /* 0x0001e80000100800 */
        /* <DEDUP_REMOVED lines=10> */
[----:B------:R-:W-:Y:S01]  /*16750*/  STL [R1+0x58], R2 ;  /* 0x0000580201007387 */ /* 0x000fe20000100800 */
[----:B--2---:R-:W-:-:S03]  /*16760*/  IMAD R0, R12, UR47, RZ ;  /* 0x0000002f0c007c24 */ /* 0x004fc6000f8e02ff */
[----:B------:R0:W-:Y:S01]  /*16770*/  STL [R1+0x54], R3 ;  /* 0x0000540301007387 */ /* 0x0001e20000100800 */
[----:B------:R-:W-:-:S03]  /*16780*/  IMAD R20, R42, UR47, RZ ;  /* 0x0000002f2a147c24 */ /* 0x000fc6000f8e02ff */
[----:B------:R1:W-:Y:S04]  /*16790*/  STL [R1+0x50], R0 ;  /* 0x0000500001007387 */ /* 0x0003e80000100800 */
[----:B------:R-:W2:Y:S04]  /*167a0*/  LDL.LU R45, [R1+0x120] ;  /* 0x00012000012d7983 */ /* 0x000ea80000300800 */
[----:B------:R-:W3:Y:S01]  /*167b0*/  LDL.LU R44, [R1+0x118] ;  /* 0x00011800012c7983 */ /* 0x000ee20000300800 */
[----:B0-----:R-:W-:-:S03]  /*167c0*/  IMAD R3, R10, UR47, RZ ;  /* 0x0000002f0a037c24 */ /* 0x001fc6000f8e02ff */
[----:B------:R-:W4:Y:S01]  /*167d0*/  LDL.LU R43, [R1+0x114] ;  /* 0x00011400012b7983 */ /* 0x000f220000300800 */
[----:B------:R-:W-:-:S03]  /*167e0*/  IMAD R2, R11, UR47, RZ ;  /* 0x0000002f0b027c24 */ /* 0x000fc6000f8e02ff */
        /* <DEDUP_REMOVED lines=11> */
[----:B------:R-:W3:Y:S04]  /*168a0*/  LDL.LU R39, [R1+0x2a8] ;  /* 0x0002a80001277983 */ /* 0x000ee80000300800 */
[----:B------:R-:W4:Y:S04]  /*168b0*/  LDL.LU R38, [R1+0x2c0] ;  /* 0x0002c00001267983 */ /* 0x000f280000300800 */
[----:B------:R-:W5:Y:S04]  /*168c0*/  LDL.LU R24, [R1+0x2cc] ;  /* 0x0002cc0001187983 */ /* 0x000f680000300800 */
        /* <DEDUP_REMOVED lines=13> */
[----:B-1----:R-:W5:Y:S01]  /*169a0*/  LDL.LU R0, [R1+0x37c] ;  /* 0x00037c0001007983 */ /* 0x002f620000300800 */
[----:B--2---:R-:W-:-:S02]  /*169b0*/  IMAD R15, R40, UR47, RZ ;  /* 0x0000002f280f7c24 */ /* 0x004fc4000f8e02ff */
[----:B---3--:R-:W-:-:S03]  /*169c0*/  IMAD R6, R39, UR47, RZ ;  /* 0x0000002f27067c24 */ /* 0x008fc6000f8e02ff */
[----:B------:R5:W-:Y:S01]  /*169d0*/  STL [R1+0xf0], R15 ;  /* 0x0000f00f01007387 */ /* 0x000be20000100800 */
[----:B----4-:R-:W-:-:S03]  /*169e0*/  IMAD R19, R38, UR47, RZ ;  /* 0x0000002f26137c24 */ /* 0x010fc6000f8e02ff */
[----:B------:R0:W-:Y:S01]  /*169f0*/  STL [R1+0xf4], R6 ;  /* 0x0000f40601007387 */ /* 0x0001e20000100800 */
[----:B-----5:R-:W-:-:S03]  /*16a00*/  IMAD R15, R24, UR47, RZ ;  /* 0x0000002f180f7c24 */ /* 0x020fc6000f8e02ff */
[----:B------:R1:W-:Y:S01]  /*16a10*/  STL [R1+0xf8], R19 ;  /* 0x0000f81301007387 */ /* 0x0003e20000100800 */
[----:B0-----:R-:W-:-:S03]  /*16a20*/  IMAD R6, R21, UR47, RZ ;  /* 0x0000002f15067c24 */ /* 0x001fc6000f8e02ff */
[----:B------:R0:W-:Y:S01]  /*16a30*/  STL [R1+0xfc], R15 ;  /* 0x0000fc0f01007387 */ /* 0x0001e20000100800 */
[----:B-1----:R-:W-:-:S03]  /*16a40*/  IMAD R19, R22, UR47, RZ ;  /* 0x0000002f16137c24 */ /* 0x002fc6000f8e02ff */
[----:B------:R1:W-:Y:S01]  /*16a50*/  STL [R1+0x100], R6 ;  /* 0x0001000601007387 */ /* 0x0003e20000100800 */
[----:B0-----:R-:W-:-:S03]  /*16a60*/  IMAD R15, R23, UR47, RZ ;  /* 0x0000002f170f7c24 */ /* 0x001fc6000f8e02ff */
[----:B------:R0:W-:Y:S04]  /*16a70*/  STL [R1+0x104], R19 ;  /* 0x0001041301007387 */ /* 0x0001e80000100800 */
[----:B------:R2:W-:Y:S01]  /*16a80*/  STL [R1+0x10c], R15 ;  /* 0x00010c0f01007387 */ /* 0x0005e20000100800 */
[----:B-1----:R-:W-:Y:S02]  /*16a90*/  IMAD R6, R25, UR47, RZ ;  /* 0x0000002f19067c24 */ /* 0x002fe4000f8e02ff */
[----:B0-----:R-:W-:-:S03]  /*16aa0*/  IMAD R19, R37, UR47, RZ ;  /* 0x0000002f25137c24 */ /* 0x001fc6000f8e02ff */
        /* <DEDUP_REMOVED lines=15> */
[----:B------:R-:W-:Y:S01]  /*16ba0*/  STL [R1+0x184], R15 ;  /* 0x0001840f01007387 */ /* 0x000fe20000100800 */
[----:B0-----:R-:W-:-:S03]  /*16bb0*/  IMAD R6, R61, UR47, RZ ;  /* 0x0000002f3d067c24 */ /* 0x001fc6000f8e02ff */
[----:B-1----:R-:W2:Y:S01]  /*16bc0*/  LDL.LU R19, [R1+0x378] ;  /* 0x0003780001137983 */ /* 0x002ea20000300800 */
[----:B------:R-:W-:-:S03]  /*16bd0*/  IMAD R0, R0, UR47, RZ ;  /* 0x0000002f00007c24 */ /* 0x000fc6000f8e02ff */
[----:B------:R0:W-:Y:S04]  /*16be0*/  STL [R1+0x204], R6 ;  /* 0x0002040601007387 */ /* 0x0001e80000100800 */
[----:B0-----:R-:W3:Y:S04]  /*16bf0*/  LDL.LU R6, [R1+0x374] ;  /* 0x0003740001067983 */ /* 0x001ee80000300800 */
[----:B------:R0:W-:Y:S04]  /*16c00*/  STL [R1+0x28c], R0 ;  /* 0x00028c0001007387 */ /* 0x0001e80000100800 */
[----:B------:R-:W4:Y:S04]  /*16c10*/  LDL.LU R15, [R1+0x370] ;  /* 0x00037000010f7983 */ /* 0x000f280000300800 */
[----:B------:R-:W5:Y:S04]  /*16c20*/  LDL.LU R50, [R1+0x368] ;  /* 0x0003680001327983 */ /* 0x000f680000300800 */
[----:B------:R-:W5:Y:S04]  /*16c30*/  LDL.LU R49, [R1+0x364] ;  /* 0x0003640001317983 */ /* 0x000f680000300800 */
[----:B------:R-:W5:Y:S04]  /*16c40*/  LDL.LU R48, [R1+0x360] ;  /* 0x0003600001307983 */ /* 0x000f680000300800 */
[----:B------:R-:W5:Y:S01]  /*16c50*/  LDL.LU R47, [R1+0x358] ;  /* 0x00035800012f7983 */ /* 0x000f620000300800 */
[----:B------:R-:W-:-:S03]  /*16c60*/  IMAD R4, R45, UR47, RZ ;  /* 0x0000002f2d047c24 */ /* 0x000fc6000f8e02ff */
[----:B------:R-:W5:Y:S01]  /*16c70*/  LDL.LU R46, [R1+0x354] ;  /* 0x00035400012e7983 */ /* 0x000f620000300800 */
[----:B------:R-:W-:Y:S02]  /*16c80*/  IMAD R5, R44, UR47, RZ ;  /* 0x0000002f2c057c24 */ /* 0x000fe4000f8e02ff */
[----:B------:R-:W-:Y:S01]  /*16c90*/  IMAD R7, R43, UR47, RZ ;  /* 0x0000002f2b077c24 */ /* 0x000fe2000f8e02ff */
[----:B------:R-:W5:Y:S04]  /*16ca0*/  LDL.LU R45, [R1+0x350] ;  /* 0x00035000012d7983 */ /* 0x000f680000300800 */
[----:B------:R-:W5:Y:S01]  /*16cb0*/  LDL.LU R44, [R1+0x34c] ;  /* 0x00034c00012c7983 */ /* 0x000f620000300800 */
[----:B------:R-:W-:-:S03]  /*16cc0*/  IMAD R8, R42, UR47, RZ ;  /* 0x0000002f2a087c24 */ /* 0x000fc6000f8e02ff */
[----:B------:R-:W5:Y:S01]  /*16cd0*/  LDL.LU R43, [R1+0x348] ;  /* 0x00034800012b7983 */ /* 0x000f620000300800 */
[----:B------:R-:W-:-:S03]  /*16ce0*/  IMAD R9, R41, UR47, RZ ;  /* 0x0000002f29097c24 */ /* 0x000fc6000f8e02ff */
        /* <DEDUP_REMOVED lines=19> */
[----:B0-----:R-:W5:Y:S01]  /*16e20*/  LDL.LU R0, [R1+0x2ec] ;  /* 0x0002ec0001007983 */ /* 0x001f620000300800 */
[----:B--2---:R-:W-:-:S05]  /*16e30*/  IMAD R19, R19, UR47, RZ ;  /* 0x0000002f13137c24 */ /* 0x004fca000f8e02ff */
[----:B------:R3:W-:Y:S02]  /*16e40*/  STL [R1+0x2a8], R19 ;  /* 0x0002a81301007387 */ /* 0x0007e40000100800 */
[----:B---3--:R-:W-:-:S05]  /*16e50*/  IMAD R19, R6, UR47, RZ ;  /* 0x0000002f06137c24 */ /* 0x008fca000f8e02ff */
[----:B------:R5:W-:Y:S01]  /*16e60*/  STL [R1+0x2c0], R19 ;  /* 0x0002c01301007387 */ /* 0x000be20000100800 */
[----:B----4-:R-:W-:Y:S02]  /*16e70*/  IMAD R6, R15, UR47, RZ ;  /* 0x0000002f0f067c24 */ /* 0x010fe4000f8e02ff */
[----:B-----5:R-:W-:Y:S02]  /*16e80*/  IMAD R19, R50, UR47, RZ ;  /* 0x0000002f32137c24 */ /* 0x020fe4000f8e02ff */
[----:B------:R-:W-:Y:S01]  /*16e90*/  IMAD R15, R49, UR47, RZ ;  /* 0x0000002f310f7c24 */ /* 0x000fe2000f8e02ff */
[----:B------:R0:W-:Y:S04]  /*16ea0*/  STL [R1+0x2cc], R6 ;  /* 0x0002cc0601007387 */ /* 0x0001e80000100800 */
[----:B------:R1:W-:Y:S04]  /*16eb0*/  STL [R1+0x2e0], R19 ;  /* 0x0002e01301007387 */ /* 0x0003e80000100800 */
[----:B------:R2:W-:Y:S01]  /*16ec0*/  STL [R1+0x304], R15 ;  /* 0x0003040f01007387 */ /* 0x0005e20000100800 */
[----:B0-----:R-:W-:-:S02]  /*16ed0*/  IMAD R6, R48, UR47, RZ ;  /* 0x0000002f30067c24 */ /* 0x001fc4000f8e02ff */
        /* <DEDUP_REMOVED lines=272> */
[----:B----4-:R-:W-:-:S05]  /*17fe0*/  IMAD R6, R15, UR47, RZ ;  /* 0x0000002f0f067c24 */ /* 0x010fca000f8e02ff */
[----:B------:R0:W-:Y:S01]  /*17ff0*/  STL [R1+0x3c8], R6 ;  /* 0x0003c80601007387 */ /* 0x0001e20000100800 */
[----:B-----5:R-:W-:Y:S02]  /*18000*/  IMAD R19, R50, UR47, RZ ;  /* 0x0000002f32137c24 */ /* 0x020fe4000f8e02ff */
[----:B------:R-:W-:-:S03]  /*18010*/  IMAD R15, R49, UR47, RZ ;  /* 0x0000002f310f7c24 */ /* 0x000fc6000f8e02ff */
        /* <DEDUP_REMOVED lines=44> */
[----:B------:R1:W-:Y:S01]  /*182e0*/  STL [R1+0x45c], R15 ;  /* 0x00045c0f01007387 */ /* 0x0003e20000100800 */
[----:B------:R-:W-:-:S03]  /*182f0*/  IMAD R0, R0, UR47, RZ ;  /* 0x0000002f00007c24 */ /* 0x000fc6000f8e02ff */
[----:B------:R2:W-:Y:S01]  /*18300*/  STL [R1+0x460], R6 ;  /* 0x0004600601007387 */ /* 0x0005e20000100800 */
[----:B0-----:R-:W-:Y:S02]  /*18310*/  IMAD R19, R59, UR47, RZ ;  /* 0x0000002f3b137c24 */ /* 0x001fe4000f8e02ff */
[----:B-1----:R-:W-:-:S03]  /*18320*/  IMAD R15, R60, UR47, RZ ;  /* 0x0000002f3c0f7c24 */ /* 0x002fc6000f8e02ff */
[----:B------:R-:W-:Y:S01]  /*18330*/  STL [R1+0x468], R19 ;  /* 0x0004681301007387 */ /* 0x000fe20000100800 */
[----:B--2---:R-:W-:-:S03]  /*18340*/  IMAD R6, R61, UR47, RZ ;  /* 0x0000002f3d067c24 */ /* 0x004fc6000f8e02ff */
[----:B------:R-:W-:Y:S04]  /*18350*/  STL [R1+0x470], R15 ;  /* 0x0004700f01007387 */ /* 0x000fe80000100800 */
[----:B------:R-:W2:Y:S04]  /*18360*/  LDL.LU R50, [R1+0x148] ;  /* 0x0001480001327983 */ /* 0x000ea80000300800 */
[----:B------:R-:W-:Y:S04]  /*18370*/  STL [R1+0x474], R6 ;  /* 0x0004740601007387 */ /* 0x000fe80000100800 */
[----:B------:R-:W3:Y:S04]  /*18380*/  LDL.LU R49, [R1+0x144] ;  /* 0x0001440001317983 */ /* 0x000ee80000300800 */
        /* <DEDUP_REMOVED lines=26> */
[----:B0-----:R-:W5:Y:S04]  /*18530*/  LDL.LU R0, [R1+0x10] ;  /* 0x0000100001007983 */ /* 0x001f680000300800 */
[----:B------:R-:W5:Y:S04]  /*18540*/  LDL.LU R19, [R1+0xc] ;  /* 0x00000c0001137983 */ /* 0x000f680000300800 */
[----:B------:R-:W5:Y:S04]  /*18550*/  LDL.LU R6, [R1+0x8] ;  /* 0x0000080001067983 */ /* 0x000f680000300800 */
[----:B------:R-:W5:Y:S01]  /*18560*/  LDL.LU R15, [R1+0x4] ;  /* 0x00000400010f7983 */ /* 0x000f620000300800 */
[----:B--2---:R-:W-:-:S05]  /*18570*/  IMAD R50, R50, UR47, RZ ;  /* 0x0000002f32327c24 */ /* 0x004fca000f8e02ff */
[----:B------:R0:W-:Y:S01]  /*18580*/  STL [R1+0x480], R50 ;  /* 0x0004803201007387 */ /* 0x0001e20000100800 */
[----:B---3--:R-:W-:-:S03]  /*18590*/  IMAD R49, R49, UR47, RZ ;  /* 0x0000002f31317c24 */ /* 0x008fc6000f8e02ff */
[----:B0-----:R-:W2:Y:S01]  /*185a0*/  LDL.LU R50, [R1+0x3c18] ;  /* 0x003c180001327983 */ /* 0x001ea20000300800 */
[----:B----4-:R-:W-:-:S03]  /*185b0*/  IMAD R48, R48, UR47, RZ ;  /* 0x0000002f30307c24 */ /* 0x010fc6000f8e02ff */
[----:B------:R0:W-:Y:S01]  /*185c0*/  STL [R1+0x488], R49 ;  /* 0x0004883101007387 */ /* 0x0001e20000100800 */
[----:B-----5:R-:W-:Y:S02]  /*185d0*/  IMAD R47, R47, UR47, RZ ;  /* 0x0000002f2f2f7c24 */ /* 0x020fe4000f8e02ff */
[----:B------:R-:W-:Y:S01]  /*185e0*/  IMAD R46, R46, UR47, RZ ;  /* 0x0000002f2e2e7c24 */ /* 0x000fe2000f8e02ff */
[----:B0-----:R-:W3:Y:S01]  /*185f0*/  LDL.LU R49, [R1+0x3c14] ;  /* 0x003c140001317983 */ /* 0x001ee20000300800 */
[----:B------:R-:W-:-:S03]  /*18600*/  IMAD R45, R45, UR47, RZ ;  /* 0x0000002f2d2d7c24 */ /* 0x000fc6000f8e02ff */
[----:B------:R0:W-:Y:S01]  /*18610*/  STL [R1+0x48c], R48 ;  /* 0x00048c3001007387 */ /* 0x0001e20000100800 */
[----:B------:R-:W-:Y:S02]  /*18620*/  IMAD R44, R44, UR47, RZ ;  /* 0x0000002f2c2c7c24 */ /* 0x000fe4000f8e02ff */
[----:B------:R-:W-:Y:S01]  /*18630*/  IMAD R43, R43, UR47, RZ ;  /* 0x0000002f2b2b7c24 */ /* 0x000fe2000f8e02ff */
[----:B0-----:R-:W4:Y:S04]  /*18640*/  LDL.LU R48, [R1+0x3c10] ;  /* 0x003c100001307983 */ /* 0x001f280000300800 */
[----:B------:R0:W-:Y:S01]  /*18650*/  STL [R1+0x494], R47 ;  /* 0x0004942f01007387 */ /* 0x0001e20000100800 */
[----:B------:R-:W-:Y:S02]  /*18660*/  IMAD R42, R42, UR47, RZ ;  /* 0x0000002f2a2a7c24 */ /* 0x000fe4000f8e02ff */
[----:B------:R-:W-:Y:S01]  /*18670*/  IMAD R41, R41, UR47, RZ ;  /* 0x0000002f29297c24 */ /* 0x000fe2000f8e02ff */
[----:B0-----:R-:W5:Y:S04]  /*18680*/  LDL.LU R47, [R1+0x3c0c] ;  /* 0x003c0c00012f7983 */ /* 0x001f680000300800 */
[----:B------:R0:W-:Y:S01]  /*18690*/  STL [R1+0x49c], R46 ;  /* 0x00049c2e01007387 */ /* 0x0001e20000100800 */
[----:B------:R-:W-:-:S03]  /*186a0*/  IMAD R40, R40, UR47, RZ ;  /* 0x0000002f28287c24 */ /* 0x000fc6000f8e02ff */
[----:B0-----:R-:W2:Y:S04]  /*186b0*/  LDL.LU R46, [R1+0x3c08] ;  /* 0x003c0800012e7983 */ /* 0x001ea80000300800 */
        /* <DEDUP_REMOVED lines=60> */
[----:B0-----:R-:W3:Y:S04]  /*18a80*/  LDL.LU R61, [R1+0x3bb0] ;  /* 0x003bb000013d7983 */ /* 0x001ee80000300800 */
[----:B------:R0:W-:Y:S04]  /*18a90*/  STL [R1+0x530], R0 ;  /* 0x0005300001007387 */ /* 0x0001e80000100800 */
[----:B0-----:R-:W4:Y:S01]  /*18aa0*/  LDL.LU R0, [R1+0x3bac] ;  /* 0x003bac0001007983 */ /* 0x001f220000300800 */
[----:B------:R-:W-:-:S05]  /*18ab0*/  IMAD R19, R19, UR47, RZ ;  /* 0x0000002f13137c24 */ /* 0x000fca000f8e02ff */
[----:B------:R0:W-:Y:S02]  /*18ac0*/  STL [R1+0x53c], R19 ;  /* 0x00053c1301007387 */ /* 0x0001e40000100800 */
[----:B0-----:R-:W-:Y:S02]  /*18ad0*/  IMAD R19, R6, UR47, RZ ;  /* 0x0000002f06137c24 */ /* 0x001fe4000f8e02ff */
[----:B------:R-:W-:-:S03]  /*18ae0*/  IMAD R6, R15, UR47, RZ ;  /* 0x0000002f0f067c24 */ /* 0x000fc6000f8e02ff */
[----:B------:R-:W-:Y:S04]  /*18af0*/  STL [R1+0x540], R19 ;  /* 0x0005401301007387 */ /* 0x000fe80000100800 */
[----:B------:R2:W-:Y:S02]  /*18b00*/  STL [R1+0x548], R6 ;  /* 0x0005480601007387 */ /* 0x0005e40000100800 */
[----:B--2---:R-:W-:Y:S02]  /*18b10*/  IMAD R6, R60, UR47, RZ ;  /* 0x0000002f3c067c24 */ /* 0x004fe4000f8e02ff */
[----:B---3--:R-:W-:Y:S02]  /*18b20*/  IMAD R15, R61, UR47, RZ ;  /* 0x0000002f3d0f7c24 */ /* 0x008fe4000f8e02ff */
[----:B----4-:R-:W-:-:S05]  /*18b30*/  IMAD R0, R0, UR47, RZ ;  /* 0x0000002f00007c24 */ /* 0x010fca000f8e02ff */
[----:B------:R0:W-:Y:S04]  /*18b40*/  STL [R1+0x54c], R0 ;  /* 0x00054c0001007387 */ /* 0x0001e80000100800 */
[----:B------:R1:W-:Y:S01]  /*18b50*/  STL [R1+0x554], R15 ;  /* 0x0005540f01007387 */ /* 0x0003e20000100800 */
        /* <DEDUP_REMOVED lines=42> */
[----:B-----5:R-:W-:-:S03]  /*18e00*/  IMAD R0, R47, UR47, RZ ;  /* 0x0000002f2f007c24 */ /* 0x020fc6000f8e02ff */
        /* <DEDUP_REMOVED lines=20> */
[----:B------:R0:W-:Y:S04]  /*18f50*/  STL [R1+0x620], R0 ;  /* 0x0006200001007387 */ /* 0x0001e80000100800 */
[----:B------:R-:W-:Y:S04]  /*18f60*/  STL [R1+0x624], R15 ;  /* 0x0006240f01007387 */ /* 0x000fe80000100800 */
[----:B------:R-:W2:Y:S01]  /*18f70*/  LDL R42, [R1+0xb0] ;  /* 0x0000b000012a7983 */ /* 0x000ea20000100800 */
[----:B0-----:R-:W-:-:S03]  /*18f80*/  IMAD R0, R26, UR47, RZ ;  /* 0x0000002f1a007c24 */ /* 0x001fc6000f8e02ff */
[----:B------:R-:W3:Y:S04]  /*18f90*/  LDL R41, [R1+0xac] ;  /* 0x0000ac0001297983 */ /* 0x000ee80000100800 */
[----:B------:R-:W-:Y:S04]  /*18fa0*/  STL [R1+0x634], R0 ;  /* 0x0006340001007387 */ /* 0x000fe80000100800 */
[----:B------:R-:W4:Y:S01]  /*18fb0*/  LDL R40, [R1+0xa8] ;  /* 0x0000a80001287983 */ /* 0x000f220000100800 */
[----:B------:R-:W-:-:S03]  /*18fc0*/  IMAD R6, R58, UR47, RZ ;  /* 0x0000002f3a067c24 */ /* 0x000fc6000f8e02ff */
[----:B------:R-:W5:Y:S04]  /*18fd0*/  LDL R39, [R1+0xa4] ;  /* 0x0000a40001277983 */ /* 0x000f680000100800 */
[----:B------:R-:W5:Y:S04]  /*18fe0*/  LDL R34, [R1+0xa0] ;  /* 0x0000a00001227983 */ /* 0x000f680000100800 */
[----:B------:R-:W5:Y:S04]  /*18ff0*/  LDL R33, [R1+0x9c] ;  /* 0x00009c0001217983 */ /* 0x000f680000100800 */
[----:B------:R-:W5:Y:S04]  /*19000*/  LDL R32, [R1+0x98] ;  /* 0x0000980001207983 */ /* 0x000f680000100800 */
[----:B------:R-:W-:Y:S04]  /*19010*/  STL [R1+0x62c], R6 ;  /* 0x00062c0601007387 */ /* 0x000fe80000100800 */
[----:B------:R0:W-:Y:S04]  /*19020*/  STL [R1+0x3b94], R6 ;  /* 0x003b940601007387 */ /* 0x0001e80000100800 */
[----:B------:R-:W5:Y:S04]  /*19030*/  LDL R38, [R1+0x94] ;  /* 0x0000940001267983 */ /* 0x000f680000100800 */
[----:B------:R-:W5:Y:S01]  /*19040*/  LDL R24, [R1+0x90] ;  /* 0x0000900001187983 */ /* 0x000f620000100800 */
[----:B0-----:R-:W-:-:S05]  /*19050*/  IMAD R6, R30, UR47, RZ ;  /* 0x0000002f1e067c24 */ /* 0x001fca000f8e02ff */
[----:B------:R0:W-:Y:S04]  /*19060*/  STL [R1+0x64c], R6 ;  /* 0x00064c0601007387 */ /* 0x0001e80000100800 */
[----:B------:R-:W5:Y:S04]  /*19070*/  LDL R21, [R1+0x8c] ;  /* 0x00008c0001157983 */ /* 0x000f680000100800 */
        /* <DEDUP_REMOVED lines=8> */
[----:B------:R-:W5:Y:S01]  /*19100*/  LDL R60, [R1+0x68] ;  /* 0x00006800013c7983 */ /* 0x000f620000100800 */
[----:B------:R-:W-:-:S02]  /*19110*/  IMAD R15, R27, UR47, RZ ;  /* 0x0000002f1b0f7c24 */ /* 0x000fc4000f8e02ff */
[----:B------:R-:W-:Y:S02]  /*19120*/  IMAD R19, R28, UR47, RZ ;  /* 0x0000002f1c137c24 */ /* 0x000fe4000f8e02ff */
[----:B0-----:R-:W-:Y:S01]  /*19130*/  IMAD R6, R31, UR47, RZ ;  /* 0x0000002f1f067c24 */ /* 0x001fe2000f8e02ff */
[----:B------:R-:W-:Y:S01]  /*19140*/  STL [R1+0x638], R15 ;  /* 0x0006380f01007387 */ /* 0x000fe20000100800 */
[----:B------:R-:W-:-:S03]  /*19150*/  IMAD R0, R29, UR47, RZ ;  /* 0x0000002f1d007c24 */ /* 0x000fc6000f8e02ff */
[----:B------:R-:W-:Y:S04]  /*19160*/  STL [R1+0x3b98], R15 ;  /* 0x003b980f01007387 */ /* 0x000fe80000100800 */
[----:B------:R-:W-:Y:S04]  /*19170*/  STL [R1+0x640], R19 ;  /* 0x0006401301007387 */ /* 0x000fe80000100800 */
[----:B------:R-:W-:Y:S04]  /*19180*/  STL [R1+0x3b9c], R19 ;  /* 0x003b9c1301007387 */ /* 0x000fe80000100800 */
[----:B------:R0:W-:Y:S04]  /*19190*/  STL [R1+0x4d8], R6 ;  /* 0x0004d80601007387 */ /* 0x0001e80000100800 */
[----:B------:R-:W-:Y:S01]  /*191a0*/  STL [R1+0x3ba0], R20 ;  /* 0x003ba01401007387 */ /* 0x000fe20000100800 */
[----:B0-----:R-:W-:-:S03]  /*191b0*/  SHF.R.S32.HI R6, RZ, 0x1f, R20 ;  /* 0x0000001fff067819 */ /* 0x001fc60000011414 */
[----:B------:R-:W-:Y:S04]  /*191c0*/  STL [R1+0x644], R0 ;  /* 0x0006440001007387 */ /* 0x000fe80000100800 */
[----:B------:R-:W-:Y:S04]  /*191d0*/  STL [R1+0x4c], R6 ;  /* 0x00004c0601007387 */ /* 0x000fe80000100800 */
[----:B------:R2:W-:Y:S02]  /*191e0*/  STL [R1+0x3ba4], R0 ;  /* 0x003ba40001007387 */ /* 0x0005e40000100800 */
[----:B--2---:R-:W-:-:S02]  /*191f0*/  SHF.R.S32.HI R0, RZ, 0x1f, R42 ;  /* 0x0000001fff007819 */ /* 0x004fc4000001142a */
[----:B---3--:R-:W-:-:S03]  /*19200*/  SHF.R.S32.HI R6, RZ, 0x1f, R41 ;  /* 0x0000001fff067819 */ /* 0x008fc60000011429 */
[----:B------:R5:W-:Y:S01]  /*19210*/  STL [R1+0x48], R0 ;  /* 0x0000480001007387 */ /* 0x000be20000100800 */
[----:B----4-:R-:W-:-:S03]  /*19220*/  SHF.R.S32.HI R15, RZ, 0x1f, R40 ;  /* 0x0000001fff0f7819 */ /* 0x010fc60000011428 */
[----:B------:R0:W-:Y:S01]  /*19230*/  STL [R1+0x44], R6 ;  /* 0x0000440601007387 */ /* 0x0001e20000100800 */
[----:B-----5:R-:W-:-:S03]  /*19240*/  SHF.R.S32.HI R0, RZ, 0x1f, R39 ;  /* 0x0000001fff007819 */ /* 0x020fc60000011427 */
[----:B------:R-:W-:Y:S01]  /*19250*/  STL [R1+0x40], R15 ;  /* 0x0000400f01007387 */ /* 0x000fe20000100800 */
[----:B0-----:R-:W-:-:S03]  /*19260*/  SHF.R.S32.HI R6, RZ, 0x1f, R34 ;  /* 0x0000001fff067819 */ /* 0x001fc60000011422 */
[----:B------:R-:W2:Y:S04]  /*19270*/  LDL R34, [R1+0x58] ;  /* 0x0000580001227983 */ /* 0x000ea80000100800 */
[----:B------:R0:W-:Y:S04]  /*19280*/  STL [R1+0x3c], R0 ;  /* 0x00003c0001007387 */ /* 0x0001e80000100800 */
[----:B------:R1:W-:Y:S01]  /*19290*/  STL [R1+0x38], R6 ;  /* 0x0000380601007387 */ /* 0x0003e20000100800 */
[----:B0-----:R-:W-:-:S03]  /*192a0*/  SHF.R.S32.HI R0, RZ, 0x1f, R33 ;  /* 0x0000001fff007819 */ /* 0x001fc60000011421 */
[----:B------:R-:W3:Y:S01]  /*192b0*/  LDL R33, [R1+0x54] ;  /* 0x0000540001217983 */ /* 0x000ee20000100800 */
[----:B-1----:R-:W-:-:S03]  /*192c0*/  SHF.R.S32.HI R6, RZ, 0x1f, R32 ;  /* 0x0000001fff067819 */ /* 0x002fc60000011420 */
[----:B------:R0:W-:Y:S01]  /*192d0*/  STL [R1+0x34], R0 ;  /* 0x0000340001007387 */ /* 0x0001e20000100800 */
[----:B------:R-:W-:-:S03]  /*192e0*/  SHF.R.S32.HI R15, RZ, 0x1f, R24 ;  /* 0x0000001fff0f7819 */ /* 0x000fc60000011418 */
[----:B------:R-:W4:Y:S01]  /*192f0*/  LDL R32, [R1+0x50] ;  /* 0x0000500001207983 */ /* 0x000f220000100800 */
[----:B0-----:R-:W-:-:S03]  /*19300*/  SHF.R.S32.HI R0, RZ, 0x1f, R38 ;  /* 0x0000001fff007819 */ /* 0x001fc60000011426 */
[----:B------:R0:W-:Y:S04]  /*19310*/  STL [R1+0x30], R6 ;  /* 0x0000300601007387 */ /* 0x0001e80000100800 */
[----:B------:R1:W-:Y:S01]  /*19320*/  STL [R1+0x28], R0 ;  /* 0x0000280001007387 */ /* 0x0003e20000100800 */
[----:B0-----:R-:W-:-:S03]  /*19330*/  SHF.R.S32.HI R6, RZ, 0x1f, R21 ;  /* 0x0000001fff067819 */ /* 0x001fc60000011415 */
[----:B------:R0:W-:Y:S01]  /*19340*/  STL [R1+0x20], R15 ;  /* 0x0000200f01007387 */ /* 0x0001e20000100800 */
[----:B-1----:R-:W-:-:S03]  /*19350*/  SHF.R.S32.HI R0, RZ, 0x1f, R22 ;  /* 0x0000001fff007819 */ /* 0x002fc60000011416 */
[----:B------:R1:W-:Y:S04]  /*19360*/  STL [R1+0x1c], R6 ;  /* 0x00001c0601007387 */ /* 0x0003e80000100800 */
[----:B------:R5:W-:Y:S01]  /*19370*/  STL [R1+0x18], R0 ;  /* 0x0000180001007387 */ /* 0x000be20000100800 */
[----:B0-----:R-:W-:Y:S02]  /*19380*/  SHF.R.S32.HI R15, RZ, 0x1f, R23 ;  /* 0x0000001fff0f7819 */ /* 0x001fe40000011417 */
[----:B-1----:R-:W-:-:S03]  /*19390*/  SHF.R.S32.HI R6, RZ, 0x1f, R25 ;  /* 0x0000001fff067819 */ /* 0x002fc60000011419 */
[----:B------:R0:W-:Y:S01]  /*193a0*/  STL [R1+0x14], R15 ;  /* 0x0000140f01007387 */ /* 0x0001e20000100800 */
[----:B-----5:R-:W-:-:S03]  /*193b0*/  SHF.R.S32.HI R0, RZ, 0x1f, R37 ;  /* 0x0000001fff007819 */ /* 0x020fc60000011425 */
[----:B------:R1:W-:Y:S01]  /*193c0*/  STL [R1+0x10], R6 ;  /* 0x0000100601007387 */ /* 0x0003e20000100800 */
[----:B------:R-:W-:-:S03]  /*193d0*/  SHF.R.S32.HI R61, RZ, 0x1f, R61 ;  /* 0x0000001fff3d7819 */ /* 0x000fc6000001143d */
[----:B------:R5:W-:Y:S01]  /*193e0*/  STL [R1+0xc], R0 ;  /* 0x00000c0001007387 */ /* 0x000be20000100800 */
[----:B0-----:R-:W-:Y:S02]  /*193f0*/  SHF.R.S32.HI R15, RZ, 0x1f, R36 ;  /* 0x0000001fff0f7819 */ /* 0x001fe40000011424 */
[----:B-1----:R-:W-:-:S03]  /*19400*/  SHF.R.S32.HI R6, RZ, 0x1f, R35 ;  /* 0x0000001fff067819 */ /* 0x002fc60000011423 */
[----:B------:R-:W-:Y:S01]  /*19410*/  STL [R1+0x8], R15 ;  /* 0x0000080f01007387 */ /* 0x000fe20000100800 */
[----:B------:R-:W-:Y:S02]  /*19420*/  SHF.R.S32.HI R60, RZ, 0x1f, R60 ;  /* 0x0000001fff3c7819 */ /* 0x000fe4000001143c */
[----:B-----5:R-:W-:Y:S01]  /*19430*/  SHF.R.S32.HI R0, RZ, 0x1f, R59 ;  /* 0x0000001fff007819 */ /* 0x020fe2000001143b */
[----:B------:R-:W-:Y:S04]  /*19440*/  STL [R1+0x4], R6 ;  /* 0x0000040601007387 */ /* 0x000fe80000100800 */
[----:B------:R-:W-:Y:S04]  /*19450*/  STL [R1+0x3b44], R61 ;  /* 0x003b443d01007387 */ /* 0x000fe80000100800 */
[----:B------:R-:W-:Y:S04]  /*19460*/  STL [R1], R0 ;  /* 0x0000000001007387 */ /* 0x000fe80000100800 */
[----:B------:R0:W-:Y:S04]  /*19470*/  STL [R1+0x3b40], R60 ;  /* 0x003b403c01007387 */ /* 0x0001e80000100800 */
[----:B0-----:R-:W5:Y:S02]  /*19480*/  LDL.LU R60, [R1+0x64] ;  /* 0x00006400013c7983 */ /* 0x001f640000300800 */
[----:B-----5:R-:W-:-:S02]  /*19490*/  SHF.R.S32.HI R59, RZ, 0x1f, R60 ;  /* 0x0000001fff3b7819 */ /* 0x020fc4000001143c */
[----:B------:R-:W-:Y:S04]  /*194a0*/  STL [R1+0x3b4c], R60 ;  /* 0x003b4c3c01007387 */ /* 0x000fe80000100800 */
[----:B------:R0:W-:Y:S04]  /*194b0*/  STL [R1+0x3b3c], R59 ;  /* 0x003b3c3b01007387 */ /* 0x0001e80000100800 */
[----:B0-----:R-:W5:Y:S02]  /*194c0*/  LDL.LU R59, [R1+0x60] ;  /* 0x00006000013b7983 */ /* 0x001f640000300800 */
[----:B-----5:R-:W-:-:S02]  /*194d0*/  SHF.R.S32.HI R58, RZ, 0x1f, R59 ;  /* 0x0000001fff3a7819 */ /* 0x020fc4000001143b */
[----:B------:R-:W-:Y:S04]  /*194e0*/  STL [R1+0x3b48], R59 ;  /* 0x003b483b01007387 */ /* 0x000fe80000100800 */
[----:B------:R0:W-:Y:S04]  /*194f0*/  STL [R1+0x3b38], R58 ;  /* 0x003b383a01007387 */ /* 0x0001e80000100800 */
[----:B0-----:R-:W5:Y:S01]  /*19500*/  LDL.LU R58, [R1+0x5c] ;  /* 0x00005c00013a7983 */ /* 0x001f620000300800 */
[----:B--2---:R-:W-:Y:S02]  /*19510*/  SHF.R.S32.HI R56, RZ, 0x1f, R34 ;  /* 0x0000001fff387819 */ /* 0x004fe40000011422 */
[----:B---3--:R-:W-:-:S02]  /*19520*/  SHF.R.S32.HI R55, RZ, 0x1f, R33 ;  /* 0x0000001fff377819 */ /* 0x008fc40000011421 */
[----:B----4-:R-:W-:Y:S02]  /*19530*/  SHF.R.S32.HI R21, RZ, 0x1f, R32 ;  /* 0x0000001fff157819 */ /* 0x010fe40000011420 */
[----:B------:R-:W-:Y:S02]  /*19540*/  SHF.R.S32.HI R22, RZ, 0x1f, R2 ;  /* 0x0000001fff167819 */ /* 0x000fe40000011402 */
[----:B------:R-:W-:Y:S02]  /*19550*/  SHF.R.S32.HI R23, RZ, 0x1f, R3 ;  /* 0x0000001fff177819 */ /* 0x000fe40000011403 */
[----:B------:R-:W-:Y:S02]  /*19560*/  SHF.R.S32.HI R24, RZ, 0x1f, R4 ;  /* 0x0000001fff187819 */ /* 0x000fe40000011404 */
[----:B------:R-:W-:Y:S02]  /*19570*/  SHF.R.S32.HI R25, RZ, 0x1f, R5 ;  /* 0x0000001fff197819 */ /* 0x000fe40000011405 */
[----:B------:R-:W-:-:S02]  /*19580*/  SHF.R.S32.HI R26, RZ, 0x1f, R7 ;  /* 0x0000001fff1a7819 */ /* 0x000fc40000011407 */
[----:B-----5:R-:W-:-:S05]  /*19590*/  SHF.R.S32.HI R57, RZ, 0x1f, R58 ;  /* 0x0000001fff397819 */ /* 0x020fca000001143a */
[----:B------:R-:W-:Y:S04]  /*195a0*/  STL [R1+0x3b54], R57 ;  /* 0x003b543901007387 */ /* 0x000fe80000100800 */
[----:B------:R-:W-:Y:S04]  /*195b0*/  STL [R1+0x3b50], R58 ;  /* 0x003b503a01007387 */ /* 0x000fe80000100800 */
[----:B------:R0:W-:Y:S04]  /*195c0*/  STL [R1+0x3b34], R56 ;  /* 0x003b343801007387 */ /* 0x0001e80000100800 */
[----:B------:R-:W-:Y:S04]  /*195d0*/  STL [R1+0x3b58], R55 ;  /* 0x003b583701007387 */ /* 0x000fe80000100800 */
[----:B------:R-:W2:Y:S04]  /*195e0*/  LDL R61, [R1+0x2a8] ;  /* 0x0002a800013d7983 */ /* 0x000ea80000100800 */
[----:B0-----:R-:W3:Y:S04]  /*195f0*/  LDL R56, [R1+0x2c0] ;  /* 0x0002c00001387983 */ /* 0x001ee80000100800 */
[----:B------:R-:W4:Y:S04]  /*19600*/  LDL R0, [R1+0x2cc] ;  /* 0x0002cc0001007983 */ /* 0x000f280000100800 */
[----:B------:R-:W5:Y:S04]  /*19610*/  LDL R37, [R1+0xf0] ;  /* 0x0000f00001257983 */ /* 0x000f680000100800 */
[----:B------:R-:W4:Y:S04]  /*19620*/  LDL R38, [R1+0xf4] ;  /* 0x0000f40001267983 */ /* 0x000f280000100800 */
        /* <DEDUP_REMOVED lines=18> */
[----:B------:R-:W-:Y:S04]  /*19750*/  STL [R1+0x3b5c], R21 ;  /* 0x003b5c1501007387 */ /* 0x000fe80000100800 */
[----:B------:R-:W-:Y:S04]  /*19760*/  STL [R1+0x3b64], R22 ;  /* 0x003b641601007387 */ /* 0x000fe80000100800 */
[----:B------:R2:W-:Y:S04]  /*19770*/  STL [R1+0x3b60], R2 ;  /* 0x003b600201007387 */ /* 0x0005e80000100800 */
[----:B------:R-:W-:Y:S04]  /*19780*/  STL [R1+0x3b6c], R23 ;  /* 0x003b6c1701007387 */ /* 0x000fe80000100800 */
[----:B------:R3:W-:Y:S04]  /*19790*/  STL [R1+0x3b68], R3 ;  /* 0x003b680301007387 */ /* 0x0007e80000100800 */
[----:B------:R-:W-:Y:S04]  /*197a0*/  STL [R1+0x3b74], R24 ;  /* 0x003b741801007387 */ /* 0x000fe80000100800 */
[----:B------:R-:W-:Y:S04]  /*197b0*/  STL [R1+0x3b70], R4 ;  /* 0x003b700401007387 */ /* 0x000fe80000100800 */
[----:B------:R-:W-:Y:S04]  /*197c0*/  STL [R1+0x3b7c], R25 ;  /* 0x003b7c1901007387 */ /* 0x000fe80000100800 */
[----:B------:R-:W-:Y:S04]  /*197d0*/  STL [R1+0x3b78], R5 ;  /* 0x003b780501007387 */ /* 0x000fe80000100800 */
[----:B------:R-:W-:Y:S04]  /*197e0*/  STL [R1+0x3ba8], R26 ;  /* 0x003ba81a01007387 */ /* 0x000fe80000100800 */
[----:B------:R-:W-:Y:S04]  /*197f0*/  STL [R1+0x3b80], R7 ;  /* 0x003b800701007387 */ /* 0x000fe80000100800 */
[----:B------:R-:W5:Y:S04]  /*19800*/  LDL R19, [R1+0x338] ;  /* 0x0003380001137983 */ /* 0x000f680000100800 */
[----:B------:R-:W5:Y:S04]  /*19810*/  LDL R15, [R1+0x33c] ;  /* 0x00033c00010f7983 */ /* 0x000f680000100800 */
[----:B------:R-:W5:Y:S04]  /*19820*/  LDL R6, [R1+0x354] ;  /* 0x0003540001067983 */ /* 0x000f680000100800 */
[----:B------:R-:W5:Y:S04]  /*19830*/  LDL R59, [R1+0x350] ;  /* 0x00035000013b7983 */ /* 0x000f680000100800 */
[----:B------:R-:W5:Y:S04]  /*19840*/  LDL R60, [R1+0x34c] ;  /* 0x00034c00013c7983 */ /* 0x000f680000100800 */
[----:B------:R-:W5:Y:S01]  /*19850*/  LDL R58, [R1+0x348] ;  /* 0x00034800013a7983 */ /* 0x000f620000100800 */
[----:B--2---:R-:W-:-:S03]  /*19860*/  SHF.R.S32.HI R2, RZ, 0x1f, R61 ;  /* 0x0000001fff027819 */ /* 0x004fc6000001143d */
[----:B------:R-:W2:Y:S01]  /*19870*/  LDL R61, [R1+0x344] ;  /* 0x00034400013d7983 */ /* 0x000ea20000100800 */
[----:B---3--:R-:W-:-:S03]  /*19880*/  SHF.R.S32.HI R3, RZ, 0x1f, R56 ;  /* 0x0000001fff037819 */ /* 0x008fc60000011438 */
[----:B------:R4:W-:Y:S02]  /*19890*/  STL [R1+0xb8], R2 ;  /* 0x0000b80201007387 */ /* 0x0009e40000100800 */
[----:B----4-:R-:W-:Y:S02]  /*198a0*/  SHF.R.S32.HI R2, RZ, 0x1f, R0 ;  /* 0x0000001fff027819 */ /* 0x010fe40000011400 */
[----:B------:R-:W3:Y:S04]  /*198b0*/  LDL R0, [R1+0x340] ;  /* 0x0003400001007983 */ /* 0x000ee80000100800 */
[----:B------:R5:W-:Y:S04]  /*198c0*/  STL [R1+0xbc], R3 ;  /* 0x0000bc0301007387 */ /* 0x000be80000100800 */
[----:B------:R0:W-:Y:S04]  /*198d0*/  STL [R1+0xc0], R2 ;  /* 0x0000c00201007387 */ /* 0x0001e80000100800 */
[----:B------:R-:W4:Y:S01]  /*198e0*/  LDL R7, [R1+0x334] ;  /* 0x0003340001077983 */ /* 0x000f220000100800 */
[----:B-----5:R-:W-:-:S02]  /*198f0*/  SHF.R.S32.HI R3, RZ, 0x1f, R57 ;  /* 0x0000001fff037819 */ /* 0x020fc40000011439 */
[----:B0-----:R-:W-:-:S03]  /*19900*/  SHF.R.S32.HI R2, RZ, 0x1f, R20 ;  /* 0x0000001fff027819 */ /* 0x001fc60000011414 */
[----:B------:R-:W-:Y:S04]  /*19910*/  STL [R1+0xc4], R3 ;  /* 0x0000c40301007387 */ /* 0x000fe80000100800 */
[----:B------:R-:W5:Y:S04]  /*19920*/  LDL R20, [R1+0x330] ;  /* 0x0003300001147983 */ /* 0x000f680000100800 */
[----:B------:R0:W-:Y:S04]  /*19930*/  STL [R1+0xc8], R2 ;  /* 0x0000c80201007387 */ /* 0x0001e80000100800 */
[----:B------:R-:W5:Y:S04]  /*19940*/  LDL R26, [R1+0x32c] ;  /* 0x00032c00011a7983 */ /* 0x000f680000100800 */
[----:B------:R-:W5:Y:S01]  /*19950*/  LDL R5, [R1+0x328] ;  /* 0x0003280001057983 */ /* 0x000f620000100800 */
[----:B0-----:R-:W-:-:S05]  /*19960*/  SHF.R.S32.HI R2, RZ, 0x1f, R19 ;  /* 0x0000001fff027819 */ /* 0x001fca0000011413 */
[----:B------:R0:W-:Y:S04]  /*19970*/  STL [R1+0xcc], R2 ;  /* 0x0000cc0201007387 */ /* 0x0001e80000100800 */
[----:B------:R-:W5:Y:S04]  /*19980*/  LDL R25, [R1+0x324] ;  /* 0x0003240001197983 */ /* 0x000f680000100800 */
[----:B------:R-:W5:Y:S04]  /*19990*/  LDL R4, [R1+0x320] ;  /* 0x0003200001047983 */ /* 0x000f680000100800 */
[----:B------:R-:W5:Y:S04]  /*199a0*/  LDL R24, [R1+0x31c] ;  /* 0x00031c0001187983 */ /* 0x000f680000100800 */
[----:B------:R-:W5:Y:S04]  /*199b0*/  LDL R3, [R1+0x318] ;  /* 0x0003180001037983 */ /* 0x000f680000100800 */
[----:B------:R-:W5:Y:S04]  /*199c0*/  LDL R23, [R1+0x314] ;  /* 0x0003140001177983 */ /* 0x000f680000100800 */
[----:B0-----:R-:W5:Y:S04]  /*199d0*/  LDL R2, [R1+0x310] ;  /* 0x0003100001027983 */ /* 0x001f680000100800 */
[----:B------:R-:W5:Y:S01]  /*199e0*/  LDL R19, [R1+0x30c] ;  /* 0x00030c0001137983 */ /* 0x000f620000100800 */
[----:B------:R-:W-:-:S03]  /*199f0*/  SHF.R.S32.HI R21, RZ, 0x1f, R15 ;  /* 0x0000001fff157819 */ /* 0x000fc6000001140f */
[----:B------:R-:W5:Y:S04]  /*19a00*/  LDL R22, [R1+0x308] ;  /* 0x0003080001167983 */ /* 0x000f680000100800 */
[----:B------:R-:W5:Y:S04]  /*19a10*/  LDL R15, [R1+0x300] ;  /* 0x00030000010f7983 */ /* 0x000f680000100800 */
[----:B------:R0:W-:Y:S04]  /*19a20*/  STL [R1+0xd0], R21 ;  /* 0x0000d01501007387 */ /* 0x0001e80000100800 */
[----:B------:R-:W5:Y:S01]  /*19a30*/  LDL R57, [R1+0x2fc] ;  /* 0x0002fc0001397983 */ /* 0x000f620000100800 */
[----:B0-----:R-:W-:-:S03]  /*19a40*/  SHF.R.S32.HI R21, RZ, 0x1f, R6 ;  /* 0x0000001fff157819 */ /* 0x001fc60000011406 */
[----:B------:R-:W5:Y:S01]  /*19a50*/  LDL R6, [R1+0x2f8] ;  /* 0x0002f80001067983 */ /* 0x000f620000100800 */
[----:B------:R-:W-:Y:S02]  /*19a60*/  SHF.R.S32.HI R55, RZ, 0x1f, R59 ;  /* 0x0000001fff377819 */ /* 0x000fe4000001143b */
[----:B------:R-:W-:Y:S01]  /*19a70*/  SHF.R.S32.HI R56, RZ, 0x1f, R60 ;  /* 0x0000001fff387819 */ /* 0x000fe2000001143c */
[----:B------:R0:W-:Y:S04]  /*19a80*/  STL [R1+0xd4], R21 ;  /* 0x0000d41501007387 */ /* 0x0001e80000100800 */
[----:B0-----:R-:W5:Y:S04]  /*19a90*/  LDL R21, [R1+0x2f4] ;  /* 0x0002f40001157983 */ /* 0x001f680000100800 */
[----:B------:R0:W-:Y:S04]  /*19aa0*/  STL [R1+0xd8], R55 ;  /* 0x0000d83701007387 */ /* 0x0001e80000100800 */
[----:B0-----:R-:W5:Y:S04]  /*19ab0*/  LDL R55, [R1+0x2f0] ;  /* 0x0002f00001377983 */ /* 0x001f680000100800 */
[----:B------:R0:W-:Y:S04]  /*19ac0*/  STL [R1+0xdc], R56 ;  /* 0x0000dc3801007387 */ /* 0x0001e80000100800 */
[----:B------:R-:W5:Y:S04]  /*19ad0*/  LDL R59, [R1+0x2ec] ;  /* 0x0002ec00013b7983 */ /* 0x000f680000100800 */
[----:B------:R-:W5:Y:S01]  /*19ae0*/  LDL R60, [R1+0x2e8] ;  /* 0x0002e800013c7983 */ /* 0x000f620000100800 */
[----:B0-----:R-:W-:-:S05]  /*19af0*/  SHF.R.S32.HI R56, RZ, 0x1f, R58 ;  /* 0x0000001fff387819 */ /* 0x001fca000001143a */
[----:B------:R0:W-:Y:S04]  /*19b00*/  STL [R1+0xe0], R56 ;  /* 0x0000e03801007387 */ /* 0x0001e80000100800 */
[----:B0-----:R-:W5:Y:S01]  /*19b10*/  LDL R56, [R1+0x2e4] ;  /* 0x0002e40001387983 */ /* 0x001f620000100800 */
[----:B--2---:R-:W-:-:S03]  /*19b20*/  SHF.R.S32.HI R58, RZ, 0x1f, R61 ;  /* 0x0000001fff3a7819 */ /* 0x004fc6000001143d */
[----:B------:R-:W2:Y:S04]  /*19b30*/  LDL R61, [R1+0x2dc] ;  /* 0x0002dc00013d7983 */ /* 0x000ea80000100800 */
[----:B------:R0:W-:Y:S01]  /*19b40*/  STL [R1+0xe8], R58 ;  /* 0x0000e83a01007387 */ /* 0x0001e20000100800 */
[----:B---3--:R-:W-:-:S03]  /*19b50*/  SHF.R.S32.HI R0, RZ, 0x1f, R0 ;  /* 0x0000001fff007819 */ /* 0x008fc60000011400 */
[----:B0-----:R-:W3:Y:S04]  /*19b60*/  LDL R58, [R1+0x2d8] ;  /* 0x0002d800013a7983 */ /* 0x001ee80000100800 */
[----:B------:R0:W-:Y:S01]  /*19b70*/  STL [R1+0xec], R0 ;  /* 0x0000ec0001007387 */ /* 0x0001e20000100800 */
[----:B----4-:R-:W-:-:S03]  /*19b80*/  SHF.R.S32.HI R7, RZ, 0x1f, R7 ;  /* 0x0000001fff077819 */ /* 0x010fc60000011407 */
[----:B0-----:R-:W4:Y:S04]  /*19b90*/  LDL R0, [R1+0x2d4] ;  /* 0x0002d40001007983 */ /* 0x001f280000100800 */
[----:B------:R5:W-:Y:S02]  /*19ba0*/  STL [R1+0x108], R7 ;  /* 0x0001080701007387 */ /* 0x000be40000100800 */
[----:B-----5:R-:W-:Y:S02]  /*19bb0*/  SHF.R.S32.HI R7, RZ, 0x1f, R20 ;  /* 0x0000001fff077819 */ /* 0x020fe40000011414 */
[----:B------:R-:W5:Y:S04]  /*19bc0*/  LDL R20, [R1+0x2d0] ;  /* 0x0002d00001147983 */ /* 0x000f680000100800 */
[----:B------:R0:W-:Y:S01]  /*19bd0*/  STL [R1+0x110], R7 ;  /* 0x0001100701007387 */ /* 0x0001e20000100800 */
[----:B------:R-:W-:-:S02]  /*19be0*/  SHF.R.S32.HI R26, RZ, 0x1f, R26 ;  /* 0x0000001fff1a7819 */ /* 0x000fc4000001141a */
[----:B0-----:R-:W-:-:S03]  /*19bf0*/  SHF.R.S32.HI R7, RZ, 0x1f, R5 ;  /* 0x0000001fff077819 */ /* 0x001fc60000011405 */
[----:B------:R-:W-:Y:S04]  /*19c00*/  STL [R1+0x118], R26 ;  /* 0x0001181a01007387 */ /* 0x000fe80000100800 */
[----:B------:R0:W-:Y:S01]  /*19c10*/  STL [R1+0x11c], R7 ;  /* 0x00011c0701007387 */ /* 0x0001e20000100800 */
[----:B------:R-:W-:Y:S02]  /*19c20*/  SHF.R.S32.HI R5, RZ, 0x1f, R25 ;  /* 0x0000001fff057819 */ /* 0x000fe40000011419 */
[----:B------:R-:W-:-:S03]  /*19c30*/  SHF.R.S32.HI R4, RZ, 0x1f, R4 ;  /* 0x0000001fff047819 */ /* 0x000fc60000011404 */
[----:B------:R1:W-:Y:S01]  /*19c40*/  STL [R1+0x124], R5 ;  /* 0x0001240501007387 */ /* 0x0003e20000100800 */
[----:B0-----:R-:W-:-:S03]  /*19c50*/  SHF.R.S32.HI R7, RZ, 0x1f, R24 ;  /* 0x0000001fff077819 */ /* 0x001fc60000011418 */
[----:B------:R0:W-:Y:S01]  /*19c60*/  STL [R1+0x128], R4 ;  /* 0x0001280401007387 */ /* 0x0001e20000100800 */
[----:B-1----:R-:W-:-:S03]  /*19c70*/  SHF.R.S32.HI R5, RZ, 0x1f, R3 ;  /* 0x0000001fff057819 */ /* 0x002fc60000011403 */
[----:B------:R-:W-:Y:S01]  /*19c80*/  STL [R1+0x130], R7 ;  /* 0x0001300701007387 */ /* 0x000fe20000100800 */
[----:B0-----:R-:W-:-:S03]  /*19c90*/  SHF.R.S32.HI R4, RZ, 0x1f, R23 ;  /* 0x0000001fff047819 */ /* 0x001fc60000011417 */
[----:B------:R-:W-:Y:S01]  /*19ca0*/  STL [R1+0x134], R5 ;  /* 0x0001340501007387 */ /* 0x000fe20000100800 */
[----:B------:R-:W-:Y:S02]  /*19cb0*/  SHF.R.S32.HI R3, RZ, 0x1f, R2 ;  /* 0x0000001fff037819 */ /* 0x000fe40000011402 */
[----:B------:R-:W-:Y:S01]  /*19cc0*/  SHF.R.S32.HI R2, RZ, 0x1f, R19 ;  /* 0x0000001fff027819 */ /* 0x000fe20000011413 */
[----:B------:R-:W-:Y:S04]  /*19cd0*/  STL [R1+0x13c], R4 ;  /* 0x00013c0401007387 */ /* 0x000fe80000100800 */
[----:B------:R-:W5:Y:S04]  /*19ce0*/  LDL R19, [R1+0x2c8] ;  /* 0x0002c80001137983 */ /* 0x000f680000100800 */
[----:B------:R0:W-:Y:S04]  /*19cf0*/  STL [R1+0x140], R3 ;  /* 0x0001400301007387 */ /* 0x0001e80000100800 */
[----:B------:R1:W-:Y:S01]  /*19d00*/  STL [R1+0x144], R2 ;  /* 0x0001440201007387 */ /* 0x0003e20000100800 */
[----:B0-----:R-:W-:-:S02]  /*19d10*/  SHF.R.S32.HI R3, RZ, 0x1f, R22 ;  /* 0x0000001fff037819 */ /* 0x001fc40000011416 */
[----:B-1----:R-:W-:Y:S02]  /*19d20*/  SHF.R.S32.HI R2, RZ, 0x1f, R15 ;  /* 0x0000001fff027819 */ /* 0x002fe4000001140f */
[----:B------:R-:W5:Y:S04]  /*19d30*/  LDL R15, [R1+0x2c4] ;  /* 0x0002c400010f7983 */ /* 0x000f680000100800 */
[----:B------:R0:W-:Y:S04]  /*19d40*/  STL [R1+0x148], R3 ;  /* 0x0001480301007387 */ /* 0x0001e80000100800 */
[----:B------:R1:W-:Y:S01]  /*19d50*/  STL [R1+0x14c], R2 ;  /* 0x00014c0201007387 */ /* 0x0003e20000100800 */
[----:B0-----:R-:W-:-:S03]  /*19d60*/  SHF.R.S32.HI R3, RZ, 0x1f, R57 ;  /* 0x0000001fff037819 */ /* 0x001fc60000011439 */
[----:B------:R-:W5:Y:S01]  /*19d70*/  LDL R57, [R1+0x2bc] ;  /* 0x0002bc0001397983 */ /* 0x000f620000100800 */
[----:B-1----:R-:W-:-:S03]  /*19d80*/  SHF.R.S32.HI R2, RZ, 0x1f, R6 ;  /* 0x0000001fff027819 */ /* 0x002fc60000011406 */
[----:B------:R-:W-:Y:S04]  /*19d90*/  STL [R1+0x150], R3 ;  /* 0x0001500301007387 */ /* 0x000fe80000100800 */
[----:B------:R-:W5:Y:S04]  /*19da0*/  LDL R6, [R1+0x2b8] ;  /* 0x0002b80001067983 */ /* 0x000f680000100800 */
[----:B------:R0:W-:Y:S01]  /*19db0*/  STL [R1+0x154], R2 ;  /* 0x0001540201007387 */ /* 0x0001e20000100800 */
[----:B------:R-:W-:Y:S02]  /*19dc0*/  SHF.R.S32.HI R4, RZ, 0x1f, R55 ;  /* 0x0000001fff047819 */ /* 0x000fe40000011437 */
[----:B0-----:R-:W-:-:S02]  /*19dd0*/  SHF.R.S32.HI R2, RZ, 0x1f, R21 ;  /* 0x0000001fff027819 */ /* 0x001fc40000011415 */
[----:B------:R-:W-:-:S03]  /*19de0*/  SHF.R.S32.HI R3, RZ, 0x1f, R59 ;  /* 0x0000001fff037819 */ /* 0x000fc6000001143b */
[----:B------:R0:W-:Y:S04]  /*19df0*/  STL [R1+0x158], R2 ;  /* 0x0001580201007387 */ /* 0x0001e80000100800 */
[----:B------:R-:W-:Y:S04]  /*19e00*/  STL [R1+0x15c], R4 ;  /* 0x00015c0401007387 */ /* 0x000fe80000100800 */
[----:B------:R-:W5:Y:S01]  /*19e10*/  LDL R59, [R1+0x2b4] ;  /* 0x0002b400013b7983 */ /* 0x000f620000100800 */
[----:B0-----:R-:W-:-:S03]  /*19e20*/  SHF.R.S32.HI R2, RZ, 0x1f, R60 ;  /* 0x0000001fff027819 */ /* 0x001fc6000001143c */
[----:B------:R0:W-:Y:S04]  /*19e30*/  STL [R1+0x160], R3 ;  /* 0x0001600301007387 */ /* 0x0001e80000100800 */
[----:B------:R-:W5:Y:S04]  /*19e40*/  LDL R60, [R1+0x2b0] ;  /* 0x0002b000013c7983 */ /* 0x000f680000100800 */
[----:B------:R2:W-:Y:S01]  /*19e50*/  STL [R1+0x164], R2 ;  /* 0x0001640201007387 */ /* 0x0005e20000100800 */
[----:B0-----:R-:W-:Y:S02]  /*19e60*/  SHF.R.S32.HI R3, RZ, 0x1f, R56 ;  /* 0x0000001fff037819 */ /* 0x001fe40000011438 */
[----:B--2---:R-:W-:-:S02]  /*19e70*/  SHF.R.S32.HI R2, RZ, 0x1f, R61 ;  /* 0x0000001fff027819 */ /* 0x004fc4000001143d */
[----:B------:R-:W2:Y:S04]  /*19e80*/  LDL R61, [R1+0x2ac] ;  /* 0x0002ac00013d7983 */ /* 0x000ea80000100800 */
[----:B------:R3:W-:Y:S04]  /*19e90*/  STL [R1+0x168], R3 ;  /* 0x0001680301007387 */ /* 0x0007e80000100800 */
[----:B------:R4:W-:Y:S04]  /*19ea0*/  STL [R1+0x16c], R2 ;  /* 0x00016c0201007387 */ /* 0x0009e80000100800 */
[----:B------:R-:W2:Y:S01]  /*19eb0*/  LDL R7, [R1+0x2a4] ;  /* 0x0002a40001077983 */ /* 0x000ea20000100800 */
[----:B---3--:R-:W-:-:S05]  /*19ec0*/  SHF.R.S32.HI R3, RZ, 0x1f, R58 ;  /* 0x0000001fff037819 */ /* 0x008fca000001143a */
[----:B------:R-:W-:Y:S01]  /*19ed0*/  STL [R1+0x170], R3 ;  /* 0x0001700301007387 */ /* 0x000fe20000100800 */
[----:B----4-:R-:W-:-:S03]  /*19ee0*/  SHF.R.S32.HI R2, RZ, 0x1f, R0 ;  /* 0x0000001fff027819 */ /* 0x010fc60000011400 */
[----:B------:R-:W3:Y:S04]  /*19ef0*/  LDL R0, [R1+0x2a0] ;  /* 0x0002a00001007983 */ /* 0x000ee80000100800 */
[----:B------:R5:W-:Y:S04]  /*19f00*/  STL [R1+0x188], R2 ;  /* 0x0001880201007387 */ /* 0x000be80000100800 */
[----:B------:R-:W4:Y:S04]  /*19f10*/  LDL R26, [R1+0x29c] ;  /* 0x00029c00011a7983 */ /* 0x000f280000100800 */
[----:B------:R-:W4:Y:S01]  /*19f20*/  LDL R5, [R1+0x298] ;  /* 0x0002980001057983 */ /* 0x000f220000100800 */
[----:B-----5:R-:W-:-:S05]  /*19f30*/  SHF.R.S32.HI R2, RZ, 0x1f, R20 ;  /* 0x0000001fff027819 */ /* 0x020fca0000011414 */
[----:B------:R0:W-:Y:S04]  /*19f40*/  STL [R1+0x18c], R2 ;  /* 0x00018c0201007387 */ /* 0x0001e80000100800 */
[----:B------:R-:W5:Y:S04]  /*19f50*/  LDL R25, [R1+0x294] ;  /* 0x0002940001197983 */ /* 0x000f680000100800 */
[----:B------:R-:W5:Y:S04]  /*19f60*/  LDL R4, [R1+0x290] ;  /* 0x0002900001047983 */ /* 0x000f680000100800 */
[----:B------:R-:W5:Y:S04]  /*19f70*/  LDL R24, [R1+0x288] ;  /* 0x0002880001187983 */ /* 0x000f680000100800 */
[----:B------:R-:W5:Y:S04]  /*19f80*/  LDL R3, [R1+0x284] ;  /* 0x0002840001037983 */ /* 0x000f680000100800 */
[----:B------:R-:W5:Y:S04]  /*19f90*/  LDL R23, [R1+0x280] ;  /* 0x0002800001177983 */ /* 0x000f680000100800 */
[----:B0-----:R-:W5:Y:S04]  /*19fa0*/  LDL R2, [R1+0x27c] ;  /* 0x00027c0001027983 */ /* 0x001f680000100800 */
[----:B------:R-:W5:Y:S04]  /*19fb0*/  LDL R20, [R1+0x278] ;  /* 0x0002780001147983 */ /* 0x000f680000100800 */
[----:B------:R-:W5:Y:S01]  /*19fc0*/  LDL R22, [R1+0x274] ;  /* 0x0002740001167983 */ /* 0x000f620000100800 */
[----:B------:R-:W-:-:S03]  /*19fd0*/  SHF.R.S32.HI R21, RZ, 0x1f, R19 ;  /* 0x0000001fff157819 */ /* 0x000fc60000011413 */
[----:B------:R-:W5:Y:S04]  /*19fe0*/  LDL R19, [R1+0x270] ;  /* 0x0002700001137983 */ /* 0x000f680000100800 */
[----:B------:R0:W-:Y:S04]  /*19ff0*/  STL [R1+0x190], R21 ;  /* 0x0001901501007387 */ /* 0x0001e80000100800 */
[----:B------:R-:W5:Y:S01]  /*1a000*/  LDL R58, [R1+0x26c] ;  /* 0x00026c00013a7983 */ /* 0x000f620000100800 */
[----:B0-----:R-:W-:-:S03]  /*1a010*/  SHF.R.S32.HI R21, RZ, 0x1f, R15 ;  /* 0x0000001fff157819 */ /* 0x001fc6000001140f */
[----:B------:R-:W5:Y:S04]  /*1a020*/  LDL R15, [R1+0x268] ;  /* 0x00026800010f7983 */ /* 0x000f680000100800 */
[----:B------:R0:W-:Y:S01]  /*1a030*/  STL [R1+0x194], R21 ;  /* 0x0001941501007387 */ /* 0x0001e20000100800 */
[----:B------:R-:W-:-:S03]  /*1a040*/  SHF.R.S32.HI R55, RZ, 0x1f, R57 ;  /* 0x0000001fff377819 */ /* 0x000fc60000011439 */
[----:B0-----:R-:W5:Y:S04]  /*1a050*/  LDL R21, [R1+0x264] ;  /* 0x0002640001157983 */ /* 0x001f680000100800 */
[----:B------:R0:W-:Y:S01]  /*1a060*/  STL [R1+0x198], R55 ;  /* 0x0001983701007387 */ /* 0x0001e20000100800 */
[----:B------:R-:W-:-:S03]  /*1a070*/  SHF.R.S32.HI R6, RZ, 0x1f, R6 ;  /* 0x0000001fff067819 */ /* 0x000fc60000011406 */
[----:B0-----:R-:W5:Y:S04]  /*1a080*/  LDL R55, [R1+0x260] ;  /* 0x0002600001377983 */ /* 0x001f680000100800 */
[----:B------:R0:W-:Y:S04]  /*1a090*/  STL [R1+0x19c], R6 ;  /* 0x00019c0601007387 */ /* 0x0001e80000100800 */
[----:B------:R-:W5:Y:S04]  /*1a0a0*/  LDL R57, [R1+0x25c] ;  /* 0x00025c0001397983 */ /* 0x000f680000100800 */
[----:B------:R-:W5:Y:S04]  /*1a0b0*/  LDL R56, [R1+0x254] ;  /* 0x0002540001387983 */ /* 0x000f680000100800 */
[----:B0-----:R-:W5:Y:S01]  /*1a0c0*/  LDL R6, [R1+0x258] ;  /* 0x0002580001067983 */ /* 0x001f620000100800 */
[----:B------:R-:W-:-:S05]  /*1a0d0*/  SHF.R.S32.HI R59, RZ, 0x1f, R59 ;  /* 0x0000001fff3b7819 */ /* 0x000fca000001143b */
[----:B------:R0:W-:Y:S01]  /*1a0e0*/  STL [R1+0x1a0], R59 ;  /* 0x0001a03b01007387 */ /* 0x0001e20000100800 */
[----:B------:R-:W-:-:S03]  /*1a0f0*/  SHF.R.S32.HI R60, RZ, 0x1f, R60 ;  /* 0x0000001fff3c7819 */ /* 0x000fc6000001143c */
[----:B0-----:R-:W5:Y:S04]  /*1a100*/  LDL R59, [R1+0x250] ;  /* 0x00025000013b7983 */ /* 0x001f680000100800 */
[----:B------:R0:W-:Y:S04]  /*1a110*/  STL [R1+0x1a4], R60 ;  /* 0x0001a43c01007387 */ /* 0x0001e80000100800 */
[----:B0-----:R-:W5:Y:S01]  /*1a120*/  LDL R60, [R1+0x24c] ;  /* 0x00024c00013c7983 */ /* 0x001f620000100800 */
[----:B--2---:R-:W-:-:S05]  /*1a130*/  SHF.R.S32.HI R61, RZ, 0x1f, R61 ;  /* 0x0000001fff3d7819 */ /* 0x004fca000001143d */
[----:B------:R0:W-:Y:S01]  /*1a140*/  STL [R1+0x1a8], R61 ;  /* 0x0001a83d01007387 */ /* 0x0001e20000100800 */
[----:B------:R-:W-:-:S03]  /*1a150*/  SHF.R.S32.HI R7, RZ, 0x1f, R7 ;  /* 0x0000001fff077819 */ /* 0x000fc60000011407 */
[----:B0-----:R-:W2:Y:S04]  /*1a160*/  LDL R61, [R1+0x248] ;  /* 0x00024800013d7983 */ /* 0x001ea80000100800 */
[----:B------:R3:W-:Y:S02]  /*1a170*/  STL [R1+0x1ac], R7 ;  /* 0x0001ac0701007387 */ /* 0x0007e40000100800 */
[----:B---3--:R-:W-:Y:S02]  /*1a180*/  SHF.R.S32.HI R7, RZ, 0x1f, R0 ;  /* 0x0000001fff077819 */ /* 0x008fe40000011400 */
[----:B------:R-:W3:Y:S04]  /*1a190*/  LDL R0, [R1+0x244] ;  /* 0x0002440001007983 */ /* 0x000ee80000100800 */
[----:B------:R0:W-:Y:S01]  /*1a1a0*/  STL [R1+0x1b0], R7 ;  /* 0x0001b00701007387 */ /* 0x0001e20000100800 */
[----:B----4-:R-:W-:-:S02]  /*1a1b0*/  SHF.R.S32.HI R26, RZ, 0x1f, R26 ;  /* 0x0000001fff1a7819 */ /* 0x010fc4000001141a */
[----:B0-----:R-:W-:-:S03]  /*1a1c0*/  SHF.R.S32.HI R7, RZ, 0x1f, R5 ;  /* 0x0000001fff077819 */ /* 0x001fc60000011405 */
[----:B------:R-:W-:Y:S04]  /*1a1d0*/  STL [R1+0x1b4], R26 ;  /* 0x0001b41a01007387 */ /* 0x000fe80000100800 */
[----:B------:R0:W-:Y:S01]  /*1a1e0*/  STL [R1+0x1b8], R7 ;  /* 0x0001b80701007387 */ /* 0x0001e20000100800 */
[----:B-----5:R-:W-:Y:S02]  /*1a1f0*/  SHF.R.S32.HI R5, RZ, 0x1f, R25 ;  /* 0x0000001fff057819 */ /* 0x020fe40000011419 */
[----:B------:R-:W-:-:S03]  /*1a200*/  SHF.R.S32.HI R4, RZ, 0x1f, R4 ;  /* 0x0000001fff047819 */ /* 0x000fc60000011404 */
[----:B------:R1:W-:Y:S01]  /*1a210*/  STL [R1+0x1bc], R5 ;  /* 0x0001bc0501007387 */ /* 0x0003e20000100800 */
[----:B0-----:R-:W-:-:S03]  /*1a220*/  SHF.R.S32.HI R7, RZ, 0x1f, R24 ;  /* 0x0000001fff077819 */ /* 0x001fc60000011418 */
[----:B------:R0:W-:Y:S01]  /*1a230*/  STL [R1+0x1c0], R4 ;  /* 0x0001c00401007387 */ /* 0x0001e20000100800 */
[----:B-1----:R-:W-:-:S03]  /*1a240*/  SHF.R.S32.HI R5, RZ, 0x1f, R3 ;  /* 0x0000001fff057819 */ /* 0x002fc60000011403 */
[----:B------:R-:W-:Y:S01]  /*1a250*/  STL [R1+0x1c4], R7 ;  /* 0x0001c40701007387 */ /* 0x000fe20000100800 */
[----:B0-----:R-:W-:Y:S02]  /*1a260*/  SHF.R.S32.HI R4, RZ, 0x1f, R23 ;  /* 0x0000001fff047819 */ /* 0x001fe40000011417 */
[----:B------:R-:W-:Y:S01]  /*1a270*/  SHF.R.S32.HI R3, RZ, 0x1f, R2 ;  /* 0x0000001fff037819 */ /* 0x000fe20000011402 */
[----:B------:R-:W-:Y:S01]  /*1a280*/  STL [R1+0x1c8], R5 ;  /* 0x0001c80501007387 */ /* 0x000fe20000100800 */
[----:B------:R-:W-:-:S03]  /*1a290*/  SHF.R.S32.HI R2, RZ, 0x1f, R20 ;  /* 0x0000001fff027819 */ /* 0x000fc60000011414 */
[----:B------:R-:W-:Y:S04]  /*1a2a0*/  STL [R1+0x1cc], R4 ;  /* 0x0001cc0401007387 */ /* 0x000fe80000100800 */
[----:B------:R-:W4:Y:S04]  /*1a2b0*/  LDL R20, [R1+0x240] ;  /* 0x0002400001147983 */ /* 0x000f280000100800 */
        /* <DEDUP_REMOVED lines=12> */
[----:B------:R0:W-:Y:S02]  /*1a380*/  STL [R1+0x1e4], R2 ;  /* 0x0001e40201007387 */ /* 0x0001e40000100800 */
[----:B0-----:R-:W-:-:S05]  /*1a390*/  SHF.R.S32.HI R2, RZ, 0x1f, R21 ;  /* 0x0000001fff027819 */ /* 0x001fca0000011415 */
[----:B------:R0:W-:Y:S01]  /*1a3a0*/  STL [R1+0x1e8], R2 ;  /* 0x0001e80201007387 */ /* 0x0001e20000100800 */
[----:B------:R-:W-:-:S05]  /*1a3b0*/  SHF.R.S32.HI R4, RZ, 0x1f, R55 ;  /* 0x0000001fff047819 */ /* 0x000fca0000011437 */
[----:B------:R-:W-:Y:S01]  /*1a3c0*/  STL [R1+0x1ec], R4 ;  /* 0x0001ec0401007387 */ /* 0x000fe20000100800 */
[----:B------:R-:W-:-:S03]  /*1a3d0*/  SHF.R.S32.HI R3, RZ, 0x1f, R57 ;  /* 0x0000001fff037819 */ /* 0x000fc60000011439 */
[----:B------:R-:W5:Y:S04]  /*1a3e0*/  LDL R57, [R1+0x230] ;  /* 0x0002300001397983 */ /* 0x000f680000100800 */
[----:B------:R1:W-:Y:S01]  /*1a3f0*/  STL [R1+0x1f0], R3 ;  /* 0x0001f00301007387 */ /* 0x0003e20000100800 */
[----:B0-----:R-:W-:-:S03]  /*1a400*/  SHF.R.S32.HI R2, RZ, 0x1f, R6 ;  /* 0x0000001fff027819 */ /* 0x001fc60000011406 */
[----:B------:R-:W5:Y:S04]  /*1a410*/  LDL R6, [R1+0x22c] ;  /* 0x00022c0001067983 */ /* 0x000f680000100800 */
[----:B------:R0:W-:Y:S01]  /*1a420*/  STL [R1+0x1f4], R2 ;  /* 0x0001f40201007387 */ /* 0x0001e20000100800 */
[----:B-1----:R-:W-:Y:S02]  /*1a430*/  SHF.R.S32.HI R3, RZ, 0x1f, R56 ;  /* 0x0000001fff037819 */ /* 0x002fe40000011438 */
[----:B0-----:R-:W-:Y:S02]  /*1a440*/  SHF.R.S32.HI R2, RZ, 0x1f, R59 ;  /* 0x0000001fff027819 */ /* 0x001fe4000001143b */
[----:B------:R-:W5:Y:S04]  /*1a450*/  LDL R59, [R1+0x228] ;  /* 0x00022800013b7983 */ /* 0x000f680000100800 */
[----:B------:R0:W-:Y:S04]  /*1a460*/  STL [R1+0x1f8], R3 ;  /* 0x0001f80301007387 */ /* 0x0001e80000100800 */
[----:B------:R2:W-:Y:S04]  /*1a470*/  STL [R1+0x1fc], R2 ;  /* 0x0001fc0201007387 */ /* 0x0005e80000100800 */
[----:B------:R-:W5:Y:S01]  /*1a480*/  LDL R7, [R1+0x224] ;  /* 0x0002240001077983 */ /* 0x000f620000100800 */
[----:B0-----:R-:W-:-:S05]  /*1a490*/  SHF.R.S32.HI R3, RZ, 0x1f, R60 ;  /* 0x0000001fff037819 */ /* 0x001fca000001143c */
[----:B------:R0:W-:Y:S04]  /*1a4a0*/  STL [R1+0x200], R3 ;  /* 0x0002000301007387 */ /* 0x0001e80000100800 */
[----:B------:R-:W5:Y:S01]  /*1a4b0*/  LDL R60, [R1+0x220] ;  /* 0x00022000013c7983 */ /* 0x000f620000100800 */
[----:B--2---:R-:W-:-:S05]  /*1a4c0*/  SHF.R.S32.HI R2, RZ, 0x1f, R61 ;  /* 0x0000001fff027819 */ /* 0x004fca000001143d */
[----:B------:R1:W-:Y:S04]  /*1a4d0*/  STL [R1+0x208], R2 ;  /* 0x0002080201007387 */ /* 0x0003e80000100800 */
[----:B------:R-:W2:Y:S04]  /*1a4e0*/  LDL R26, [R1+0x358] ;  /* 0x00035800011a7983 */ /* 0x000ea80000100800 */
[----:B------:R-:W2:Y:S01]  /*1a4f0*/  LDL R5, [R1+0x35c] ;  /* 0x00035c0001057983 */ /* 0x000ea20000100800 */
[----:B---3--:R-:W-:-:S05]  /*1a500*/  SHF.R.S32.HI R0, RZ, 0x1f, R0 ;  /* 0x0000001fff007819 */ /* 0x008fca0000011400 */
[----:B------:R3:W-:Y:S04]  /*1a510*/  STL [R1+0x20c], R0 ;  /* 0x00020c0001007387 */ /* 0x0007e80000100800 */
[----:B------:R-:W2:Y:S04]  /*1a520*/  LDL R25, [R1+0x364] ;  /* 0x0003640001197983 */ /* 0x000ea80000100800 */
[----:B------:R-:W2:Y:S04]  /*1a530*/  LDL R4, [R1+0x368] ;  /* 0x0003680001047983 */ /* 0x000ea80000100800 */
[----:B------:R-:W2:Y:S04]  /*1a540*/  LDL R24, [R1+0x370] ;  /* 0x0003700001187983 */ /* 0x000ea80000100800 */
[----:B0-----:R-:W2:Y:S04]  /*1a550*/  LDL R3, [R1+0x374] ;  /* 0x0003740001037983 */ /* 0x001ea80000100800 */
[----:B------:R-:W2:Y:S04]  /*1a560*/  LDL R23, [R1+0x37c] ;  /* 0x00037c0001177983 */ /* 0x000ea80000100800 */
[----:B-1----:R-:W2:Y:S04]  /*1a570*/  LDL R2, [R1+0x384] ;  /* 0x0003840001027983 */ /* 0x002ea80000100800 */
[----:B------:R-:W2:Y:S04]  /*1a580*/  LDL R61, [R1+0x388] ;  /* 0x00038800013d7983 */ /* 0x000ea80000100800 */
[----:B------:R-:W2:Y:S04]  /*1a590*/  LDL R22, [R1+0x390] ;  /* 0x0003900001167983 */ /* 0x000ea80000100800 */
[----:B---3--:R-:W3:Y:S01]  /*1a5a0*/  LDL R0, [R1+0x394] ;  /* 0x0003940001007983 */ /* 0x008ee20000100800 */
[----:B----4-:R-:W-:-:S05]  /*1a5b0*/  SHF.R.S32.HI R20, RZ, 0x1f, R20 ;  /* 0x0000001fff147819 */ /* 0x010fca0000011414 */
[----:B------:R0:W-:Y:S04]  /*1a5c0*/  STL [R1+0x210], R20 ;  /* 0x0002101401007387 */ /* 0x0001e80000100800 */
[----:B0-----:R-:W4:Y:S01]  /*1a5d0*/  LDL R20, [R1+0x39c] ;  /* 0x00039c0001147983 */ /* 0x001f220000100800 */
[----:B-----5:R-:W-:-:S03]  /*1a5e0*/  SHF.R.S32.HI R21, RZ, 0x1f, R19 ;  /* 0x0000001fff157819 */ /* 0x020fc60000011413 */
        /* <DEDUP_REMOVED lines=9> */
[----:B0-----:R-:W5:Y:S01]  /*1a680*/  LDL R15, [R1+0x3bc] ;  /* 0x0003bc00010f7983 */ /* 0x001f620000100800 */
[----:B------:R-:W-:-:S05]  /*1a690*/  SHF.R.S32.HI R56, RZ, 0x1f, R57 ;  /* 0x0000001fff387819 */ /* 0x000fca0000011439 */
[----:B------:R0:W-:Y:S01]  /*1a6a0*/  STL [R1+0x360], R56 ;  /* 0x0003603801007387 */ /* 0x0001e20000100800 */
[----:B------:R-:W-:-:S03]  /*1a6b0*/  SHF.R.S32.HI R57, RZ, 0x1f, R6 ;  /* 0x0000001fff397819 */ /* 0x000fc60000011406 */
[----:B------:R-:W5:Y:S04]  /*1a6c0*/  LDL R6, [R1+0x3c8] ;  /* 0x0003c80001067983 */ /* 0x000f680000100800 */
[----:B0-----:R-:W5:Y:S04]  /*1a6d0*/  LDL R56, [R1+0x3c4] ;  /* 0x0003c40001387983 */ /* 0x001f680000100800 */
[----:B------:R0:W-:Y:S01]  /*1a6e0*/  STL [R1+0x36c], R57 ;  /* 0x00036c3901007387 */ /* 0x0001e20000100800 */
[----:B------:R-:W-:-:S03]  /*1a6f0*/  SHF.R.S32.HI R59, RZ, 0x1f, R59 ;  /* 0x0000001fff3b7819 */ /* 0x000fc6000001143b */
[----:B0-----:R-:W5:Y:S04]  /*1a700*/  LDL R57, [R1+0x3d0] ;  /* 0x0003d00001397983 */ /* 0x001f680000100800 */
[----:B------:R0:W-:Y:S01]  /*1a710*/  STL [R1+0x378], R59 ;  /* 0x0003783b01007387 */ /* 0x0001e20000100800 */
[----:B------:R-:W-:-:S03]  /*1a720*/  SHF.R.S32.HI R7, RZ, 0x1f, R7 ;  /* 0x0000001fff077819 */ /* 0x000fc60000011407 */
[----:B0-----:R-:W5:Y:S04]  /*1a730*/  LDL R59, [R1+0x3d4] ;  /* 0x0003d400013b7983 */ /* 0x001f680000100800 */
[----:B------:R0:W-:Y:S02]  /*1a740*/  STL [R1+0x380], R7 ;  /* 0x0003800701007387 */ /* 0x0001e40000100800 */
[----:B0-----:R-:W-:Y:S02]  /*1a750*/  SHF.R.S32.HI R7, RZ, 0x1f, R60 ;  /* 0x0000001fff077819 */ /* 0x001fe4000001143c */
[----:B------:R-:W5:Y:S04]  /*1a760*/  LDL R60, [R1+0x3dc] ;  /* 0x0003dc00013c7983 */ /* 0x000f680000100800 */
[----:B------:R0:W-:Y:S01]  /*1a770*/  STL [R1+0x38c], R7 ;  /* 0x00038c0701007387 */ /* 0x0001e20000100800 */
[----:B--2---:R-:W-:-:S02]  /*1a780*/  SHF.R.S32.HI R26, RZ, 0x1f, R26 ;  /* 0x0000001fff1a7819 */ /* 0x004fc4000001141a */
        /* <DEDUP_REMOVED lines=15> */
[----:B------:R-:W2:Y:S04]  /*1a880*/  LDL R61, [R1+0x3e4] ;  /* 0x0003e400013d7983 */ /* 0x000ea80000100800 */
[----:B------:R0:W-:Y:S04]  /*1a890*/  STL [R1+0x3e0], R3 ;  /* 0x0003e00301007387 */ /* 0x0001e80000100800 */
[----:B------:R3:W-:Y:S01]  /*1a8a0*/  STL [R1+0x3ec], R2 ;  /* 0x0003ec0201007387 */ /* 0x0007e20000100800 */
[----:B0-----:R-:W-:-:S02]  /*1a8b0*/  SHF.R.S32.HI R3, RZ, 0x1f, R22 ;  /* 0x0000001fff037819 */ /* 0x001fc40000011416 */
[----:B---3--:R-:W-:Y:S02]  /*1a8c0*/  SHF.R.S32.HI R2, RZ, 0x1f, R0 ;  /* 0x0000001fff027819 */ /* 0x008fe40000011400 */
[----:B------:R-:W3:Y:S04]  /*1a8d0*/  LDL R0, [R1+0x3e8] ;  /* 0x0003e80001007983 */ /* 0x000ee80000100800 */
[----:B------:R4:W-:Y:S04]  /*1a8e0*/  STL [R1+0x3f8], R3 ;  /* 0x0003f80301007387 */ /* 0x0009e80000100800 */
[----:B------:R5:W-:Y:S01]  /*1a8f0*/  STL [R1+0x400], R2 ;  /* 0x0004000201007387 */ /* 0x000be20000100800 */
[----:B----4-:R-:W-:-:S03]  /*1a900*/  SHF.R.S32.HI R3, RZ, 0x1f, R20 ;  /* 0x0000001fff037819 */ /* 0x010fc60000011414 */
[----:B------:R-:W4:Y:S04]  /*1a910*/  LDL R20, [R1+0x3f0] ;  /* 0x0003f00001147983 */ /* 0x000f280000100800 */
[----:B------:R-:W-:Y:S01]  /*1a920*/  STL [R1+0x40c], R3 ;  /* 0x00040c0301007387 */ /* 0x000fe20000100800 */
[----:B-----5:R-:W-:-:S03]  /*1a930*/  SHF.R.S32.HI R2, RZ, 0x1f, R19 ;  /* 0x0000001fff027819 */ /* 0x020fc60000011413 */
[----:B------:R-:W5:Y:S04]  /*1a940*/  LDL R19, [R1+0x3f4] ;  /* 0x0003f40001137983 */ /* 0x000f680000100800 */
[----:B------:R0:W-:Y:S02]  /*1a950*/  STL [R1+0x418], R2 ;  /* 0x0004180201007387 */ /* 0x0001e40000100800 */
[----:B0-----:R-:W-:-:S05]  /*1a960*/  SHF.R.S32.HI R2, RZ, 0x1f, R21 ;  /* 0x0000001fff027819 */ /* 0x001fca0000011415 */
[----:B------:R0:W-:Y:S01]  /*1a970*/  STL [R1+0x424], R2 ;  /* 0x0004240201007387 */ /* 0x0001e20000100800 */
[----:B------:R-:W-:-:S05]  /*1a980*/  SHF.R.S32.HI R4, RZ, 0x1f, R55 ;  /* 0x0000001fff047819 */ /* 0x000fca0000011437 */
[----:B------:R-:W-:Y:S01]  /*1a990*/  STL [R1+0x42c], R4 ;  /* 0x00042c0401007387 */ /* 0x000fe20000100800 */
[----:B------:R-:W-:-:S03]  /*1a9a0*/  SHF.R.S32.HI R3, RZ, 0x1f, R58 ;  /* 0x0000001fff037819 */ /* 0x000fc6000001143a */
[----:B------:R-:W5:Y:S01]  /*1a9b0*/  LDL R58, [R1+0x3fc] ;  /* 0x0003fc00013a7983 */ /* 0x000f620000100800 */
[----:B0-----:R-:W-:-:S03]  /*1a9c0*/  SHF.R.S32.HI R2, RZ, 0x1f, R15 ;  /* 0x0000001fff027819 */ /* 0x001fc6000001140f */
[----:B------:R-:W-:Y:S04]  /*1a9d0*/  STL [R1+0x438], R3 ;  /* 0x0004380301007387 */ /* 0x000fe80000100800 */
[----:B------:R-:W5:Y:S04]  /*1a9e0*/  LDL R15, [R1+0x404] ;  /* 0x00040400010f7983 */ /* 0x000f680000100800 */
[----:B------:R0:W-:Y:S02]  /*1a9f0*/  STL [R1+0x440], R2 ;  /* 0x0004400201007387 */ /* 0x0001e40000100800 */
[----:B0-----:R-:W-:-:S02]  /*1aa00*/  SHF.R.S32.HI R2, RZ, 0x1f, R6 ;  /* 0x0000001fff027819 */ /* 0x001fc40000011406 */
[----:B------:R-:W5:Y:S01]  /*1aa10*/  LDL R6, [R1+0x408] ;  /* 0x0004080001067983 */ /* 0x000f620000100800 */
[----:B------:R-:W-:-:S05]  /*1aa20*/  SHF.R.S32.HI R3, RZ, 0x1f, R56 ;  /* 0x0000001fff037819 */ /* 0x000fca0000011438 */
[----:B------:R0:W-:Y:S04]  /*1aa30*/  STL [R1+0x44c], R3 ;  /* 0x00044c0301007387 */ /* 0x0001e80000100800 */
[----:B------:R1:W-:Y:S04]  /*1aa40*/  STL [R1+0x458], R2 ;  /* 0x0004580201007387 */ /* 0x0003e80000100800 */
[----:B------:R-:W5:Y:S01]  /*1aa50*/  LDL R7, [R1+0x410] ;  /* 0x0004100001077983 */ /* 0x000f620000100800 */
[----:B0-----:R-:W-:-:S05]  /*1aa60*/  SHF.R.S32.HI R3, RZ, 0x1f, R57 ;  /* 0x0000001fff037819 */ /* 0x001fca0000011439 */
[----:B------:R-:W-:Y:S04]  /*1aa70*/  STL [R1+0x464], R3 ;  /* 0x0004640301007387 */ /* 0x000fe80000100800 */
[----:B------:R-:W5:Y:S01]  /*1aa80*/  LDL R57, [R1+0x414] ;  /* 0x0004140001397983 */ /* 0x000f620000100800 */
[----:B-1----:R-:W-:-:S05]  /*1aa90*/  SHF.R.S32.HI R2, RZ, 0x1f, R59 ;  /* 0x0000001fff027819 */ /* 0x002fca000001143b */
        /* <DEDUP_REMOVED lines=12> */
[----:B------:R-:W5:Y:S04]  /*1ab60*/  LDL R22, [R1+0x454] ;  /* 0x0004540001167983 */ /* 0x000f680000100800 */
[----:B------:R-:W5:Y:S01]  /*1ab70*/  LDL R60, [R1+0x45c] ;  /* 0x00045c00013c7983 */ /* 0x000f620000100800 */
[----:B--2---:R-:W-:-:S05]  /*1ab80*/  SHF.R.S32.HI R21, RZ, 0x1f, R61 ;  /* 0x0000001fff157819 */ /* 0x004fca000001143d */
[----:B------:R3:W-:Y:S04]  /*1ab90*/  STL [R1+0x484], R21 ;  /* 0x0004841501007387 */ /* 0x0007e80000100800 */
[----:B------:R-:W2:Y:S01]  /*1aba0*/  LDL R61, [R1+0x460] ;  /* 0x00046000013d7983 */ /* 0x000ea20000100800 */
[----:B---3--:R-:W-:-:S03]  /*1abb0*/  SHF.R.S32.HI R21, RZ, 0x1f, R0 ;  /* 0x0000001fff157819 */ /* 0x008fc60000011400 */
[----:B------:R-:W3:Y:S04]  /*1abc0*/  LDL R0, [R1+0x468] ;  /* 0x0004680001007983 */ /* 0x000ee80000100800 */
[----:B------:R0:W-:Y:S04]  /*1abd0*/  STL [R1+0x490], R21 ;  /* 0x0004901501007387 */ /* 0x0001e80000100800 */
[----:B0-----:R-:W3:Y:S01]  /*1abe0*/  LDL R21, [R1+0x470] ;  /* 0x0004700001157983 */ /* 0x001ee20000100800 */
[----:B----4-:R-:W-:-:S05]  /*1abf0*/  SHF.R.S32.HI R20, RZ, 0x1f, R20 ;  /* 0x0000001fff147819 */ /* 0x010fca0000011414 */
[----:B------:R0:W-:Y:S04]  /*1ac00*/  STL [R1+0x498], R20 ;  /* 0x0004981401007387 */ /* 0x0001e80000100800 */
[----:B------:R-:W4:Y:S01]  /*1ac10*/  LDL R55, [R1+0x474] ;  /* 0x0004740001377983 */ /* 0x000f220000100800 */
[----:B-----5:R-:W-:-:S05]  /*1ac20*/  SHF.R.S32.HI R19, RZ, 0x1f, R19 ;  /* 0x0000001fff137819 */ /* 0x020fca0000011413 */
[----:B------:R1:W-:Y:S04]  /*1ac30*/  STL [R1+0x4a4], R19 ;  /* 0x0004a41301007387 */ /* 0x0003e80000100800 */
[----:B0-----:R-:W5:Y:S04]  /*1ac40*/  LDL R20, [R1+0x47c] ;  /* 0x00047c0001147983 */ /* 0x001f680000100800 */
[----:B-1----:R-:W5:Y:S01]  /*1ac50*/  LDL R19, [R1+0x480] ;  /* 0x0004800001137983 */ /* 0x002f620000100800 */
        /* <DEDUP_REMOVED lines=8> */
[----:B------:R0:W-:Y:S04]  /*1ace0*/  STL [R1+0x4c4], R6 ;  /* 0x0004c40601007387 */ /* 0x0001e80000100800 */
[----:B0-----:R-:W5:Y:S01]  /*1acf0*/  LDL R6, [R1+0x49c] ;  /* 0x00049c0001067983 */ /* 0x001f620000100800 */
[----:B------:R-:W-:-:S05]  /*1ad00*/  SHF.R.S32.HI R7, RZ, 0x1f, R7 ;  /* 0x0000001fff077819 */ /* 0x000fca0000011407 */
[----:B------:R0:W-:Y:S02]  /*1ad10*/  STL [R1+0x4d0], R7 ;  /* 0x0004d00701007387 */ /* 0x0001e40000100800 */
[----:B0-----:R-:W-:Y:S02]  /*1ad20*/  SHF.R.S32.HI R7, RZ, 0x1f, R57 ;  /* 0x0000001fff077819 */ /* 0x001fe40000011439 */
[----:B------:R-:W5:Y:S04]  /*1ad30*/  LDL R57, [R1+0x4a0] ;  /* 0x0004a00001397983 */ /* 0x000f680000100800 */
[----:B------:R0:W-:Y:S01]  /*1ad40*/  STL [R1+0x4dc], R7 ;  /* 0x0004dc0701007387 */ /* 0x0001e20000100800 */
[----:B------:R-:W-:Y:S02]  /*1ad50*/  SHF.R.S32.HI R26, RZ, 0x1f, R26 ;  /* 0x0000001fff1a7819 */ /* 0x000fe4000001141a */
        /* <DEDUP_REMOVED lines=23> */
[----:B--2---:R-:W-:-:S03]  /*1aed0*/  SHF.R.S32.HI R3, RZ, 0x1f, R61 ;  /* 0x0000001fff037819 */ /* 0x004fc6000001143d */
[----:B------:R-:W2:Y:S04]  /*1aee0*/  LDL R61, [R1+0x4b4] ;  /* 0x0004b400013d7983 */ /* 0x000ea80000100800 */
[----:B------:R-:W-:Y:S01]  /*1aef0*/  STL [R1+0x558], R3 ;  /* 0x0005580301007387 */ /* 0x000fe20000100800 */
[----:B---3--:R-:W-:-:S03]  /*1af00*/  SHF.R.S32.HI R2, RZ, 0x1f, R0 ;  /* 0x0000001fff027819 */ /* 0x008fc60000011400 */
[----:B------:R-:W3:Y:S04]  /*1af10*/  LDL R0, [R1+0x4bc] ;  /* 0x0004bc0001007983 */ /* 0x000ee80000100800 */
[----:B------:R0:W-:Y:S02]  /*1af20*/  STL [R1+0x564], R2 ;  /* 0x0005640201007387 */ /* 0x0001e40000100800 */
[----:B0-----:R-:W-:-:S05]  /*1af30*/  SHF.R.S32.HI R2, RZ, 0x1f, R21 ;  /* 0x0000001fff027819 */ /* 0x001fca0000011415 */
[----:B------:R0:W-:Y:S01]  /*1af40*/  STL [R1+0x570], R2 ;  /* 0x0005700201007387 */ /* 0x0001e20000100800 */
[----:B----4-:R-:W-:-:S05]  /*1af50*/  SHF.R.S32.HI R4, RZ, 0x1f, R55 ;  /* 0x0000001fff047819 */ /* 0x010fca0000011437 */
[----:B------:R-:W-:Y:S01]  /*1af60*/  STL [R1+0x57c], R4 ;  /* 0x00057c0401007387 */ /* 0x000fe20000100800 */
[----:B-----5:R-:W-:-:S03]  /*1af70*/  SHF.R.S32.HI R3, RZ, 0x1f, R20 ;  /* 0x0000001fff037819 */ /* 0x020fc60000011414 */
[----:B------:R-:W4:Y:S01]  /*1af80*/  LDL R20, [R1+0x4c0] ;  /* 0x0004c00001147983 */ /* 0x000f220000100800 */
        /* <DEDUP_REMOVED lines=11> */
[----:B------:R-:W-:Y:S01]  /*1b040*/  STL [R1+0x5b0], R3 ;  /* 0x0005b00301007387 */ /* 0x000fe20000100800 */
[----:B-1----:R-:W-:-:S03]  /*1b050*/  SHF.R.S32.HI R2, RZ, 0x1f, R6 ;  /* 0x0000001fff027819 */ /* 0x002fc60000011406 */
        /* <DEDUP_REMOVED lines=15> */
[----:B------:R-:W-:-:S05]  /*1b150*/  SHF.R.S32.HI R21, RZ, 0x1f, R59 ;  /* 0x0000001fff157819 */ /* 0x000fca000001143b */
[----:B------:R0:W-:Y:S04]  /*1b160*/  STL [R1+0x5d0], R21 ;  /* 0x0005d01501007387 */ /* 0x0001e80000100800 */
[----:B------:R-:W5:Y:S04]  /*1b170*/  LDL R58, [R1+0x52c] ;  /* 0x00052c00013a7983 */ /* 0x000f680000100800 */
[----:B------:R-:W5:Y:S01]  /*1b180*/  LDL R57, [R1+0x530] ;  /* 0x0005300001397983 */ /* 0x000f620000100800 */
[----:B0-----:R-:W-:-:S05]  /*1b190*/  SHF.R.S32.HI R21, RZ, 0x1f, R60 ;  /* 0x0000001fff157819 */ /* 0x001fca000001143c */
[----:B------:R0:W-:Y:S04]  /*1b1a0*/  STL [R1+0x5dc], R21 ;  /* 0x0005dc1501007387 */ /* 0x0001e80000100800 */
[----:B0-----:R-:W5:Y:S01]  /*1b1b0*/  LDL R21, [R1+0x4d8] ;  /* 0x0004d80001157983 */ /* 0x001f620000100800 */
[----:B--2---:R-:W-:-:S05]  /*1b1c0*/  SHF.R.S32.HI R59, RZ, 0x1f, R61 ;  /* 0x0000001fff3b7819 */ /* 0x004fca000001143d */
[----:B------:R0:W-:Y:S01]  /*1b1d0*/  STL [R1+0x5e8], R59 ;  /* 0x0005e83b01007387 */ /* 0x0001e20000100800 */
[----:B---3--:R-:W-:-:S03]  /*1b1e0*/  SHF.R.S32.HI R0, RZ, 0x1f, R0 ;  /* 0x0000001fff007819 */ /* 0x008fc60000011400 */
[----:B0-----:R-:W2:Y:S04]  /*1b1f0*/  LDL R59, [R1+0x53c] ;  /* 0x00053c00013b7983 */ /* 0x001ea80000100800 */
[----:B------:R0:W-:Y:S04]  /*1b200*/  STL [R1+0x5f0], R0 ;  /* 0x0005f00001007387 */ /* 0x0001e80000100800 */
[----:B------:R-:W3:Y:S04]  /*1b210*/  LDL R60, [R1+0x540] ;  /* 0x00054000013c7983 */ /* 0x000ee80000100800 */
[----:B------:R-:W3:Y:S04]  /*1b220*/  LDL R61, [R1+0x548] ;  /* 0x00054800013d7983 */ /* 0x000ee80000100800 */
[----:B0-----:R-:W3:Y:S01]  /*1b230*/  LDL R0, [R1+0x54c] ;  /* 0x00054c0001007983 */ /* 0x001ee20000100800 */
[----:B----4-:R-:W-:-:S05]  /*1b240*/  SHF.R.S32.HI R20, RZ, 0x1f, R20 ;  /* 0x0000001fff147819 */ /* 0x010fca0000011414 */
[----:B------:R0:W-:Y:S01]  /*1b250*/  STL [R1+0x5fc], R20 ;  /* 0x0005fc1401007387 */ /* 0x0001e20000100800 */
[----:B-----5:R-:W-:-:S03]  /*1b260*/  SHF.R.S32.HI R19, RZ, 0x1f, R19 ;  /* 0x0000001fff137819 */ /* 0x020fc60000011413 */
[----:B0-----:R-:W4:Y:S04]  /*1b270*/  LDL R20, [R1+0x554] ;  /* 0x0005540001147983 */ /* 0x001f280000100800 */
[----:B------:R0:W-:Y:S04]  /*1b280*/  STL [R1+0x608], R19 ;  /* 0x0006081301007387 */ /* 0x0001e80000100800 */
[----:B0-----:R-:W5:Y:S01]  /*1b290*/  LDL R19, [R1+0x55c] ;  /* 0x00055c0001137983 */ /* 0x001f620000100800 */
[----:B------:R-:W-:-:S05]  /*1b2a0*/  SHF.R.S32.HI R15, RZ, 0x1f, R15 ;  /* 0x0000001fff0f7819 */ /* 0x000fca000001140f */
[----:B------:R0:W-:Y:S01]  /*1b2b0*/  STL [R1+0x610], R15 ;  /* 0x0006100f01007387 */ /* 0x0001e20000100800 */
[----:B------:R-:W-:-:S03]  /*1b2c0*/  SHF.R.S32.HI R7, RZ, 0x1f, R7 ;  /* 0x0000001fff077819 */ /* 0x000fc60000011407 */
[----:B0-----:R-:W5:Y:S04]  /*1b2d0*/  LDL R15, [R1+0x560] ;  /* 0x00056000010f7983 */ /* 0x001f680000100800 */
[----:B------:R0:W-:Y:S02]  /*1b2e0*/  STL [R1+0x61c], R7 ;  /* 0x00061c0701007387 */ /* 0x0001e40000100800 */
[----:B0-----:R-:W-:Y:S02]  /*1b2f0*/  SHF.R.S32.HI R7, RZ, 0x1f, R6 ;  /* 0x0000001fff077819 */ /* 0x001fe40000011406 */
        /* <DEDUP_REMOVED lines=34> */
[----:B--2---:R-:W-:-:S05]  /*1b520*/  SHF.R.S32.HI R4, RZ, 0x1f, R59 ;  /* 0x0000001fff047819 */ /* 0x004fca000001143b */
[----:B------:R-:W-:Y:S01]  /*1b530*/  STL [R1+0x67c], R4 ;  /* 0x00067c0401007387 */ /* 0x000fe20000100800 */
[----:B---3--:R-:W-:-:S03]  /*1b540*/  SHF.R.S32.HI R3, RZ, 0x1f, R60 ;  /* 0x0000001fff037819 */ /* 0x008fc6000001143c */
[----:B------:R-:W2:Y:S01]  /*1b550*/  LDL R22, [R1+0x588] ;  /* 0x0005880001167983 */ /* 0x000ea20000100800 */
[----:B0-----:R-:W-:-:S03]  /*1b560*/  SHF.R.S32.HI R2, RZ, 0x1f, R61 ;  /* 0x0000001fff027819 */ /* 0x001fc6000001143d */
[----:B------:R-:W-:Y:S04]  /*1b570*/  STL [R1+0x680], R3 ;  /* 0x0006800301007387 */ /* 0x000fe80000100800 */
[----:B------:R-:W3:Y:S04]  /*1b580*/  LDL R59, [R1+0x58c] ;  /* 0x00058c00013b7983 */ /* 0x000ee80000100800 */
[----:B------:R0:W-:Y:S04]  /*1b590*/  STL [R1+0x684], R2 ;  /* 0x0006840201007387 */ /* 0x0001e80000100800 */
[----:B------:R-:W3:Y:S01]  /*1b5a0*/  LDL R60, [R1+0x594] ;  /* 0x00059400013c7983 */ /* 0x000ee20000100800 */
[----:B0-----:R-:W-:-:S05]  /*1b5b0*/  SHF.R.S32.HI R2, RZ, 0x1f, R0 ;  /* 0x0000001fff027819 */ /* 0x001fca0000011400 */
[----:B------:R5:W-:Y:S01]  /*1b5c0*/  STL [R1+0x688], R2 ;  /* 0x0006880201007387 */ /* 0x000be20000100800 */
[----:B----4-:R-:W-:-:S05]  /*1b5d0*/  SHF.R.S32.HI R0, RZ, 0x1f, R20 ;  /* 0x0000001fff007819 */ /* 0x010fca0000011414 */
[----:B------:R0:W-:Y:S04]  /*1b5e0*/  STL [R1+0x68c], R0 ;  /* 0x00068c0001007387 */ /* 0x0001e80000100800 */
[----:B------:R-:W4:Y:S01]  /*1b5f0*/  LDL R26, [R1+0x598] ;  /* 0x00059800011a7983 */ /* 0x000f220000100800 */
[----:B-----5:R-:W-:-:S05]  /*1b600*/  SHF.R.S32.HI R2, RZ, 0x1f, R19 ;  /* 0x0000001fff027819 */ /* 0x020fca0000011413 */
[----:B------:R-:W-:Y:S04]  /*1b610*/  STL [R1+0x690], R2 ;  /* 0x0006900201007387 */ /* 0x000fe80000100800 */
[----:B------:R-:W5:Y:S01]  /*1b620*/  LDL R61, [R1+0x5a0] ;  /* 0x0005a000013d7983 */ /* 0x000f620000100800 */
[----:B0-----:R-:W-:-:S05]  /*1b630*/  SHF.R.S32.HI R0, RZ, 0x1f, R15 ;  /* 0x0000001fff007819 */ /* 0x001fca000001140f */
[----:B------:R0:W-:Y:S04]  /*1b640*/  STL [R1+0x694], R0 ;  /* 0x0006940001007387 */ /* 0x0001e80000100800 */
[----:B------:R-:W5:Y:S04]  /*1b650*/  LDL R20, [R1+0x5ac] ;  /* 0x0005ac0001147983 */ /* 0x000f680000100800 */
[----:B0-----:R-:W5:Y:S01]  /*1b660*/  LDL R0, [R1+0x5a4] ;  /* 0x0005a40001007983 */ /* 0x001f620000100800 */
[----:B------:R-:W-:-:S05]  /*1b670*/  SHF.R.S32.HI R2, RZ, 0x1f, R6 ;  /* 0x0000001fff027819 */ /* 0x000fca0000011406 */
        /* <DEDUP_REMOVED lines=9> */
[----:B0-----:R-:W-:-:S03]  /*1b710*/  SHF.R.S32.HI R2, RZ, 0x1f, R55 ;  /* 0x0000001fff027819 */ /* 0x001fc60000011437 */
[----:B------:R-:W5:Y:S04]  /*1b720*/  LDL R55, [R1+0x5e4] ;  /* 0x0005e40001377983 */ /* 0x000f680000100800 */
[----:B------:R0:W-:Y:S04]  /*1b730*/  STL [R1+0x69c], R2 ;  /* 0x00069c0201007387 */ /* 0x0001e80000100800 */
[----:B------:R-:W5:Y:S01]  /*1b740*/  LDL R24, [R1+0x5ec] ;  /* 0x0005ec0001187983 */ /* 0x000f620000100800 */
[----:B0-----:R-:W-:-:S03]  /*1b750*/  SHF.R.S32.HI R2, RZ, 0x1f, R56 ;  /* 0x0000001fff027819 */ /* 0x001fc60000011438 */
[----:B------:R-:W5:Y:S04]  /*1b760*/  LDL R56, [R1+0x5f4] ;  /* 0x0005f40001387983 */ /* 0x000f680000100800 */
[----:B------:R0:W-:Y:S04]  /*1b770*/  STL [R1+0x6a0], R2 ;  /* 0x0006a00201007387 */ /* 0x0001e80000100800 */
[----:B------:R-:W5:Y:S01]  /*1b780*/  LDL R3, [R1+0x5f8] ;  /* 0x0005f80001037983 */ /* 0x000f620000100800 */
[----:B------:R-:W-:-:S05]  /*1b790*/  SHF.R.S32.HI R23, RZ, 0x1f, R58 ;  /* 0x0000001fff177819 */ /* 0x000fca000001143a */
[----:B------:R1:W-:Y:S01]  /*1b7a0*/  STL [R1+0x6a4], R23 ;  /* 0x0006a41701007387 */ /* 0x0003e20000100800 */
[----:B0-----:R-:W-:-:S03]  /*1b7b0*/  SHF.R.S32.HI R2, RZ, 0x1f, R57 ;  /* 0x0000001fff027819 */ /* 0x001fc60000011439 */
[----:B-1----:R-:W5:Y:S04]  /*1b7c0*/  LDL R23, [R1+0x600] ;  /* 0x0006000001177983 */ /* 0x002f680000100800 */
[----:B------:R0:W-:Y:S04]  /*1b7d0*/  STL [R1+0x6a8], R2 ;  /* 0x0006a80201007387 */ /* 0x0001e80000100800 */
[----:B------:R-:W5:Y:S04]  /*1b7e0*/  LDL R58, [R1+0x604] ;  /* 0x00060400013a7983 */ /* 0x000f680000100800 */
[----:B------:R-:W5:Y:S04]  /*1b7f0*/  LDL R57, [R1+0x60c] ;  /* 0x00060c0001397983 */ /* 0x000f680000100800 */
[----:B0-----:R-:W5:Y:S01]  /*1b800*/  LDL R2, [R1+0x614] ;  /* 0x0006140001027983 */ /* 0x001f620000100800 */
[----:B--2---:R-:W-:-:S05]  /*1b810*/  SHF.R.S32.HI R22, RZ, 0x1f, R22 ;  /* 0x0000001fff167819 */ /* 0x004fca0000011416 */
[----:B------:R0:W-:Y:S01]  /*1b820*/  STL [R1+0x6ac], R22 ;  /* 0x0006ac1601007387 */ /* 0x0001e20000100800 */
[----:B---3--:R-:W-:-:S03]  /*1b830*/  SHF.R.S32.HI R59, RZ, 0x1f, R59 ;  /* 0x0000001fff3b7819 */ /* 0x008fc6000001143b */
[----:B0-----:R-:W2:Y:S01]  /*1b840*/  LDL R22, [R1+0x618] ;  /* 0x0006180001167983 */ /* 0x001ea20000100800 */
[----:B------:R-:W-:-:S03]  /*1b850*/  SHF.R.S32.HI R60, RZ, 0x1f, R60 ;  /* 0x0000001fff3c7819 */ /* 0x000fc6000001143c */
[----:B------:R0:W-:Y:S04]  /*1b860*/  STL [R1+0x6b0], R59 ;  /* 0x0006b03b01007387 */ /* 0x0001e80000100800 */
[----:B0-----:R-:W3:Y:S04]  /*1b870*/  LDL R59, [R1+0x620] ;  /* 0x00062000013b7983 */ /* 0x001ee80000100800 */
[----:B------:R0:W-:Y:S04]  /*1b880*/  STL [R1+0x6b4], R60 ;  /* 0x0006b43c01007387 */ /* 0x0001e80000100800 */
[----:B0-----:R-:W3:Y:S01]  /*1b890*/  LDL R60, [R1+0x624] ;  /* 0x00062400013c7983 */ /* 0x001ee20000100800 */
[----:B----4-:R-:W-:-:S05]  /*1b8a0*/  SHF.R.S32.HI R26, RZ, 0x1f, R26 ;  /* 0x0000001fff1a7819 */ /* 0x010fca000001141a */
[----:B------:R0:W-:Y:S01]  /*1b8b0*/  STL [R1+0x6b8], R26 ;  /* 0x0006b81a01007387 */ /* 0x0001e20000100800 */
[----:B-----5:R-:W-:-:S03]  /*1b8c0*/  SHF.R.S32.HI R61, RZ, 0x1f, R61 ;  /* 0x0000001fff3d7819 */ /* 0x020fc6000001143d */
[----:B0-----:R-:W4:Y:S04]  /*1b8d0*/  LDL.LU R26, [R1+0x3ba8] ;  /* 0x003ba800011a7983 */ /* 0x001f280000300800 */
[----:B------:R0:W-:Y:S04]  /*1b8e0*/  STL [R1+0x6bc], R61 ;  /* 0x0006bc3d01007387 */ /* 0x0001e80000100800 */
[----:B0-----:R-:W5:Y:S01]  /*1b8f0*/  LDL R61, [R1+0x634] ;  /* 0x00063400013d7983 */ /* 0x001f620000100800 */
[----:B------:R-:W-:Y:S02]  /*1b900*/  SHF.R.S32.HI R20, RZ, 0x1f, R20 ;  /* 0x0000001fff147819 */ /* 0x000fe40000011414 */
[----:B------:R-:W-:-:S05]  /*1b910*/  SHF.R.S32.HI R0, RZ, 0x1f, R0 ;  /* 0x0000001fff007819 */ /* 0x000fca0000011400 */
[----:B------:R0:W-:Y:S01]  /*1b920*/  STL [R1+0x6c0], R0 ;  /* 0x0006c00001007387 */ /* 0x0001e20000100800 */
[----:B------:R-:W-:-:S03]  /*1b930*/  SHF.R.S32.HI R19, RZ, 0x1f, R19 ;  /* 0x0000001fff137819 */ /* 0x000fc60000011413 */
[----:B0-----:R-:W4:Y:S01]  /*1b940*/  LDL.LU R0, [R1+0x3ba4] ;  /* 0x003ba40001007983 */ /* 0x001f220000300800 */
[----:B------:R-:W-:-:S03]  /*1b950*/  SHF.R.S32.HI R15, RZ, 0x1f, R15 ;  /* 0x0000001fff0f7819 */ /* 0x000fc6000001140f */
[----:B------:R0:W-:Y:S01]  /*1b960*/  STL [R1+0x6c4], R20 ;  /* 0x0006c41401007387 */ /* 0x0001e20000100800 */
[----:B------:R-:W-:-:S03]  /*1b970*/  SHF.R.S32.HI R6, RZ, 0x1f, R6 ;  /* 0x0000001fff067819 */ /* 0x000fc60000011406 */
[----:B0-----:R-:W4:Y:S04]  /*1b980*/  LDL.LU R20, [R1+0x3ba0] ;  /* 0x003ba00001147983 */ /* 0x001f280000300800 */
[----:B------:R0:W-:Y:S04]  /*1b990*/  STL [R1+0x6c8], R19 ;  /* 0x0006c81301007387 */ /* 0x0001e80000100800 */
[----:B0-----:R-:W4:Y:S04]  /*1b9a0*/  LDL.LU R19, [R1+0x3b9c] ;  /* 0x003b9c0001137983 */ /* 0x001f280000300800 */
[----:B------:R0:W-:Y:S04]  /*1b9b0*/  STL [R1+0x6cc], R15 ;  /* 0x0006cc0f01007387 */ /* 0x0001e80000100800 */
[----:B0-----:R-:W4:Y:S04]  /*1b9c0*/  LDL.LU R15, [R1+0x3b98] ;  /* 0x003b9800010f7983 */ /* 0x001f280000300800 */
[----:B------:R0:W-:Y:S04]  /*1b9d0*/  STL [R1+0x6d0], R6 ;  /* 0x0006d00601007387 */ /* 0x0001e80000100800 */
[----:B0-----:R-:W4:Y:S01]  /*1b9e0*/  LDL.LU R6, [R1+0x3b94] ;  /* 0x003b940001067983 */ /* 0x001f220000300800 */
[----:B------:R-:W-:-:S05]  /*1b9f0*/  SHF.R.S32.HI R7, RZ, 0x1f, R7 ;  /* 0x0000001fff077819 */ /* 0x000fca0000011407 */
[----:B------:R0:W-:Y:S02]  /*1ba00*/  STL [R1+0x6d4], R7 ;  /* 0x0006d40701007387 */ /* 0x0001e40000100800 */
[----:B0-----:R-:W-:Y:S02]  /*1ba10*/  SHF.R.S32.HI R7, RZ, 0x1f, R5 ;  /* 0x0000001fff077819 */ /* 0x001fe40000011405 */
[----:B------:R-:W-:-:S03]  /*1ba20*/  SHF.R.S32.HI R5, RZ, 0x1f, R25 ;  /* 0x0000001fff057819 */ /* 0x000fc60000011419 */
[----:B------:R0:W-:Y:S02]  /*1ba30*/  STL [R1+0x6d8], R7 ;  /* 0x0006d80701007387 */ /* 0x0001e40000100800 */
[----:B0-----:R-:W-:Y:S02]  /*1ba40*/  SHF.R.S32.HI R7, RZ, 0x1f, R21 ;  /* 0x0000001fff077819 */ /* 0x001fe40000011415 */
[----:B------:R-:W4:Y:S04]  /*1ba50*/  LDL.LU R21, [R1+0xb0] ;  /* 0x0000b00001157983 */ /* 0x000f280000300800 */
[----:B------:R0:W-:Y:S04]  /*1ba60*/  STL [R1+0x6dc], R5 ;  /* 0x0006dc0501007387 */ /* 0x0001e80000100800 */
[----:B------:R-:W-:Y:S01]  /*1ba70*/  STL [R1+0x6e0], R7 ;  /* 0x0006e00701007387 */ /* 0x000fe20000100800 */
[----:B0-----:R-:W-:-:S02]  /*1ba80*/  SHF.R.S32.HI R5, RZ, 0x1f, R4 ;  /* 0x0000001fff057819 */ /* 0x001fc40000011404 */
[----:B------:R-:W-:Y:S02]  /*1ba90*/  SHF.R.S32.HI R4, RZ, 0x1f, R55 ;  /* 0x0000001fff047819 */ /* 0x000fe40000011437 */
[----:B------:R-:W4:Y:S04]  /*1baa0*/  LDL.LU R55, [R1+0xac] ;  /* 0x0000ac0001377983 */ /* 0x000f280000300800 */
[----:B------:R0:W-:Y:S04]  /*1bab0*/  STL [R1+0x6e4], R5 ;  /* 0x0006e40501007387 */ /* 0x0001e80000100800 */
[----:B------:R1:W-:Y:S01]  /*1bac0*/  STL [R1+0x6e8], R4 ;  /* 0x0006e80401007387 */ /* 0x0003e20000100800 */
[----:B------:R-:W-:-:S02]  /*1bad0*/  SHF.R.S32.HI R3, RZ, 0x1f, R3 ;  /* 0x0000001fff037819 */ /* 0x000fc40000011403 */
[----:B0-----:R-:W-:Y:S02]  /*1bae0*/  SHF.R.S32.HI R5, RZ, 0x1f, R24 ;  /* 0x0000001fff057819 */ /* 0x001fe40000011418 */
[----:B-1----:R-:W-:Y:S02]  /*1baf0*/  SHF.R.S32.HI R4, RZ, 0x1f, R56 ;  /* 0x0000001fff047819 */ /* 0x002fe40000011438 */
[----:B------:R-:W4:Y:S04]  /*1bb00*/  LDL.LU R56, [R1+0x4c] ;  /* 0x00004c0001387983 */ /* 0x000f280000300800 */
[----:B------:R0:W-:Y:S04]  /*1bb10*/  STL [R1+0x6ec], R5 ;  /* 0x0006ec0501007387 */ /* 0x0001e80000100800 */
[----:B------:R-:W4:Y:S04]  /*1bb20*/  LDL.LU R24, [R1+0xa8] ;  /* 0x0000a80001187983 */ /* 0x000f280000300800 */
[----:B------:R1:W-:Y:S01]  /*1bb30*/  STL [R1+0x6f0], R4 ;  /* 0x0006f00401007387 */ /* 0x0003e20000100800 */
[----:B0-----:R-:W-:-:S03]  /*1bb40*/  SHF.R.S32.HI R5, RZ, 0x1f, R23 ;  /* 0x0000001fff057819 */ /* 0x001fc60000011417 */
[----:B------:R0:W-:Y:S01]  /*1bb50*/  STL [R1+0x6f4], R3 ;  /* 0x0006f40301007387 */ /* 0x0001e20000100800 */
[----:B-1----:R-:W-:-:S03]  /*1bb60*/  SHF.R.S32.HI R4, RZ, 0x1f, R58 ;  /* 0x0000001fff047819 */ /* 0x002fc6000001143a */
[----:B------:R-:W-:Y:S01]  /*1bb70*/  STL [R1+0x6f8], R5 ;  /* 0x0006f80501007387 */ /* 0x000fe20000100800 */
[----:B0-----:R-:W-:-:S03]  /*1bb80*/  SHF.R.S32.HI R3, RZ, 0x1f, R57 ;  /* 0x0000001fff037819 */ /* 0x001fc60000011439 */
[----:B------:R-:W4:Y:S04]  /*1bb90*/  LDL.LU R58, [R1+0x48] ;  /* 0x00004800013a7983 */ /* 0x000f280000300800 */
[----:B------:R0:W-:Y:S04]  /*1bba0*/  STL [R1+0x6fc], R4 ;  /* 0x0006fc0401007387 */ /* 0x0001e80000100800 */
[----:B------:R-:W4:Y:S01]  /*1bbb0*/  LDL.LU R57, [R1+0xa4] ;  /* 0x0000a40001397983 */ /* 0x000f220000300800 */
[----:B0-----:R-:W-:Y:S02]  /*1bbc0*/  SHF.R.S32.HI R4, RZ, 0x1f, R2 ;  /* 0x0000001fff047819 */ /* 0x001fe40000011402 */
[----:B--2---:R-:W-:Y:S01]  /*1bbd0*/  SHF.R.S32.HI R2, RZ, 0x1f, R22 ;  /* 0x0000001fff027819 */ /* 0x004fe20000011416 */
[----:B------:R0:W-:Y:S04]  /*1bbe0*/  STL [R1+0x700], R3 ;  /* 0x0007000301007387 */ /* 0x0001e80000100800 */
[----:B0-----:R-:W2:Y:S04]  /*1bbf0*/  LDL.LU R3, [R1+0x44] ;  /* 0x0000440001037983 */ /* 0x001ea80000300800 */
[----:B------:R3:W-:Y:S04]  /*1bc00*/  STL [R1+0x704], R4 ;  /* 0x0007040401007387 */ /* 0x0007e80000100800 */
[----:B------:R0:W-:Y:S01]  /*1bc10*/  STL [R1+0x708], R2 ;  /* 0x0007080201007387 */ /* 0x0001e20000100800 */
[----:B---3--:R-:W-:-:S03]  /*1bc20*/  SHF.R.S32.HI R4, RZ, 0x1f, R59 ;  /* 0x0000001fff047819 */ /* 0x008fc6000001143b */
[----:B------:R-:W3:Y:S01]  /*1bc30*/  LDL.LU R59, [R1+0xa0] ;  /* 0x0000a000013b7983 */ /* 0x000ee20000300800 */
[----:B0-----:R-:W-:-:S03]  /*1bc40*/  SHF.R.S32.HI R2, RZ, 0x1f, R60 ;  /* 0x0000001fff027819 */ /* 0x001fc6000001143c */
[----:B------:R-:W-:Y:S04]  /*1bc50*/  STL [R1+0x70c], R4 ;  /* 0x00070c0401007387 */ /* 0x000fe80000100800 */
[----:B------:R5:W-:Y:S02]  /*1bc60*/  STL [R1+0x710], R2 ;  /* 0x0007100201007387 */ /* 0x000be40000100800 */
[----:B-----5:R-:W-:Y:S02]  /*1bc70*/  SHF.R.S32.HI R2, RZ, 0x1f, R61 ;  /* 0x0000001fff027819 */ /* 0x020fe4000001143d */
[----:B----4-:R-:W-:Y:S02]  /*1bc80*/  SHF.R.S32.HI R4, RZ, 0x1f, R6 ;  /* 0x0000001fff047819 */ /* 0x010fe40000011406 */
[----:B------:R-:W4:Y:S04]  /*1bc90*/  LDL.LU R6, [R1+0x3b90] ;  /* 0x003b900001067983 */ /* 0x000f280000300800 */
[----:B------:R-:W5:Y:S04]  /*1bca0*/  LDL.LU R60, [R1+0x40] ;  /* 0x00004000013c7983 */ /* 0x000f680000300800 */
[----:B------:R0:W-:Y:S04]  /*1bcb0*/  STL [R1+0x714], R4 ;  /* 0x0007140401007387 */ /* 0x0001e80000100800 */
[----:B------:R1:W-:Y:S01]  /*1bcc0*/  STL [R1+0x718], R2 ;  /* 0x0007180201007387 */ /* 0x0003e20000100800 */
[----:B0-----:R-:W-:-:S03]  /*1bcd0*/  SHF.R.S32.HI R4, RZ, 0x1f, R15 ;  /* 0x0000001fff047819 */ /* 0x001fc6000001140f */
[----:B------:R-:W2:Y:S01]  /*1bce0*/  LDL.LU R15, [R1+0x3b8c] ;  /* 0x003b8c00010f7983 */ /* 0x000ea20000300800 */
[----:B-1----:R-:W-:-:S03]  /*1bcf0*/  SHF.R.S32.HI R2, RZ, 0x1f, R19 ;  /* 0x0000001fff027819 */ /* 0x002fc60000011413 */
[----:B------:R-:W3:Y:S04]  /*1bd00*/  LDL.LU R23, [R1+0x9c] ;  /* 0x00009c0001177983 */ /* 0x000ee80000300800 */
[----:B------:R-:W-:Y:S04]  /*1bd10*/  STL [R1+0x71c], R4 ;  /* 0x00071c0401007387 */ /* 0x000fe80000100800 */
[----:B------:R-:W3:Y:S04]  /*1bd20*/  LDL.LU R19, [R1+0x3b88] ;  /* 0x003b880001137983 */ /* 0x000ee80000300800 */
[----:B------:R0:W-:Y:S04]  /*1bd30*/  STL [R1+0x720], R2 ;  /* 0x0007200201007387 */ /* 0x0001e80000100800 */
[----:B------:R-:W3:Y:S04]  /*1bd40*/  LDL.LU R61, [R1+0x3c] ;  /* 0x00003c00013d7983 */ /* 0x000ee80000300800 */
[----:B0-----:R-:W3:Y:S01]  /*1bd50*/  LDL.LU R2, [R1+0x98] ;  /* 0x0000980001027983 */ /* 0x001ee20000300800 */
[----:B----4-:R-:W-:-:S05]  /*1bd60*/  IADD3 R4, P4, PT, R20, R6, RZ ;  /* 0x0000000614047210 */ /* 0x010fca0007f9e0ff */
[----:B------:R0:W-:Y:S01]  /*1bd70*/  STL [R1+0x3920], R4 ;  /* 0x0039200401007387 */ /* 0x0001e20000100800 */
[----:B--2---:R-:W-:-:S03]  /*1bd80*/  IADD3 R7, P5, PT, R20, R15, RZ ;  /* 0x0000000f14077210 */ /* 0x004fc60007fbe0ff */
[----:B------:R-:W2:Y:S01]  /*1bd90*/  LDL.LU R20, [R1+0x3b84] ;  /* 0x003b840001147983 */ /* 0x000ea20000300800 */
[CC--:B------:R-:W-:Y:S02]  /*1bda0*/  IADD3 R5, P3, PT, R21.reuse, R6.reuse, RZ ;  /* 0x0000000615057210 */ /* 0x0c0fe40007f7e0ff */
[-C--:B0-----:R-:W-:Y:S01]  /*1bdb0*/  IADD3 R4, P0, PT, R21, R15.reuse, RZ ;  /* 0x0000000f15047210 */ /* 0x081fe20007f1e0ff */
[----:B------:R-:W-:Y:S04]  /*1bdc0*/  STL [R1+0x3918], R7 ;  /* 0x0039180701007387 */ /* 0x000fe80000100800 */
[----:B------:R-:W4:Y:S04]  /*1bdd0*/  LDL.LU R22, [R1+0x38] ;  /* 0x0000380001167983 */ /* 0x000f280000300800 */
[----:B------:R0:W-:Y:S04]  /*1bde0*/  STL [R1+0x391c], R5 ;  /* 0x00391c0501007387 */ /* 0x0001e80000100800 */
[----:B------:R1:W-:Y:S04]  /*1bdf0*/  STL [R1+0x3910], R4 ;  /* 0x0039100401007387 */ /* 0x0003e80000100800 */
[----:B------:R-:W4:Y:S01]  /*1be00*/  LDL.LU R21, [R1+0x94] ;  /* 0x0000940001157983 */ /* 0x000f220000300800 */
[C---:B0-----:R-:W-:Y:S01]  /*1be10*/  IADD3 R5, P2, PT, R55.reuse, R6, RZ ;  /* 0x0000000637057210 */ /* 0x041fe20007f5e0ff */
[----:B---3--:R-:W-:Y:S01]  /*1be20*/  IMAD.X R7, R56, 0x1, R19, P4 ;  /* 0x0000000138077824 */ /* 0x008fe200020e0613 */
[----:B-1----:R-:W-:-:S03]  /*1be30*/  IADD3 R4, P1, PT, R55, R15, RZ ;  /* 0x0000000f37047210 */ /* 0x002fc60007f3e0ff */
[----:B------:R0:W-:Y:S04]  /*1be40*/  STL [R1+0x3914], R5 ;  /* 0x0039140501007387 */ /* 0x0001e80000100800 */
[----:B------:R-:W-:Y:S04]  /*1be50*/  STL [R1+0x3908], R4 ;  /* 0x0039080401007387 */ /* 0x000fe80000100800 */
[----:B------:R-:W-:Y:S04]  /*1be60*/  STL [R1+0x3904], R7 ;  /* 0x0039040701007387 */ /* 0x000fe80000100800 */
[----:B------:R-:W3:Y:S01]  /*1be70*/  LDL.LU R55, [R1+0x34] ;  /* 0x0000340001377983 */ /* 0x000ee20000300800 */
[----:B0-----:R-:W-:-:S05]  /*1be80*/  IADD3 R5, P4, PT, R24, R6, RZ ;  /* 0x0000000618057210 */ /* 0x001fca0007f9e0ff */
[----:B------:R0:W-:Y:S02]  /*1be90*/  STL [R1+0x390c], R5 ;  /* 0x00390c0501007387 */ /* 0x0001e40000100800 */
[----:B0-----:R-:W-:Y:S02]  /*1bea0*/  IMAD.X R5, R58, 0x1, R19, P3 ;  /* 0x000000013a057824 */ /* 0x001fe400018e0613 */
[----:B--2---:R-:W-:Y:S02]  /*1beb0*/  IMAD.X R4, R56, 0x1, R20, P5 ;  /* 0x0000000138047824 */ /* 0x004fe400028e0614 */
[----:B------:R-:W2:Y:S01]  /*1bec0*/  LDL.LU R56, [R1+0x90] ;  /* 0x0000900001387983 */ /* 0x000ea20000300800 */
[----:B------:R-:W-:-:S03]  /*1bed0*/  IADD3 R7, P5, PT, R24, R15, RZ ;  /* 0x0000000f18077210 */ /* 0x000fc60007fbe0ff */
[----:B------:R0:W-:Y:S04]  /*1bee0*/  STL [R1+0x3900], R4 ;  /* 0x0039000401007387 */ /* 0x0001e80000100800 */
[----:B------:R1:W-:Y:S04]  /*1bef0*/  STL [R1+0x38f8], R7 ;  /* 0x0038f80701007387 */ /* 0x0003e80000100800 */
[----:B------:R4:W-:Y:S01]  /*1bf00*/  STL [R1+0x38f4], R5 ;  /* 0x0038f40501007387 */ /* 0x0009e20000100800 */
[----:B0-----:R-:W-:Y:S01]  /*1bf10*/  IADD3 R4, P3, PT, R57, R6, RZ ;  /* 0x0000000639047210 */ /* 0x001fe20007f7e0ff */
[----:B-1----:R-:W-:-:S04]  /*1bf20*/  IMAD.X R7, R58, 0x1, R20, P0 ;  /* 0x000000013a077824 */ /* 0x002fc800000e0614 */
[----:B------:R0:W-:Y:S01]  /*1bf30*/  STL [R1+0x38fc], R4 ;  /* 0x0038fc0401007387 */ /* 0x0001e20000100800 */
[----:B----4-:R-:W-:-:S03]  /*1bf40*/  IADD3 R5, P0, PT, R57, R15, RZ ;  /* 0x0000000f39057210 */ /* 0x010fc60007f1e0ff */
[----:B------:R1:W-:Y:S04]  /*1bf50*/  STL [R1+0x38f0], R7 ;  /* 0x0038f00701007387 */ /* 0x0003e80000100800 */
[----:B------:R-:W4:Y:S04]  /*1bf60*/  LDL.LU R58, [R1+0x30] ;  /* 0x00003000013a7983 */ /* 0x000f280000300800 */
[----:B------:R3:W-:Y:S04]  /*1bf70*/  STL [R1+0x38e8], R5 ;  /* 0x0038e80501007387 */ /* 0x0007e80000100800 */
[----:B------:R-:W4:Y:S01]  /*1bf80*/  LDL.LU R57, [R1+0x8c] ;  /* 0x00008c0001397983 */ /* 0x000f220000300800 */
[----:B0-----:R-:W-:Y:S01]  /*1bf90*/  IMAD.X R4, R3, 0x1, R19, P2 ;  /* 0x0000000103047824 */ /* 0x001fe200010e0613 */
[----:B-1----:R-:W-:Y:S01]  /*1bfa0*/  IADD3 R7, P2, PT, R59, R6, RZ ;  /* 0x000000063b077210 */ /* 0x002fe20007f5e0ff */
[----:B---3--:R-:W-:-:S03]  /*1bfb0*/  IMAD.X R5, R3, 0x1, R20, P1 ;  /* 0x0000000103057824 */ /* 0x008fc600008e0614 */
[----:B------:R0:W-:Y:S01]  /*1bfc0*/  STL [R1+0x38e4], R4 ;  /* 0x0038e40401007387 */ /* 0x0001e20000100800 */
[----:B-----5:R-:W-:-:S03]  /*1bfd0*/  IMAD.X R3, R60, 0x1, R19, P4 ;  /* 0x000000013c037824 */ /* 0x020fc600020e0613 */
[----:B------:R-:W-:Y:S04]  /*1bfe0*/  STL [R1+0x38ec], R7 ;  /* 0x0038ec0701007387 */ /* 0x000fe80000100800 */
[----:B------:R-:W-:Y:S01]  /*1bff0*/  STL [R1+0x38e0], R5 ;  /* 0x0038e00501007387 */ /* 0x000fe20000100800 */
[----:B0-----:R-:W-:-:S03]  /*1c000*/  IADD3 R4, P1, PT, R59, R15, RZ ;  /* 0x0000000f3b047210 */ /* 0x001fc60007f3e0ff */
[----:B------:R-:W3:Y:S04]  /*1c010*/  LDL.LU R59, [R1+0x28] ;  /* 0x00002800013b7983 */ /* 0x000ee80000300800 */
[----:B------:R-:W-:Y:S04]  /*1c020*/  STL [R1+0x38d8], R4 ;  /* 0x0038d80401007387 */ /* 0x000fe80000100800 */
[----:B------:R0:W-:Y:S02]  /*1c030*/  STL [R1+0x38d4], R3 ;  /* 0x0038d40301007387 */ /* 0x0001e40000100800 */
[----:B0-----:R-:W-:-:S02]  /*1c040*/  IMAD.X R3, R60, 0x1, R20, P5 ;  /* 0x000000013c037824 */ /* 0x001fc400028e0614 */
[----:B------:R-:W5:Y:S01]  /*1c050*/  LDL.LU R60, [R1+0x88] ;  /* 0x00008800013c7983 */ /* 0x000f620000300800 */
[----:B------:R-:W-:Y:S01]  /*1c060*/  IADD3 R4, P4, PT, R23, R6, RZ ;  /* 0x0000000617047210 */ /* 0x000fe20007f9e0ff */
[----:B------:R-:W-:-:S04]  /*1c070*/  IMAD.X R5, R61, 0x1, R19, P3 ;  /* 0x000000013d057824 */ /* 0x000fc800018e0613 */
[----:B------:R0:W-:Y:S04]  /*1c080*/  STL [R1+0x38dc], R4 ;  /* 0x0038dc0401007387 */ /* 0x0001e80000100800 */
[----:B------:R1:W-:Y:S01]  /*1c090*/  STL [R1+0x38d0], R3 ;  /* 0x0038d00301007387 */ /* 0x0003e20000100800 */
[----:B0-----:R-:W-:Y:S02]  /*1c0a0*/  IADD3 R4, P5, PT, R23, R15, RZ ;  /* 0x0000000f17047210 */ /* 0x001fe40007fbe0ff */
[----:B-1----:R-:W-:-:S03]  /*1c0b0*/  IADD3 R3, P3, PT, R2, R6, RZ ;  /* 0x0000000602037210 */ /* 0x002fc60007f7e0ff */
[----:B------:R0:W-:Y:S04]  /*1c0c0*/  STL [R1+0x38c8], R4 ;  /* 0x0038c80401007387 */ /* 0x0001e80000100800 */
[----:B------:R-:W-:Y:S01]  /*1c0d0*/  STL [R1+0x38c4], R5 ;  /* 0x0038c40501007387 */ /* 0x000fe20000100800 */
[----:B0-----:R-:W-:-:S03]  /*1c0e0*/  IMAD.X R4, R61, 0x1, R20, P0 ;  /* 0x000000013d047824 */ /* 0x001fc600000e0614 */
[----:B------:R-:W5:Y:S04]  /*1c0f0*/  LDL.LU R61, [R1+0x20] ;  /* 0x00002000013d7983 */ /* 0x000f680000300800 */
[----:B------:R0:W-:Y:S04]  /*1c100*/  STL [R1+0x38cc], R3 ;  /* 0x0038cc0301007387 */ /* 0x0001e80000100800 */
[----:B------:R1:W-:Y:S04]  /*1c110*/  STL [R1+0x38c0], R4 ;  /* 0x0038c00401007387 */ /* 0x0003e80000100800 */
[----:B------:R-:W5:Y:S01]  /*1c120*/  LDL.LU R25, [R1+0x84] ;  /* 0x0000840001197983 */ /* 0x000f620000300800 */
[----:B0-----:R-:W-:Y:S01]  /*1c130*/  IADD3 R3, P0, PT, R2, R15, RZ ;  /* 0x0000000f02037210 */ /* 0x001fe20007f1e0ff */
[----:B------:R-:W-:Y:S01]  /*1c140*/  IMAD.X R2, R22, 0x1, R19, P2 ;  /* 0x0000000116027824 */ /* 0x000fe200010e0613 */
[----:B-1----:R-:W-:-:S03]  /*1c150*/  IADD3 R4, P2, PT, R21, R6, RZ ;  /* 0x0000000615047210 */ /* 0x002fc60007f5e0ff */
[----:B------:R0:W-:Y:S04]  /*1c160*/  STL [R1+0x38b8], R3 ;  /* 0x0038b80301007387 */ /* 0x0001e80000100800 */
[----:B------:R1:W-:Y:S04]  /*1c170*/  STL [R1+0x38b4], R2 ;  /* 0x0038b40201007387 */ /* 0x0003e80000100800 */
[----:B------:R-:W-:Y:S01]  /*1c180*/  STL [R1+0x38bc], R4 ;  /* 0x0038bc0401007387 */ /* 0x000fe20000100800 */
[----:B0-----:R-:W-:-:S03]  /*1c190*/  IMAD.X R3, R22, 0x1, R20, P1 ;  /* 0x0000000116037824 */ /* 0x001fc600008e0614 */
[----:B------:R-:W5:Y:S04]  /*1c1a0*/  LDL.LU R5, [R1+0x1c] ;  /* 0x00001c0001057983 */ /* 0x000f680000300800 */
[----:B------:R0:W-:Y:S04]  /*1c1b0*/  STL [R1+0x38b0], R3 ;  /* 0x0038b00301007387 */ /* 0x0001e80000100800 */
[----:B------:R-:W5:Y:S01]  /*1c1c0*/  LDL.LU R24, [R1+0x80] ;  /* 0x0000800001187983 */ /* 0x000f620000300800 */
[----:B-1----:R-:W-:-:S05]  /*1c1d0*/  IADD3 R2, P1, PT, R21, R15, RZ ;  /* 0x0000000f15027210 */ /* 0x002fca0007f3e0ff */
[----:B------:R2:W-:Y:S01]  /*1c1e0*/  STL [R1+0x38a8], R2 ;  /* 0x0038a80201007387 */ /* 0x0005e20000100800 */
[----:B0-----:R-:W-:-:S03]  /*1c1f0*/  IMAD.X R3, R55, 0x1, R19, P4 ;  /* 0x0000000137037824 */ /* 0x001fc600020e0613 */
[----:B------:R-:W5:Y:S04]  /*1c200*/  LDL.LU R4, [R1+0x18] ;  /* 0x0000180001047983 */ /* 0x000f680000300800 */
[----:B------:R0:W-:Y:S04]  /*1c210*/  STL [R1+0x38a4], R3 ;  /* 0x0038a40301007387 */ /* 0x0001e80000100800 */
[----:B------:R-:W5:Y:S01]  /*1c220*/  LDL.LU R23, [R1+0x7c] ;  /* 0x00007c0001177983 */ /* 0x000f620000300800 */
[----:B------:R-:W-:Y:S01]  /*1c230*/  IMAD.X R7, R55, 0x1, R20, P5 ;  /* 0x0000000137077824 */ /* 0x000fe200028e0614 */
[----:B--2---:R-:W-:-:S05]  /*1c240*/  IADD3 R2, P4, PT, R56, R6, RZ ;  /* 0x0000000638027210 */ /* 0x004fca0007f9e0ff */
[----:B------:R1:W-:Y:S04]  /*1c250*/  STL [R1+0x38ac], R2 ;  /* 0x0038ac0201007387 */ /* 0x0003e80000100800 */
[----:B0-----:R-:W2:Y:S04]  /*1c260*/  LDL.LU R3, [R1+0x14] ;  /* 0x0000140001037983 */ /* 0x001ea80000300800 */
[----:B------:R4:W-:Y:S01]  /*1c270*/  STL [R1+0x38a0], R7 ;  /* 0x0038a00701007387 */ /* 0x0009e20000100800 */
[----:B-1----:R-:W-:-:S03]  /*1c280*/  IADD3 R2, P5, PT, R56, R15, RZ ;  /* 0x0000000f38027210 */ /* 0x002fc60007fbe0ff */
[----:B------:R-:W2:Y:S04]  /*1c290*/  LDL.LU R56, [R1+0x78] ;  /* 0x0000780001387983 */ /* 0x000ea80000300800 */
[----:B------:R0:W-:Y:S04]  /*1c2a0*/  STL [R1+0x3898], R2 ;  /* 0x0038980201007387 */ /* 0x0001e80000100800 */
[----:B------:R-:W2:Y:S01]  /*1c2b0*/  LDL.LU R22, [R1+0x10] ;  /* 0x0000100001167983 */ /* 0x000ea20000300800 */
[----:B----4-:R-:W-:Y:S01]  /*1c2c0*/  IMAD.X R7, R58, 0x1, R19, P3 ;  /* 0x000000013a077824 */ /* 0x010fe200018e0613 */
[----:B0-----:R-:W-:-:S04]  /*1c2d0*/  IADD3 R2, P3, PT, R57, R6, RZ ;  /* 0x0000000639027210 */ /* 0x001fc80007f7e0ff */
[----:B------:R0:W-:Y:S04]  /*1c2e0*/  STL [R1+0x3894], R7 ;  /* 0x0038940701007387 */ /* 0x0001e80000100800 */
[----:B------:R1:W-:Y:S01]  /*1c2f0*/  STL [R1+0x389c], R2 ;  /* 0x00389c0201007387 */ /* 0x0003e20000100800 */
[----:B0-----:R-:W-:-:S03]  /*1c300*/  IMAD.X R7, R58, 0x1, R20, P0 ;  /* 0x000000013a077824 */ /* 0x001fc600000e0614 */
[----:B-1----:R-:W4:Y:S01]  /*1c310*/  LDL.LU R2, [R1+0x74] ;  /* 0x0000740001027983 */ /* 0x002f220000300800 */
[----:B------:R-:W-:-:S03]  /*1c320*/  IADD3 R55, P0, PT, R57, R15, RZ ;  /* 0x0000000f39377210 */ /* 0x000fc60007f1e0ff */
[----:B------:R3:W-:Y:S04]  /*1c330*/  STL [R1+0x3890], R7 ;  /* 0x0038900701007387 */ /* 0x0007e80000100800 */
[----:B------:R-:W4:Y:S04]  /*1c340*/  LDL.LU R21, [R1+0xc] ;  /* 0x00000c0001157983 */ /* 0x000f280000300800 */
[----:B------:R0:W-:Y:S01]  /*1c350*/  STL [R1+0x3888], R55 ;  /* 0x0038883701007387 */ /* 0x0001e20000100800 */
[----:B---3--:R-:W-:-:S03]  /*1c360*/  IMAD.X R7, R59, 0x1, R19, P2 ;  /* 0x000000013b077824 */ /* 0x008fc600010e0613 */
[----:B0-----:R-:W3:Y:S01]  /*1c370*/  LDL.LU R55, [R1+0x70] ;  /* 0x0000700001377983 */ /* 0x001ee20000300800 */
[----:B-----5:R-:W-:-:S03]  /*1c380*/  IADD3 R58, P2, PT, R60, R6, RZ ;  /* 0x000000063c3a7210 */ /* 0x020fc60007f5e0ff */
[----:B------:R0:W-:Y:S04]  /*1c390*/  STL [R1+0x3884], R7 ;  /* 0x0038840701007387 */ /* 0x0001e80000100800 */
[----:B------:R-:W5:Y:S04]  /*1c3a0*/  LDL.LU R57, [R1+0x8] ;  /* 0x0000080001397983 */ /* 0x000f680000300800 */
[----:B------:R1:W-:Y:S01]  /*1c3b0*/  STL [R1+0x388c], R58 ;  /* 0x00388c3a01007387 */ /* 0x0003e20000100800 */
[----:B0-----:R-:W-:-:S03]  /*1c3c0*/  IMAD.X R7, R59, 0x1, R20, P1 ;  /* 0x000000013b077824 */ /* 0x001fc600008e0614 */
[----:B-1----:R-:W3:Y:S01]  /*1c3d0*/  LDL.LU R58, [R1+0x6c] ;  /* 0x00006c00013a7983 */ /* 0x002ee20000300800 */
[----:B------:R-:W-:-:S03]  /*1c3e0*/  IADD3 R59, P1, PT, R60, R15, RZ ;  /* 0x0000000f3c3b7210 */ /* 0x000fc60007f3e0ff */
[----:B------:R-:W-:Y:S04]  /*1c3f0*/  STL [R1+0x3880], R7 ;  /* 0x0038800701007387 */ /* 0x000fe80000100800 */
[----:B------:R-:W3:Y:S04]  /*1c400*/  LDL.LU R60, [R1+0x4] ;  /* 0x00000400013c7983 */ /* 0x000ee80000300800 */
[----:B------:R0:W-:Y:S04]  /*1c410*/  STL [R1+0x3878], R59 ;  /* 0x0038783b01007387 */ /* 0x0001e80000100800 */
[----:B0-----:R-:W3:Y:S01]  /*1c420*/  LDL.LU R59, [R1+0x68] ;  /* 0x00006800013b7983 */ /* 0x001ee20000300800 */
[----:B------:R-:W-:-:S02]  /*1c430*/  IMAD.X R7, R61, 0x1, R19, P4 ;  /* 0x000000013d077824 */ /* 0x000fc400020e0613 */
[----:B------:R-:W-:-:S03]  /*1c440*/  IMAD.X R61, R61, 0x1, R20, P5 ;  /* 0x000000013d3d7824 */ /* 0x000fc600028e0614 */
[----:B------:R0:W-:Y:S02]  /*1c450*/  STL [R1+0x3874], R7 ;  /* 0x0038740701007387 */ /* 0x0001e40000100800 */
[C---:B0-----:R-:W-:Y:S02]  /*1c460*/  IADD3 R7, P4, PT, R25.reuse, R6, RZ ;  /* 0x0000000619077210 */ /* 0x041fe40007f9e0ff */
[----:B------:R-:W-:-:S03]  /*1c470*/  IADD3 R25, P5, PT, R25, R15, RZ ;  /* 0x0000000f19197210 */ /* 0x000fc60007fbe0ff */
[----:B------:R0:W-:Y:S04]  /*1c480*/  STL [R1+0x387c], R7 ;  /* 0x00387c0701007387 */ /* 0x0001e80000100800 */
[----:B0-----:R-:W5:Y:S04]  /*1c490*/  LDL.LU R7, [R1+0x3b80] ;  /* 0x003b800001077983 */ /* 0x001f680000300800 */
[----:B------:R0:W-:Y:S04]  /*1c4a0*/  STL [R1+0x3870], R61 ;  /* 0x0038703d01007387 */ /* 0x0001e80000100800 */
[----:B0-----:R-:W5:Y:S04]  /*1c4b0*/  LDL.LU R61, [R1] ;  /* 0x00000000013d7983 */ /* 0x001f680000300800 */
[----:B------:R0:W-:Y:S02]  /*1c4c0*/  STL [R1+0x3868], R25 ;  /* 0x0038681901007387 */ /* 0x0001e40000100800 */
[----:B0-----:R-:W-:-:S02]  /*1c4d0*/  IMAD.X R25, R5, 0x1, R19, P3 ;  /* 0x0000000105197824 */ /* 0x001fc400018e0613 */
[----:B------:R-:W-:-:S03]  /*1c4e0*/  IMAD.X R5, R5, 0x1, R20, P0 ;  /* 0x0000000105057824 */ /* 0x000fc600000e0614 */
[----:B------:R0:W-:Y:S02]  /*1c4f0*/  STL [R1+0x3864], R25 ;  /* 0x0038641901007387 */ /* 0x0001e40000100800 */
[C---:B0-----:R-:W-:Y:S02]  /*1c500*/  IADD3 R25, P3, PT, R24.reuse, R6, RZ ;  /* 0x0000000618197210 */ /* 0x041fe40007f7e0ff */
[----:B------:R-:W-:-:S03]  /*1c510*/  IADD3 R24, P0, PT, R24, R15, RZ ;  /* 0x0000000f18187210 */ /* 0x000fc60007f1e0ff */
[----:B------:R0:W-:Y:S04]  /*1c520*/  STL [R1+0x386c], R25 ;  /* 0x00386c1901007387 */ /* 0x0001e80000100800 */
[----:B0-----:R-:W5:Y:S04]  /*1c530*/  LDL.LU R25, [R1+0x3b7c] ;  /* 0x003b7c0001197983 */ /* 0x001f680000300800 */
[----:B------:R0:W-:Y:S04]  /*1c540*/  STL [R1+0x3860], R5 ;  /* 0x0038600501007387 */ /* 0x0001e80000100800 */
[----:B0-----:R-:W5:Y:S04]  /*1c550*/  LDL.LU R5, [R1+0x3b78] ;  /* 0x003b780001057983 */ /* 0x001f680000300800 */
        /* <DEDUP_REMOVED lines=11> */
[----:B--2---:R-:W-:-:S02]  /*1c610*/  IMAD.X R23, R3, 0x1, R19, P4 ;  /* 0x0000000103177824 */ /* 0x004fc400020e0613 */
[----:B------:R-:W-:-:S03]  /*1c620*/  IMAD.X R3, R3, 0x1, R20, P5 ;  /* 0x0000000103037824 */ /* 0x000fc600028e0614 */
[----:B------:R0:W-:Y:S02]  /*1c630*/  STL [R1+0x3844], R23 ;  /* 0x0038441701007387 */ /* 0x0001e40000100800 */
[C---:B0-----:R-:W-:Y:S02]  /*1c640*/  IADD3 R23, P4, PT, R56.reuse, R6, RZ ;  /* 0x0000000638177210 */ /* 0x041fe40007f9e0ff */
[----:B------:R-:W-:-:S03]  /*1c650*/  IADD3 R56, P5, PT, R56, R15, RZ ;  /* 0x0000000f38387210 */ /* 0x000fc60007fbe0ff */
[----:B------:R0:W-:Y:S04]  /*1c660*/  STL [R1+0x384c], R23 ;  /* 0x00384c1701007387 */ /* 0x0001e80000100800 */
[----:B0-----:R-:W2:Y:S04]  /*1c670*/  LDL.LU R23, [R1+0x3b6c] ;  /* 0x003b6c0001177983 */ /* 0x001ea80000300800 */
[----:B------:R0:W-:Y:S04]  /*1c680*/  STL [R1+0x3840], R3 ;  /* 0x0038400301007387 */ /* 0x0001e80000100800 */
[----:B------:R1:W-:Y:S01]  /*1c690*/  STL [R1+0x3838], R56 ;  /* 0x0038383801007387 */ /* 0x0003e20000100800 */
[----:B0-----:R-:W-:-:S03]  /*1c6a0*/  IMAD.X R3, R22, 0x1, R19, P3 ;  /* 0x0000000116037824 */ /* 0x001fc600018e0613 */
[----:B-1----:R-:W2:Y:S01]  /*1c6b0*/  LDL.LU R56, [R1+0x58] ;  /* 0x0000580001387983 */ /* 0x002ea20000300800 */
[----:B------:R-:W-:-:S03]  /*1c6c0*/  IMAD.X R22, R22, 0x1, R20, P0 ;  /* 0x0000000116167824 */ /* 0x000fc600000e0614 */
[----:B------:R4:W-:Y:S02]  /*1c6d0*/  STL [R1+0x3834], R3 ;  /* 0x0038340301007387 */ /* 0x0009e40000100800 */
[C---:B----4-:R-:W-:Y:S02]  /*1c6e0*/  IADD3 R3, P3, PT, R2.reuse, R6, RZ ;  /* 0x0000000602037210 */ /* 0x050fe40007f7e0ff */
[----:B------:R-:W-:-:S03]  /*1c6f0*/  IADD3 R2, P0, PT, R2, R15, RZ ;  /* 0x0000000f02027210 */ /* 0x000fc60007f1e0ff */
[----:B------:R0:W-:Y:S04]  /*1c700*/  STL [R1+0x383c], R3 ;  /* 0x00383c0301007387 */ /* 0x0001e80000100800 */
[----:B0-----:R-:W4:Y:S04]  /*1c710*/  LDL.LU R3, [R1+0x3b68] ;  /* 0x003b680001037983 */ /* 0x001f280000300800 */
[----:B------:R0:W-:Y:S04]  /*1c720*/  STL [R1+0x3830], R22 ;  /* 0x0038301601007387 */ /* 0x0001e80000100800 */
[----:B0-----:R-:W2:Y:S04]  /*1c730*/  LDL.LU R22, [R1+0x3b64] ;  /* 0x003b640001167983 */ /* 0x001ea80000300800 */
[----:B------:R0:W-:Y:S02]  /*1c740*/  STL [R1+0x3828], R2 ;  /* 0x0038280201007387 */ /* 0x0001e40000100800 */
[----:B0-----:R-:W-:-:S02]  /*1c750*/  IMAD.X R2, R21, 0x1, R19, P2 ;  /* 0x0000000115027824 */ /* 0x001fc400010e0613 */
[----:B------:R-:W-:-:S03]  /*1c760*/  IMAD.X R21, R21, 0x1, R20, P1 ;  /* 0x0000000115157824 */ /* 0x000fc600008e0614 */
[----:B------:R3:W-:Y:S02]  /*1c770*/  STL [R1+0x3824], R2 ;  /* 0x0038240201007387 */ /* 0x0007e40000100800 */
[C---:B---3--:R-:W-:Y:S02]  /*1c780*/  IADD3 R2, P2, PT, R55.reuse, R6, RZ ;  /* 0x0000000637027210 */ /* 0x048fe40007f5e0ff */
[----:B------:R-:W-:-:S03]  /*1c790*/  IADD3 R55, P1, PT, R55, R15, RZ ;  /* 0x0000000f37377210 */ /* 0x000fc60007f3e0ff */
[----:B------:R0:W-:Y:S04]  /*1c7a0*/  STL [R1+0x382c], R2 ;  /* 0x00382c0201007387 */ /* 0x0001e80000100800 */
[----:B0-----:R-:W3:Y:S04]  /*1c7b0*/  LDL.LU R2, [R1+0x3b60] ;  /* 0x003b600001027983 */ /* 0x001ee80000300800 */
[----:B------:R0:W-:Y:S04]  /*1c7c0*/  STL [R1+0x3820], R21 ;  /* 0x0038201501007387 */ /* 0x0001e80000100800 */
[----:B0-----:R-:W2:Y:S04]  /*1c7d0*/  LDL.LU R21, [R1+0x3b5c] ;  /* 0x003b5c0001157983 */ /* 0x001ea80000300800 */
[----:B------:R5:W-:Y:S02]  /*1c7e0*/  STL [R1+0x3818], R55 ;  /* 0x0038183701007387 */ /* 0x000be40000100800 */
[----:B-----5:R-:W-:-:S02]  /*1c7f0*/  IMAD.X R55, R57, 0x1, R19, P4 ;  /* 0x0000000139377824 */ /* 0x020fc400020e0613 */
[----:B------:R-:W-:-:S03]  /*1c800*/  IMAD.X R57, R57, 0x1, R20, P5 ;  /* 0x0000000139397824 */ /* 0x000fc600028e0614 */
[----:B------:R0:W-:Y:S02]  /*1c810*/  STL [R1+0x3814], R55 ;  /* 0x0038143701007387 */ /* 0x0001e40000100800 */
[C---:B0-----:R-:W-:Y:S02]  /*1c820*/  IADD3 R55, P4, PT, R58.reuse, R6, RZ ;  /* 0x000000063a377210 */ /* 0x041fe40007f9e0ff */
[----:B------:R-:W-:-:S03]  /*1c830*/  IADD3 R58, P5, PT, R58, R15, RZ ;  /* 0x0000000f3a3a7210 */ /* 0x000fc60007fbe0ff */
[----:B------:R0:W-:Y:S04]  /*1c840*/  STL [R1+0x381c], R55 ;  /* 0x00381c3701007387 */ /* 0x0001e80000100800 */
[----:B0-----:R-:W5:Y:S04]  /*1c850*/  LDL.LU R55, [R1+0x3b58] ;  /* 0x003b580001377983 */ /* 0x001f680000300800 */
[----:B------:R0:W-:Y:S04]  /*1c860*/  STL [R1+0x3810], R57 ;  /* 0x0038103901007387 */ /* 0x0001e80000100800 */
[----:B0-----:R-:W2:Y:S04]  /*1c870*/  LDL.LU R57, [R1+0x3b54] ;  /* 0x003b540001397983 */ /* 0x001ea80000300800 */
[----:B------:R0:W-:Y:S02]  /*1c880*/  STL [R1+0x3808], R58 ;  /* 0x0038083a01007387 */ /* 0x0001e40000100800 */
[----:B0-----:R-:W-:-:S02]  /*1c890*/  IMAD.X R58, R60, 0x1, R19, P3 ;  /* 0x000000013c3a7824 */ /* 0x001fc400018e0613 */
[----:B------:R-:W-:-:S03]  /*1c8a0*/  IMAD.X R60, R60, 0x1, R20, P0 ;  /* 0x000000013c3c7824 */ /* 0x000fc600000e0614 */
[----:B------:R0:W-:Y:S02]  /*1c8b0*/  STL [R1+0x3804], R58 ;  /* 0x0038043a01007387 */ /* 0x0001e40000100800 */
[----:B0-----:R-:W-:-:S05]  /*1c8c0*/  IADD3 R58, P3, PT, R59, R6, RZ ;  /* 0x000000063b3a7210 */ /* 0x001fca0007f7e0ff */
[----:B------:R0:W-:Y:S04]  /*1c8d0*/  STL [R1+0x380c], R58 ;  /* 0x00380c3a01007387 */ /* 0x0001e80000100800 */
[----:B0-----:R-:W2:Y:S04]  /*1c8e0*/  LDL.LU R58, [R1+0x3b50] ;  /* 0x003b5000013a7983 */ /* 0x001ea80000300800 */
[----:B------:R0:W-:Y:S04]  /*1c8f0*/  STL [R1+0x3800], R60 ;  /* 0x0038003c01007387 */ /* 0x0001e80000100800 */
[----:B0-----:R-:W2:Y:S01]  /*1c900*/  LDL.LU R60, [R1+0x3b4c] ;  /* 0x003b4c00013c7983 */ /* 0x001ea20000300800 */
[----:B------:R-:W-:-:S05]  /*1c910*/  IADD3 R59, P0, PT, R59, R15, RZ ;  /* 0x0000000f3b3b7210 */ /* 0x000fca0007f1e0ff */
[----:B------:R0:W-:Y:S02]  /*1c920*/  STL [R1+0x37f8], R59 ;  /* 0x0037f83b01007387 */ /* 0x0001e40000100800 */
[C---:B0-----:R-:W-:Y:S02]  /*1c930*/  IMAD.X R59, R61.reuse, 0x1, R19, P2 ;  /* 0x000000013d3b7824 */ /* 0x041fe400010e0613 */
[----:B------:R-:W-:-:S03]  /*1c940*/  IMAD.X R61, R61, 0x1, R20, P1 ;  /* 0x000000013d3d7824 */ /* 0x000fc600008e0614 */
[----:B------:R2:W-:Y:S02]  /*1c950*/  STL [R1+0x37f4], R59 ;  /* 0x0037f43b01007387 */ /* 0x0005e40000100800 */
[----:B--2---:R-:W-:-:S05]  /*1c960*/  IADD3 R59, P2, PT, R60, R6, RZ ;  /* 0x000000063c3b7210 */ /* 0x004fca0007f5e0ff */
[----:B------:R0:W-:Y:S04]  /*1c970*/  STL [R1+0x37fc], R59 ;  /* 0x0037fc3b01007387 */ /* 0x0001e80000100800 */
[----:B0-----:R-:W2:Y:S04]  /*1c980*/  LDL.LU R59, [R1+0x3b48] ;  /* 0x003b4800013b7983 */ /* 0x001ea80000300800 */
[----:B------:R0:W-:Y:S04]  /*1c990*/  STL [R1+0x37f0], R61 ;  /* 0x0037f03d01007387 */ /* 0x0001e80000100800 */
[----:B0-----:R-:W2:Y:S01]  /*1c9a0*/  LDL.LU R61, [R1+0x3b44] ;  /* 0x003b4400013d7983 */ /* 0x001ea20000300800 */
[----:B------:R-:W-:-:S05]  /*1c9b0*/  IADD3 R60, P1, PT, R60, R15, RZ ;  /* 0x0000000f3c3c7210 */ /* 0x000fca0007f3e0ff */
[----:B------:R2:W-:Y:S02]  /*1c9c0*/  STL [R1+0x37e8], R60 ;  /* 0x0037e83c01007387 */ /* 0x0005e40000100800 */
[----:B--2---:R-:W-:-:S05]  /*1c9d0*/  IMAD.X R60, R61, 0x1, R19, P4 ;  /* 0x000000013d3c7824 */ /* 0x004fca00020e0613 */
[----:B------:R0:W-:Y:S02]  /*1c9e0*/  STL [R1+0x37e4], R60 ;  /* 0x0037e43c01007387 */ /* 0x0001e40000100800 */
[----:B0-----:R-:W-:-:S05]  /*1c9f0*/  IADD3 R60, P4, PT, R59, R6, RZ ;  /* 0x000000063b3c7210 */ /* 0x001fca0007f9e0ff */
[----:B------:R0:W-:Y:S04]  /*1ca00*/  STL [R1+0x37ec], R60 ;  /* 0x0037ec3c01007387 */ /* 0x0001e80000100800 */
[----:B0-----:R-:W2:Y:S01]  /*1ca10*/  LDL.LU R60, [R1+0x3b40] ;  /* 0x003b4000013c7983 */ /* 0x001ea20000300800 */
[----:B------:R-:W-:Y:S01]  /*1ca20*/  IMAD.X R61, R61, 0x1, R20, P5 ;  /* 0x000000013d3d7824 */ /* 0x000fe200028e0614 */
[----:B------:R-:W-:-:S04]  /*1ca30*/  IADD3 R59, P5, PT, R59, R15, RZ ;  /* 0x0000000f3b3b7210 */ /* 0x000fc80007fbe0ff */
[----:B------:R0:W-:Y:S04]  /*1ca40*/  STL [R1+0x37e0], R61 ;  /* 0x0037e03d01007387 */ /* 0x0001e80000100800 */
[----:B0-----:R-:W3:Y:S04]  /*1ca50*/  LDL.LU R61, [R1+0x50] ;  /* 0x00005000013d7983 */ /* 0x001ee80000300800 */
        /* <DEDUP_REMOVED lines=16> */
[----:B------:R-:W-:-:S05]  /*1cb60*/  IMAD.X R59, R59, 0x1, R20, P1 ;  /* 0x000000013b3b7824 */ /* 0x000fca00008e0614 */
[----:B------:R0:W-:Y:S02]  /*1cb70*/  STL [R1+0x37c0], R59 ;  /* 0x0037c03b01007387 */ /* 0x0001e40000100800 */
[----:B0-----:R-:W-:Y:S02]  /*1cb80*/  IADD3 R59, P1, PT, R56, R15, RZ ;  /* 0x0000000f383b7210 */ /* 0x001fe40007f3e0ff */
[----:B------:R-:W4:Y:S04]  /*1cb90*/  LDL.LU R56, [R1+0x3b34] ;  /* 0x003b340001387983 */ /* 0x000f280000300800 */
[----:B------:R2:W-:Y:S01]  /*1cba0*/  STL [R1+0x37b8], R59 ;  /* 0x0037b83b01007387 */ /* 0x0005e20000100800 */
[----:B------:R-:W-:Y:S01]  /*1cbb0*/  IMAD R10, R10, UR47, RZ ;  /* 0x0000002f0a0a7c24 */ /* 0x000fe2000f8e02ff */
[----:B------:R-:W-:Y:S01]  /*1cbc0*/  SHF.R.S32.HI R27, RZ, 0x1f, R8 ;  /* 0x0000001fff1b7819 */ /* 0x000fe20000011408 */
[----:B------:R-:W-:Y:S01]  /*1cbd0*/  IMAD R11, R11, UR47, RZ ;  /* 0x0000002f0b0b7c24 */ /* 0x000fe2000f8e02ff */
[----:B------:R-:W-:Y:S01]  /*1cbe0*/  SHF.R.S32.HI R28, RZ, 0x1f, R9 ;  /* 0x0000001fff1c7819 */ /* 0x000fe20000011409 */
[----:B------:R-:W-:Y:S01]  /*1cbf0*/  IMAD R12, R12, UR47, RZ ;  /* 0x0000002f0c0c7c24 */ /* 0x000fe2000f8e02ff */
[----:B------:R-:W-:Y:S01]  /*1cc00*/  SHF.R.S32.HI R29, RZ, 0x1f, R10 ;  /* 0x0000001fff1d7819 */ /* 0x000fe2000001140a */
[----:B------:R-:W-:-:S02]  /*1cc10*/  IMAD R13, R13, UR47, RZ ;  /* 0x0000002f0d0d7c24 */ /* 0x000fc4000f8e02ff */
[C---:B--2---:R-:W-:Y:S02]  /*1cc20*/  IMAD.X R59, R58.reuse, 0x1, R19, P4 ;  /* 0x000000013a3b7824 */ /* 0x044fe400020e0613 */
[----:B------:R-:W-:-:S03]  /*1cc30*/  IMAD.X R58, R58, 0x1, R20, P5 ;  /* 0x000000013a3a7824 */ /* 0x000fc600028e0614 */
[----:B------:R3:W-:Y:S02]  /*1cc40*/  STL [R1+0x37b4], R59 ;  /* 0x0037b43b01007387 */ /* 0x0007e40000100800 */
[C---:B---3--:R-:W-:Y:S02]  /*1cc50*/  IADD3 R59, P4, PT, R60.reuse, R6, RZ ;  /* 0x000000063c3b7210 */ /* 0x048fe40007f9e0ff */
[----:B------:R-:W-:-:S03]  /*1cc60*/  IADD3 R60, P5, PT, R60, R15, RZ ;  /* 0x0000000f3c3c7210 */ /* 0x000fc60007fbe0ff */
[----:B------:R0:W-:Y:S04]  /*1cc70*/  STL [R1+0x37bc], R59 ;  /* 0x0037bc3b01007387 */ /* 0x0001e80000100800 */
[----:B------:R1:W-:Y:S01]  /*1cc80*/  STL [R1+0x37b0], R58 ;  /* 0x0037b03a01007387 */ /* 0x0003e20000100800 */
[C-C-:B0-----:R-:W-:Y:S02]  /*1cc90*/  IMAD.X R59, R57.reuse, 0x1, R19.reuse, P3 ;  /* 0x00000001393b7824 */ /* 0x141fe400018e0613 */
[----:B------:R-:W-:Y:S01]  /*1cca0*/  IMAD.X R57, R57, 0x1, R20, P0 ;  /* 0x0000000139397824 */ /* 0x000fe200000e0614 */
[C---:B-1----:R-:W-:Y:S01]  /*1ccb0*/  IADD3 R58, P3, PT, R61.reuse, R6, RZ ;  /* 0x000000063d3a7210 */ /* 0x042fe20007f7e0ff */
[----:B------:R-:W-:Y:S04]  /*1ccc0*/  STL [R1+0x37a8], R60 ;  /* 0x0037a83c01007387 */ /* 0x000fe80000100800 */
[----:B------:R0:W-:Y:S04]  /*1ccd0*/  STL [R1+0x37a4], R59 ;  /* 0x0037a43b01007387 */ /* 0x0001e80000100800 */
[----:B------:R4:W-:Y:S04]  /*1cce0*/  STL [R1+0x37ac], R58 ;  /* 0x0037ac3a01007387 */ /* 0x0009e80000100800 */
[----:B------:R1:W-:Y:S01]  /*1ccf0*/  STL [R1+0x37a0], R57 ;  /* 0x0037a03901007387 */ /* 0x0003e20000100800 */
[----:B0-----:R-:W-:Y:S01]  /*1cd00*/  IADD3 R59, P0, PT, R61, R15, RZ ;  /* 0x0000000f3d3b7210 */ /* 0x001fe20007f1e0ff */
[----:B----4-:R-:W-:-:S02]  /*1cd10*/  IMAD.X R58, R56, 0x1, R19, P2 ;  /* 0x00000001383a7824 */ /* 0x010fc400010e0613 */
[----:B------:R-:W-:Y:S01]  /*1cd20*/  IMAD.X R56, R56, 0x1, R20, P1 ;  /* 0x0000000138387824 */ /* 0x000fe200008e0614 */
[C---:B-1----:R-:W-:Y:S01]  /*1cd30*/  IADD3 R57, P2, PT, R2.reuse, R6, RZ ;  /* 0x0000000602397210 */ /* 0x042fe20007f5e0ff */
[----:B------:R-:W-:Y:S01]  /*1cd40*/  STL [R1+0x3798], R59 ;  /* 0x0037983b01007387 */ /* 0x000fe20000100800 */
[----:B------:R-:W-:-:S03]  /*1cd50*/  IADD3 R2, P1, PT, R2, R15, RZ ;  /* 0x0000000f02027210 */ /* 0x000fc60007f3e0ff */
[----:B------:R-:W-:Y:S04]  /*1cd60*/  STL [R1+0x3794], R58 ;  /* 0x0037943a01007387 */ /* 0x000fe80000100800 */
[----:B------:R5:W-:Y:S04]  /*1cd70*/  STL [R1+0x379c], R57 ;  /* 0x00379c3901007387 */ /* 0x000be80000100800 */
[----:B------:R0:W-:Y:S04]  /*1cd80*/  STL [R1+0x3790], R56 ;  /* 0x0037903801007387 */ /* 0x0001e80000100800 */
[----:B------:R1:W-:Y:S01]  /*1cd90*/  STL [R1+0x3788], R2 ;  /* 0x0037880201007387 */ /* 0x0003e20000100800 */
[----:B-----5:R-:W-:Y:S01]  /*1cda0*/  IMAD.X R57, R55, 0x1, R19, P4 ;  /* 0x0000000137397824 */ /* 0x020fe200020e0613 */
[----:B0-----:R-:W-:-:S04]  /*1cdb0*/  IADD3 R56, P4, PT, R3, R6, RZ ;  /* 0x0000000603387210 */ /* 0x001fc80007f9e0ff */
[----:B------:R-:W-:Y:S01]  /*1cdc0*/  STL [R1+0x3784], R57 ;  /* 0x0037843901007387 */ /* 0x000fe20000100800 */
[--C-:B-1----:R-:W-:Y:S01]  /*1cdd0*/  IMAD.X R2, R55, 0x1, R20.reuse, P5 ;  /* 0x0000000137027824 */ /* 0x102fe200028e0614 */
[----:B------:R-:W-:Y:S01]  /*1cde0*/  IADD3 R55, P5, PT, R3, R15, RZ ;  /* 0x0000000f03377210 */ /* 0x000fe20007fbe0ff */
[C---:B------:R-:W-:Y:S01]  /*1cdf0*/  IMAD.X R3, R21.reuse, 0x1, R19, P3 ;  /* 0x0000000115037824 */ /* 0x040fe200018e0613 */
[----:B------:R-:W-:Y:S01]  /*1ce00*/  STL [R1+0x378c], R56 ;  /* 0x00378c3801007387 */ /* 0x000fe20000100800 */
[----:B------:R-:W-:-:S03]  /*1ce10*/  IMAD.X R21, R21, 0x1, R20, P0 ;  /* 0x0000000115157824 */ /* 0x000fc600000e0614 */
[----:B------:R0:W-:Y:S04]  /*1ce20*/  STL [R1+0x3780], R2 ;  /* 0x0037800201007387 */ /* 0x0001e80000100800 */
[----:B------:R-:W-:Y:S04]  /*1ce30*/  STL [R1+0x3778], R55 ;  /* 0x0037783701007387 */ /* 0x000fe80000100800 */
[----:B------:R1:W-:Y:S01]  /*1ce40*/  STL [R1+0x3774], R3 ;  /* 0x0037740301007387 */ /* 0x0003e20000100800 */
[----:B0-----:R-:W-:-:S05]  /*1ce50*/  IADD3 R2, P3, PT, R4, R6, RZ ;  /* 0x0000000604027210 */ /* 0x001fca0007f7e0ff */
[----:B------:R0:W-:Y:S01]  /*1ce60*/  STL [R1+0x377c], R2 ;  /* 0x00377c0201007387 */ /* 0x0001e20000100800 */
[----:B-1----:R-:W-:-:S03]  /*1ce70*/  IADD3 R3, P0, PT, R4, R15, RZ ;  /* 0x0000000f04037210 */ /* 0x002fc60007f1e0ff */
[----:B------:R-:W-:Y:S04]  /*1ce80*/  STL [R1+0x3770], R21 ;  /* 0x0037701501007387 */ /* 0x000fe80000100800 */
[----:B------:R1:W-:Y:S01]  /*1ce90*/  STL [R1+0x3768], R3 ;  /* 0x0037680301007387 */ /* 0x0003e20000100800 */
[----:B0-----:R-:W-:Y:S01]  /*1cea0*/  IMAD.X R2, R22, 0x1, R19, P2 ;  /* 0x0000000116027824 */ /* 0x001fe200010e0613 */
[----:B------:R-:W-:-:S04]  /*1ceb0*/  IADD3 R4, P2, PT, R5, R6, RZ ;  /* 0x0000000605047210 */ /* 0x000fc80007f5e0ff */
[----:B------:R0:W-:Y:S01]  /*1cec0*/  STL [R1+0x3764], R2 ;  /* 0x0037640201007387 */ /* 0x0001e20000100800 */
[----:B-1----:R-:W-:-:S03]  /*1ced0*/  IMAD.X R3, R22, 0x1, R20, P1 ;  /* 0x0000000116037824 */ /* 0x002fc600008e0614 */
[----:B------:R1:W-:Y:S04]  /*1cee0*/  STL [R1+0x376c], R4 ;  /* 0x00376c0401007387 */ /* 0x0003e80000100800 */
[----:B------:R2:W-:Y:S01]  /*1cef0*/  STL [R1+0x3760], R3 ;  /* 0x0037600301007387 */ /* 0x0005e20000100800 */
[----:B0-----:R-:W-:Y:S01]  /*1cf00*/  IADD3 R2, P1, PT, R5, R15, RZ ;  /* 0x0000000f05027210 */ /* 0x001fe20007f3e0ff */
[----:B-1----:R-:W-:-:S04]  /*1cf10*/  IMAD.X R4, R23, 0x1, R19, P4 ;  /* 0x0000000117047824 */ /* 0x002fc800020e0613 */
[----:B------:R0:W-:Y:S01]  /*1cf20*/  STL [R1+0x3758], R2 ;  /* 0x0037580201007387 */ /* 0x0001e20000100800 */
[----:B--2---:R-:W-:-:S03]  /*1cf30*/  IADD3 R3, P4, PT, R7, R6, RZ ;  /* 0x0000000607037210 */ /* 0x004fc60007f9e0ff */
[----:B------:R1:W-:Y:S04]  /*1cf40*/  STL [R1+0x3754], R4 ;  /* 0x0037540401007387 */ /* 0x0003e80000100800 */
[----:B------:R2:W-:Y:S01]  /*1cf50*/  STL [R1+0x375c], R3 ;  /* 0x00375c0301007387 */ /* 0x0005e20000100800 */
[----:B0-----:R-:W-:Y:S01]  /*1cf60*/  IMAD.X R2, R23, 0x1, R20, P5 ;  /* 0x0000000117027824 */ /* 0x001fe200028e0614 */
[----:B-1----:R-:W-:-:S04]  /*1cf70*/  IADD3 R4, P5, PT, R7, R15, RZ ;  /* 0x0000000f07047210 */ /* 0x002fc80007fbe0ff */
[----:B------:R0:W-:Y:S01]  /*1cf80*/  STL [R1+0x3750], R2 ;  /* 0x0037500201007387 */ /* 0x0001e20000100800 */
[----:B--2---:R-:W-:-:S03]  /*1cf90*/  IMAD.X R3, R24, 0x1, R19, P3 ;  /* 0x0000000118037824 */ /* 0x004fc600018e0613 */
        /* <DEDUP_REMOVED lines=31> */
[----:B------:R-:W2:Y:S01]  /*1d190*/  LDL.LU R59, [R1+0xf0] ;  /* 0x0000f000013b7983 */ /* 0x000ea20000300800 */
[----:B0-----:R-:W-:-:S03]  /*1d1a0*/  IMAD.X R2, R28, 0x1, R19, P2 ;  /* 0x000000011c027824 */ /* 0x001fc600010e0613 */
[----:B------:R0:W-:Y:S01]  /*1d1b0*/  STL [R1+0x3708], R3 ;  /* 0x0037080301007387 */ /* 0x0001e20000100800 */
[----:B-1----:R-:W-:-:S03]  /*1d1c0*/  IMAD.X R4, R28, 0x1, R20, P1 ;  /* 0x000000011c047824 */ /* 0x002fc600008e0614 */
[----:B------:R1:W-:Y:S01]  /*1d1d0*/  STL [R1+0x3704], R2 ;  /* 0x0037040201007387 */ /* 0x0003e20000100800 */
[C---:B0-----:R-:W-:Y:S02]  /*1d1e0*/  IADD3 R3, P2, PT, R12.reuse, R6, RZ ;  /* 0x000000060c037210 */ /* 0x041fe40007f5e0ff */
[----:B-1----:R-:W-:-:S03]  /*1d1f0*/  IADD3 R2, P1, PT, R12, R15, RZ ;  /* 0x0000000f0c027210 */ /* 0x002fc60007f3e0ff */
[----:B------:R0:W-:Y:S04]  /*1d200*/  STL [R1+0x370c], R3 ;  /* 0x00370c0301007387 */ /* 0x0001e80000100800 */
[----:B------:R1:W-:Y:S04]  /*1d210*/  STL [R1+0x3700], R4 ;  /* 0x0037000401007387 */ /* 0x0003e80000100800 */
[----:B------:R-:W3:Y:S01]  /*1d220*/  LDL.LU R60, [R1+0xf4] ;  /* 0x0000f400013c7983 */ /* 0x000ee20000300800 */
[----:B0-----:R-:W-:-:S03]  /*1d230*/  IMAD.X R3, R29, 0x1, R19, P4 ;  /* 0x000000011d037824 */ /* 0x001fc600020e0613 */
[----:B------:R0:W-:Y:S01]  /*1d240*/  STL [R1+0x36f8], R2 ;  /* 0x0036f80201007387 */ /* 0x0001e20000100800 */
[----:B-1----:R-:W-:-:S03]  /*1d250*/  IMAD.X R4, R29, 0x1, R20, P5 ;  /* 0x000000011d047824 */ /* 0x002fc600028e0614 */
[----:B------:R1:W-:Y:S01]  /*1d260*/  STL [R1+0x36f4], R3 ;  /* 0x0036f40301007387 */ /* 0x0003e20000100800 */
[----:B0-----:R-:W-:-:S05]  /*1d270*/  IADD3 R2, P4, PT, R13, R6, RZ ;  /* 0x000000060d027210 */ /* 0x001fca0007f9e0ff */
[----:B------:R0:W-:Y:S04]  /*1d280*/  STL [R1+0x36fc], R2 ;  /* 0x0036fc0201007387 */ /* 0x0001e80000100800 */
[----:B------:R4:W-:Y:S04]  /*1d290*/  STL [R1+0x36f0], R4 ;  /* 0x0036f00401007387 */ /* 0x0009e80000100800 */
[----:B------:R-:W5:Y:S01]  /*1d2a0*/  LDL.LU R61, [R1+0xf8] ;  /* 0x0000f800013d7983 */ /* 0x000f620000300800 */
[----:B------:R-:W-:Y:S01]  /*1d2b0*/  SHF.R.S32.HI R30, RZ, 0x1f, R11 ;  /* 0x0000001fff1e7819 */ /* 0x000fe2000001140b */
[----:B------:R-:W-:Y:S01]  /*1d2c0*/  IMAD R14, R14, UR47, RZ ;  /* 0x0000002f0e0e7c24 */ /* 0x000fe2000f8e02ff */
[----:B-1----:R-:W-:-:S03]  /*1d2d0*/  IADD3 R3, P5, PT, R13, R15, RZ ;  /* 0x0000000f0d037210 */ /* 0x002fc60007fbe0ff */
[C---:B0-----:R-:W-:Y:S02]  /*1d2e0*/  IMAD.X R2, R30.reuse, 0x1, R19, P3 ;  /* 0x000000011e027824 */ /* 0x041fe400018e0613 */
[----:B------:R0:W-:Y:S01]  /*1d2f0*/  STL [R1+0x36e8], R3 ;  /* 0x0036e80301007387 */ /* 0x0001e20000100800 */
[----:B----4-:R-:W-:Y:S01]  /*1d300*/  IMAD.X R4, R30, 0x1, R20, P0 ;  /* 0x000000011e047824 */ /* 0x010fe200000e0614 */
[----:B------:R-:W-:Y:S02]  /*1d310*/  SHF.R.S32.HI R31, RZ, 0x1f, R12 ;  /* 0x0000001fff1f7819 */ /* 0x000fe4000001140c */
[----:B------:R1:W-:Y:S01]  /*1d320*/  STL [R1+0x36e4], R2 ;  /* 0x0036e40201007387 */ /* 0x0003e20000100800 */
[----:B------:R-:W-:Y:S01]  /*1d330*/  IMAD R16, R16, UR47, RZ ;  /* 0x0000002f10107c24 */ /* 0x000fe2000f8e02ff */
[C---:B0-----:R-:W-:Y:S02]  /*1d340*/  IADD3 R3, P3, PT, R14.reuse, R6, RZ ;  /* 0x000000060e037210 */ /* 0x041fe40007f7e0ff */
[----:B-1----:R-:W-:-:S03]  /*1d350*/  IADD3 R2, P0, PT, R14, R15, RZ ;  /* 0x0000000f0e027210 */ /* 0x002fc60007f1e0ff */
[----:B------:R0:W-:Y:S04]  /*1d360*/  STL [R1+0x36ec], R3 ;  /* 0x0036ec0301007387 */ /* 0x0001e80000100800 */
[----:B------:R1:W-:Y:S01]  /*1d370*/  STL [R1+0x36e0], R4 ;  /* 0x0036e00401007387 */ /* 0x0003e20000100800 */
[----:B------:R-:W-:-:S03]  /*1d380*/  SHF.R.S32.HI R32, RZ, 0x1f, R13 ;  /* 0x0000001fff207819 */ /* 0x000fc6000001140d */
[----:B------:R-:W4:Y:S01]  /*1d390*/  LDL.LU R56, [R1+0xfc] ;  /* 0x0000fc0001387983 */ /* 0x000f220000300800 */
[----:B0-----:R-:W-:-:S03]  /*1d3a0*/  IMAD.X R3, R31, 0x1, R19, P2 ;  /* 0x000000011f037824 */ /* 0x001fc600010e0613 */
[----:B------:R0:W-:Y:S01]  /*1d3b0*/  STL [R1+0x36d8], R2 ;  /* 0x0036d80201007387 */ /* 0x0001e20000100800 */
[----:B-1----:R-:W-:-:S03]  /*1d3c0*/  IMAD.X R4, R31, 0x1, R20, P1 ;  /* 0x000000011f047824 */ /* 0x002fc600008e0614 */
[----:B------:R1:W-:Y:S01]  /*1d3d0*/  STL [R1+0x36d4], R3 ;  /* 0x0036d40301007387 */ /* 0x0003e20000100800 */
[C---:B0-----:R-:W-:Y:S01]  /*1d3e0*/  IADD3 R2, P2, PT, R16.reuse, R6, RZ ;  /* 0x0000000610027210 */ /* 0x041fe20007f5e0ff */
[----:B------:R-:W-:Y:S01]  /*1d3f0*/  IMAD R17, R17, UR47, RZ ;  /* 0x0000002f11117c24 */ /* 0x000fe2000f8e02ff */
[----:B-1----:R-:W-:-:S03]  /*1d400*/  IADD3 R3, P1, PT, R16, R15, RZ ;  /* 0x0000000f10037210 */ /* 0x002fc60007f3e0ff */
[----:B------:R0:W-:Y:S04]  /*1d410*/  STL [R1+0x36dc], R2 ;  /* 0x0036dc0201007387 */ /* 0x0001e80000100800 */
[----:B------:R1:W-:Y:S04]  /*1d420*/  STL [R1+0x36d0], R4 ;  /* 0x0036d00401007387 */ /* 0x0003e80000100800 */
[----:B------:R-:W4:Y:S01]  /*1d430*/  LDL.LU R57, [R1+0x100] ;  /* 0x0001000001397983 */ /* 0x000f220000300800 */
[----:B0-----:R-:W-:-:S03]  /*1d440*/  IMAD.X R2, R32, 0x1, R19, P4 ;  /* 0x0000000120027824 */ /* 0x001fc600020e0613 */
[----:B------:R-:W-:Y:S01]  /*1d450*/  STL [R1+0x36c8], R3 ;  /* 0x0036c80301007387 */ /* 0x000fe20000100800 */
[----:B-1----:R-:W-:-:S03]  /*1d460*/  IADD3 R4, P4, PT, R17, R6, RZ ;  /* 0x0000000611047210 */ /* 0x002fc60007f9e0ff */
[----:B------:R0:W-:Y:S01]  /*1d470*/  STL [R1+0x36c4], R2 ;  /* 0x0036c40201007387 */ /* 0x0001e20000100800 */
[----:B------:R-:W-:Y:S01]  /*1d480*/  SHF.R.S32.HI R33, RZ, 0x1f, R14 ;  /* 0x0000001fff217819 */ /* 0x000fe2000001140e */
[----:B------:R-:W-:Y:S02]  /*1d490*/  IMAD R18, R18, UR47, RZ ;  /* 0x0000002f12127c24 */ /* 0x000fe4000f8e02ff */
[----:B------:R1:W-:Y:S01]  /*1d4a0*/  STL [R1+0x36cc], R4 ;  /* 0x0036cc0401007387 */ /* 0x0003e20000100800 */
[----:B0-----:R-:W-:Y:S01]  /*1d4b0*/  IMAD.X R2, R32, 0x1, R20, P5 ;  /* 0x0000000120027824 */ /* 0x001fe200028e0614 */
[----:B------:R-:W-:-:S04]  /*1d4c0*/  IADD3 R3, P5, PT, R17, R15, RZ ;  /* 0x0000000f11037210 */ /* 0x000fc80007fbe0ff */
[----:B------:R0:W-:Y:S01]  /*1d4d0*/  STL [R1+0x36c0], R2 ;  /* 0x0036c00201007387 */ /* 0x0001e20000100800 */
[C---:B-1----:R-:W-:Y:S02]  /*1d4e0*/  IMAD.X R4, R33.reuse, 0x1, R19, P3 ;  /* 0x0000000121047824 */ /* 0x042fe400018e0613 */
[----:B------:R-:W-:Y:S01]  /*1d4f0*/  IMAD.X R5, R33, 0x1, R20, P0 ;  /* 0x0000000121057824 */ /* 0x000fe200000e0614 */
[----:B------:R-:W-:Y:S01]  /*1d500*/  SHF.R.S32.HI R34, RZ, 0x1f, R16 ;  /* 0x0000001fff227819 */ /* 0x000fe20000011410 */
[----:B0-----:R-:W4:Y:S04]  /*1d510*/  LDL.LU R2, [R1+0x104] ;  /* 0x0001040001027983 */ /* 0x001f280000300800 */
[----:B------:R0:W-:Y:S04]  /*1d520*/  STL [R1+0x36b8], R3 ;  /* 0x0036b80301007387 */ /* 0x0001e80000100800 */
[----:B------:R1:W-:Y:S01]  /*1d530*/  STL [R1+0x36b4], R4 ;  /* 0x0036b40401007387 */ /* 0x0003e20000100800 */
[----:B0-----:R-:W-:-:S02]  /*1d540*/  IADD3 R3, P3, PT, R18, R6, RZ ;  /* 0x0000000612037210 */ /* 0x001fc40007f7e0ff */
[----:B-1----:R-:W-:-:S03]  /*1d550*/  IADD3 R4, P0, PT, R18, R15, RZ ;  /* 0x0000000f12047210 */ /* 0x002fc60007f1e0ff */
[----:B------:R0:W-:Y:S04]  /*1d560*/  STL [R1+0x36bc], R3 ;  /* 0x0036bc0301007387 */ /* 0x0001e80000100800 */
[----:B------:R1:W-:Y:S04]  /*1d570*/  STL [R1+0x36b0], R5 ;  /* 0x0036b00501007387 */ /* 0x0003e80000100800 */
[----:B------:R-:W4:Y:S01]  /*1d580*/  LDL.LU R58, [R1+0x10c] ;  /* 0x00010c00013a7983 */ /* 0x000f220000300800 */
[----:B0-----:R-:W-:-:S03]  /*1d590*/  IMAD.X R3, R34, 0x1, R19, P2 ;  /* 0x0000000122037824 */ /* 0x001fc600010e0613 */
[----:B------:R2:W-:Y:S01]  /*1d5a0*/  STL [R1+0x36a8], R4 ;  /* 0x0036a80401007387 */ /* 0x0005e20000100800 */
[----:B-1----:R-:W-:Y:S01]  /*1d5b0*/  IMAD.X R5, R34, 0x1, R20, P1 ;  /* 0x0000000122057824 */ /* 0x002fe200008e0614 */
[----:B------:R-:W-:Y:S02]  /*1d5c0*/  SHF.R.S32.HI R35, RZ, 0x1f, R17 ;  /* 0x0000001fff237819 */ /* 0x000fe40000011411 */
[----:B------:R0:W-:Y:S01]  /*1d5d0*/  STL [R1+0x36a4], R3 ;  /* 0x0036a40301007387 */ /* 0x0001e20000100800 */
[----:B------:R-:W-:Y:S02]  /*1d5e0*/  SHF.R.S32.HI R36, RZ, 0x1f, R18 ;  /* 0x0000001fff247819 */ /* 0x000fe40000011412 */
[C---:B--2---:R-:W-:Y:S02]  /*1d5f0*/  IADD3 R4, P2, PT, R59.reuse, R6, RZ ;  /* 0x000000063b047210 */ /* 0x044fe40007f5e0ff */
[----:B0-----:R-:W-:-:S03]  /*1d600*/  IADD3 R3, P1, PT, R59, R15, RZ ;  /* 0x0000000f3b037210 */ /* 0x001fc60007f3e0ff */
[----:B------:R0:W-:Y:S04]  /*1d610*/  STL [R1+0x36ac], R4 ;  /* 0x0036ac0401007387 */ /* 0x0001e80000100800 */
[----:B------:R1:W-:Y:S04]  /*1d620*/  STL [R1+0x3694], R5 ;  /* 0x0036940501007387 */ /* 0x0003e80000100800 */
[----:B------:R-:W2:Y:S01]  /*1d630*/  LDL.LU R59, [R1+0x114] ;  /* 0x00011400013b7983 */ /* 0x000ea20000300800 */
[----:B0-----:R-:W-:-:S03]  /*1d640*/  IMAD.X R4, R35, 0x1, R19, P4 ;  /* 0x0000000123047824 */ /* 0x001fc600020e0613 */
[----:B------:R3:W-:Y:S01]  /*1d650*/  STL [R1+0x369c], R3 ;  /* 0x00369c0301007387 */ /* 0x0007e20000100800 */
[----:B-1----:R-:W-:-:S03]  /*1d660*/  IMAD.X R5, R35, 0x1, R20, P5 ;  /* 0x0000000123057824 */ /* 0x002fc600028e0614 */
[----:B------:R0:W-:Y:S01]  /*1d670*/  STL [R1+0x3698], R4 ;  /* 0x0036980401007387 */ /* 0x0001e20000100800 */
[C---:B---3--:R-:W-:Y:S02]  /*1d680*/  IADD3 R3, P4, PT, R60.reuse, R6, RZ ;  /* 0x000000063c037210 */ /* 0x048fe40007f9e0ff */
[----:B0-----:R-:W-:-:S03]  /*1d690*/  IADD3 R4, P5, PT, R60, R15, RZ ;  /* 0x0000000f3c047210 */ /* 0x001fc60007fbe0ff */
[----:B------:R0:W-:Y:S04]  /*1d6a0*/  STL [R1+0x36a0], R3 ;  /* 0x0036a00301007387 */ /* 0x0001e80000100800 */
[----:B------:R1:W-:Y:S04]  /*1d6b0*/  STL [R1+0x3684], R5 ;  /* 0x0036840501007387 */ /* 0x0003e80000100800 */
[----:B------:R-:W3:Y:S01]  /*1d6c0*/  LDL.LU R60, [R1+0x120] ;  /* 0x00012000013c7983 */ /* 0x000ee20000300800 */
[----:B0-----:R-:W-:-:S03]  /*1d6d0*/  IMAD.X R3, R36, 0x1, R19, P3 ;  /* 0x0000000124037824 */ /* 0x001fc600018e0613 */
[----:B------:R5:W-:Y:S01]  /*1d6e0*/  STL [R1+0x368c], R4 ;  /* 0x00368c0401007387 */ /* 0x000be20000100800 */
[----:B-1----:R-:W-:-:S03]  /*1d6f0*/  IMAD.X R5, R36, 0x1, R20, P0 ;  /* 0x0000000124057824 */ /* 0x002fc600000e0614 */
[----:B------:R0:W-:Y:S01]  /*1d700*/  STL [R1+0x3688], R3 ;  /* 0x0036880301007387 */ /* 0x0001e20000100800 */
[C---:B-----5:R-:W-:Y:S02]  /*1d710*/  IADD3 R4, P3, PT, R61.reuse, R6, RZ ;  /* 0x000000063d047210 */ /* 0x060fe40007f7e0ff */
[----:B0-----:R-:W-:-:S03]  /*1d720*/  IADD3 R3, P0, PT, R61, R15, RZ ;  /* 0x0000000f3d037210 */ /* 0x001fc60007f1e0ff */
[----:B------:R0:W-:Y:S04]  /*1d730*/  STL [R1+0x3690], R4 ;  /* 0x0036900401007387 */ /* 0x0001e80000100800 */
[----:B------:R1:W-:Y:S04]  /*1d740*/  STL [R1+0x3674], R5 ;  /* 0x0036740501007387 */ /* 0x0003e80000100800 */
[----:B------:R-:W5:Y:S01]  /*1d750*/  LDL.LU R61, [R1+0x12c] ;  /* 0x00012c00013d7983 */ /* 0x000f620000300800 */
[----:B------:R-:W-:-:S03]  /*1d760*/  SHF.R.S32.HI R37, RZ, 0x1f, R37 ;  /* 0x0000001fff257819 */ /* 0x000fc60000011425 */
[----:B------:R4:W-:Y:S02]  /*1d770*/  STL [R1+0x367c], R3 ;  /* 0x00367c0301007387 */ /* 0x0009e40000100800 */
[C---:B0-----:R-:W-:Y:S01]  /*1d780*/  IMAD.X R4, R37.reuse, 0x1, R19, P2 ;  /* 0x0000000125047824 */ /* 0x041fe200010e0613 */
[----:B------:R-:W-:Y:S01]  /*1d790*/  SHF.R.S32.HI R38, RZ, 0x1f, R38 ;  /* 0x0000001fff267819 */ /* 0x000fe20000011426 */
[----:B-1----:R-:W-:-:S03]  /*1d7a0*/  IMAD.X R5, R37, 0x1, R20, P1 ;  /* 0x0000000125057824 */ /* 0x002fc600008e0614 */
[----:B------:R0:W-:Y:S01]  /*1d7b0*/  STL [R1+0x3678], R4 ;  /* 0x0036780401007387 */ /* 0x0001e20000100800 */
[C---:B----4-:R-:W-:Y:S02]  /*1d7c0*/  IADD3 R3, P2, PT, R56.reuse, R6, RZ ;  /* 0x0000000638037210 */ /* 0x050fe40007f5e0ff */
[----:B0-----:R-:W-:-:S03]  /*1d7d0*/  IADD3 R4, P1, PT, R56, R15, RZ ;  /* 0x0000000f38047210 */ /* 0x001fc60007f3e0ff */
[----:B------:R0:W-:Y:S04]  /*1d7e0*/  STL [R1+0x3680], R3 ;  /* 0x0036800301007387 */ /* 0x0001e80000100800 */
[----:B------:R1:W-:Y:S04]  /*1d7f0*/  STL [R1+0x3664], R5 ;  /* 0x0036640501007387 */ /* 0x0003e80000100800 */
[----:B------:R-:W4:Y:S01]  /*1d800*/  LDL.LU R56, [R1+0x138] ;  /* 0x0001380001387983 */ /* 0x000f220000300800 */
[----:B0-----:R-:W-:-:S03]  /*1d810*/  IMAD.X R3, R38, 0x1, R19, P4 ;  /* 0x0000000126037824 */ /* 0x001fc600020e0613 */
[----:B------:R-:W-:Y:S01]  /*1d820*/  STL [R1+0x366c], R4 ;  /* 0x00366c0401007387 */ /* 0x000fe20000100800 */
[----:B------:R-:W-:-:S03]  /*1d830*/  SHF.R.S32.HI R39, RZ, 0x1f, R39 ;  /* 0x0000001fff277819 */ /* 0x000fc60000011427 */
[----:B------:R0:W-:Y:S01]  /*1d840*/  STL [R1+0x3668], R3 ;  /* 0x0036680301007387 */ /* 0x0001e20000100800 */
[C---:B-1----:R-:W-:Y:S01]  /*1d850*/  IADD3 R5, P4, PT, R57.reuse, R6, RZ ;  /* 0x0000000639057210 */ /* 0x042fe20007f9e0ff */
[----:B0-----:R-:W-:Y:S01]  /*1d860*/  IMAD.X R3, R38, 0x1, R20, P5 ;  /* 0x0000000126037824 */ /* 0x001fe200028e0614 */
[----:B------:R-:W-:-:S03]  /*1d870*/  IADD3 R4, P5, PT, R57, R15, RZ ;  /* 0x0000000f39047210 */ /* 0x000fc60007fbe0ff */
[----:B------:R-:W-:Y:S04]  /*1d880*/  STL [R1+0x3670], R5 ;  /* 0x0036700501007387 */ /* 0x000fe80000100800 */
[----:B------:R-:W4:Y:S04]  /*1d890*/  LDL.LU R57, [R1+0x174] ;  /* 0x0001740001397983 */ /* 0x000f280000300800 */
[----:B------:R0:W-:Y:S01]  /*1d8a0*/  STL [R1+0x3654], R3 ;  /* 0x0036540301007387 */ /* 0x0001e20000100800 */
[----:B------:R-:W-:-:S03]  /*1d8b0*/  SHF.R.S32.HI R40, RZ, 0x1f, R40 ;  /* 0x0000001fff287819 */ /* 0x000fc60000011428 */
[----:B------:R1:W-:Y:S01]  /*1d8c0*/  STL [R1+0x365c], R4 ;  /* 0x00365c0401007387 */ /* 0x0003e20000100800 */
[C---:B0-----:R-:W-:Y:S02]  /*1d8d0*/  IMAD.X R3, R39.reuse, 0x1, R19, P3 ;  /* 0x0000000127037824 */ /* 0x041fe400018e0613 */
[----:B-1----:R-:W-:-:S03]  /*1d8e0*/  IMAD.X R4, R39, 0x1, R20, P0 ;  /* 0x0000000127047824 */ /* 0x002fc600000e0614 */
[----:B------:R0:W-:Y:S01]  /*1d8f0*/  STL [R1+0x3658], R3 ;  /* 0x0036580301007387 */ /* 0x0001e20000100800 */
[----:B------:R-:W-:-:S05]  /*1d900*/  IADD3 R5, P3, PT, R2, R6, RZ ;  /* 0x0000000602057210 */ /* 0x000fca0007f7e0ff */
[----:B------:R-:W-:Y:S01]  /*1d910*/  STL [R1+0x3660], R5 ;  /* 0x0036600501007387 */ /* 0x000fe20000100800 */
[----:B0-----:R-:W-:-:S03]  /*1d920*/  IADD3 R3, P0, PT, R2, R15, RZ ;  /* 0x0000000f02037210 */ /* 0x001fc60007f1e0ff */
[----:B------:R-:W4:Y:S04]  /*1d930*/  LDL.LU R2, [R1+0x178] ;  /* 0x0001780001027983 */ /* 0x000f280000300800 */
[----:B------:R0:W-:Y:S01]  /*1d940*/  STL [R1+0x3644], R4 ;  /* 0x0036440401007387 */ /* 0x0001e20000100800 */
[----:B------:R-:W-:-:S03]  /*1d950*/  SHF.R.S32.HI R41, RZ, 0x1f, R41 ;  /* 0x0000001fff297819 */ /* 0x000fc60000011429 */
[----:B------:R1:W-:Y:S01]  /*1d960*/  STL [R1+0x364c], R3 ;  /* 0x00364c0301007387 */ /* 0x0003e20000100800 */
[----:B0-----:R-:W-:Y:S01]  /*1d970*/  IMAD.X R4, R40, 0x1, R19, P2 ;  /* 0x0000000128047824 */ /* 0x001fe200010e0613 */
[----:B------:R-:W-:Y:S01]  /*1d980*/  IADD3 R5, P2, PT, R58, R6, RZ ;  /* 0x000000063a057210 */ /* 0x000fe20007f5e0ff */
[----:B-1----:R-:W-:-:S03]  /*1d990*/  IMAD.X R3, R40, 0x1, R20, P1 ;  /* 0x0000000128037824 */ /* 0x002fc600008e0614 */
[----:B------:R0:W-:Y:S04]  /*1d9a0*/  STL [R1+0x3648], R4 ;  /* 0x0036480401007387 */ /* 0x0001e80000100800 */
[----:B------:R-:W-:Y:S01]  /*1d9b0*/  STL [R1+0x3650], R5 ;  /* 0x0036500501007387 */ /* 0x000fe20000100800 */
[----:B0-----:R-:W-:-:S03]  /*1d9c0*/  IADD3 R4, P1, PT, R58, R15, RZ ;  /* 0x0000000f3a047210 */ /* 0x001fc60007f3e0ff */
[----:B------:R-:W4:Y:S04]  /*1d9d0*/  LDL.LU R58, [R1+0x17c] ;  /* 0x00017c00013a7983 */ /* 0x000f280000300800 */
[----:B------:R0:W-:Y:S01]  /*1d9e0*/  STL [R1+0x3634], R3 ;  /* 0x0036340301007387 */ /* 0x0001e20000100800 */
[----:B------:R-:W-:-:S03]  /*1d9f0*/  SHF.R.S32.HI R42, RZ, 0x1f, R42 ;  /* 0x0000001fff2a7819 */ /* 0x000fc6000001142a */
[----:B------:R1:W-:Y:S01]  /*1da00*/  STL [R1+0x363c], R4 ;  /* 0x00363c0401007387 */ /* 0x0003e20000100800 */
[C---:B0-----:R-:W-:Y:S02]  /*1da10*/  IMAD.X R3, R41.reuse, 0x1, R19, P4 ;  /* 0x0000000129037824 */ /* 0x041fe400020e0613 */
[----:B-1----:R-:W-:-:S03]  /*1da20*/  IMAD.X R4, R41, 0x1, R20, P5 ;  /* 0x0000000129047824 */ /* 0x002fc600028e0614 */
[----:B------:R0:W-:Y:S01]  /*1da30*/  STL [R1+0x3638], R3 ;  /* 0x0036380301007387 */ /* 0x0001e20000100800 */
[----:B------:R-:W-:Y:S02]  /*1da40*/  SHF.R.S32.HI R43, RZ, 0x1f, R43 ;  /* 0x0000001fff2b7819 */ /* 0x000fe4000001142b */
[C---:B--2---:R-:W-:Y:S02]  /*1da50*/  IADD3 R5, P4, PT, R59.reuse, R6, RZ ;  /* 0x000000063b057210 */ /* 0x044fe40007f9e0ff */
[----:B0-----:R-:W-:-:S03]  /*1da60*/  IADD3 R3, P5, PT, R59, R15, RZ ;  /* 0x0000000f3b037210 */ /* 0x001fc60007fbe0ff */
[----:B------:R-:W-:Y:S04]  /*1da70*/  STL [R1+0x3640], R5 ;  /* 0x0036400501007387 */ /* 0x000fe80000100800 */
[----:B------:R-:W2:Y:S04]  /*1da80*/  LDL.LU R59, [R1+0x180] ;  /* 0x00018000013b7983 */ /* 0x000ea80000300800 */
[----:B------:R0:W-:Y:S04]  /*1da90*/  STL [R1+0x3624], R4 ;  /* 0x0036240401007387 */ /* 0x0001e80000100800 */
[----:B------:R1:W-:Y:S01]  /*1daa0*/  STL [R1+0x362c], R3 ;  /* 0x00362c0301007387 */ /* 0x0003e20000100800 */
[----:B0-----:R-:W-:Y:S01]  /*1dab0*/  IMAD.X R4, R42, 0x1, R19, P3 ;  /* 0x000000012a047824 */ /* 0x001fe200018e0613 */
[----:B---3--:R-:W-:Y:S01]  /*1dac0*/  IADD3 R5, P3, PT, R60, R6, RZ ;  /* 0x000000063c057210 */ /* 0x008fe20007f7e0ff */
[----:B-1----:R-:W-:-:S03]  /*1dad0*/  IMAD.X R3, R42, 0x1, R20, P0 ;  /* 0x000000012a037824 */ /* 0x002fc600000e0614 */
[----:B------:R0:W-:Y:S04]  /*1dae0*/  STL [R1+0x3628], R4 ;  /* 0x0036280401007387 */ /* 0x0001e80000100800 */
[----:B------:R1:W-:Y:S01]  /*1daf0*/  STL [R1+0x3630], R5 ;  /* 0x0036300501007387 */ /* 0x0003e20000100800 */
[----:B0-----:R-:W-:-:S03]  /*1db00*/  IADD3 R4, P0, PT, R60, R15, RZ ;  /* 0x0000000f3c047210 */ /* 0x001fc60007f1e0ff */
[----:B------:R-:W3:Y:S04]  /*1db10*/  LDL.LU R60, [R1+0x184] ;  /* 0x00018400013c7983 */ /* 0x000ee80000300800 */
[----:B------:R0:W-:Y:S01]  /*1db20*/  STL [R1+0x3614], R3 ;  /* 0x0036140301007387 */ /* 0x0001e20000100800 */
[----:B-1----:R-:W-:-:S03]  /*1db30*/  IMAD.X R5, R43, 0x1, R20, P1 ;  /* 0x000000012b057824 */ /* 0x002fc600008e0614 */
[----:B------:R5:W-:Y:S01]  /*1db40*/  STL [R1+0x361c], R4 ;  /* 0x00361c0401007387 */ /* 0x000be20000100800 */
[----:B0-----:R-:W-:Y:S01]  /*1db50*/  IMAD.X R3, R43, 0x1, R19, P2 ;  /* 0x000000012b037824 */ /* 0x001fe200010e0613 */
[----:B-----5:R-:W-:-:S04]  /*1db60*/  IADD3 R4, P2, PT, R61, R6, RZ ;  /* 0x000000063d047210 */ /* 0x020fc80007f5e0ff */
[----:B------:R0:W-:Y:S04]  /*1db70*/  STL [R1+0x3618], R3 ;  /* 0x0036180301007387 */ /* 0x0001e80000100800 */
[----:B------:R1:W-:Y:S04]  /*1db80*/  STL [R1+0x3620], R4 ;  /* 0x0036200401007387 */ /* 0x0003e80000100800 */
[----:B------:R-:W-:Y:S01]  /*1db90*/  STL [R1+0x3604], R5 ;  /* 0x0036040501007387 */ /* 0x000fe20000100800 */
[----:B0-----:R-:W-:-:S03]  /*1dba0*/  IADD3 R3, P1, PT, R61, R15, RZ ;  /* 0x0000000f3d037210 */ /* 0x001fc60007f3e0ff */
[----:B------:R-:W5:Y:S01]  /*1dbb0*/  LDL.LU R61, [R1+0x204] ;  /* 0x00020400013d7983 */ /* 0x000f620000300800 */
[----:B------:R-:W-:-:S05]  /*1dbc0*/  SHF.R.S32.HI R44, RZ, 0x1f, R44 ;  /* 0x0000001fff2c7819 */ /* 0x000fca000001142c */
[----:B-1----:R-:W-:Y:S01]  /*1dbd0*/  IMAD.X R4, R44, 0x1, R19, P4 ;  /* 0x000000012c047824 */ /* 0x002fe200020e0613 */
[----:B------:R4:W-:Y:S01]  /*1dbe0*/  STL [R1+0x360c], R3 ;  /* 0x00360c0301007387 */ /* 0x0009e20000100800 */
[----:B------:R-:W-:-:S03]  /*1dbf0*/  SHF.R.S32.HI R45, RZ, 0x1f, R45 ;  /* 0x0000001fff2d7819 */ /* 0x000fc6000001142d */
[----:B------:R0:W-:Y:S01]  /*1dc00*/  STL [R1+0x3608], R4 ;  /* 0x0036080401007387 */ /* 0x0001e20000100800 */
[----:B----4-:R-:W-:Y:S01]  /*1dc10*/  IADD3 R3, P4, PT, R56, R6, RZ ;  /* 0x0000000638037210 */ /* 0x010fe20007f9e0ff */
[----:B0-----:R-:W-:Y:S01]  /*1dc20*/  IMAD.X R4, R44, 0x1, R20, P5 ;  /* 0x000000012c047824 */ /* 0x001fe200028e0614 */
[----:B------:R-:W-:-:S03]  /*1dc30*/  IADD3 R5, P5, PT, R56, R15, RZ ;  /* 0x0000000f38057210 */ /* 0x000fc60007fbe0ff */
[----:B------:R0:W-:Y:S01]  /*1dc40*/  STL [R1+0x3610], R3 ;  /* 0x0036100301007387 */ /* 0x0001e20000100800 */
[----:B------:R-:W-:-:S03]  /*1dc50*/  SHF.R.S32.HI R46, RZ, 0x1f, R46 ;  /* 0x0000001fff2e7819 */ /* 0x000fc6000001142e */
[----:B------:R1:W-:Y:S04]  /*1dc60*/  STL [R1+0x35f4], R4 ;  /* 0x0035f40401007387 */ /* 0x0003e80000100800 */
[----:B------:R4:W-:Y:S01]  /*1dc70*/  STL [R1+0x35fc], R5 ;  /* 0x0035fc0501007387 */ /* 0x0009e20000100800 */
[----:B0-----:R-:W-:-:S03]  /*1dc80*/  IMAD.X R3, R45, 0x1, R19, P3 ;  /* 0x000000012d037824 */ /* 0x001fc600018e0613 */
[----:B------:R-:W5:Y:S01]  /*1dc90*/  LDL.LU R56, [R1+0x28c] ;  /* 0x00028c0001387983 */ /* 0x000f620000300800 */
[----:B-1----:R-:W-:-:S03]  /*1dca0*/  IADD3 R4, P3, PT, R57, R6, RZ ;  /* 0x0000000639047210 */ /* 0x002fc60007f7e0ff */
[----:B------:R0:W-:Y:S01]  /*1dcb0*/  STL [R1+0x35f8], R3 ;  /* 0x0035f80301007387 */ /* 0x0001e20000100800 */
[----:B----4-:R-:W-:-:S03]  /*1dcc0*/  IMAD.X R5, R46, 0x1, R19, P2 ;  /* 0x000000012e057824 */ /* 0x010fc600010e0613 */
[----:B------:R1:W-:Y:S01]  /*1dcd0*/  STL [R1+0x3600], R4 ;  /* 0x0036000401007387 */ /* 0x0003e20000100800 */
[----:B0-----:R-:W-:Y:S01]  /*1dce0*/  IMAD.X R3, R45, 0x1, R20, P0 ;  /* 0x000000012d037824 */ /* 0x001fe200000e0614 */
[----:B-1----:R-:W-:-:S04]  /*1dcf0*/  IADD3 R4, P0, PT, R57, R15, RZ ;  /* 0x0000000f39047210 */ /* 0x002fc80007f1e0ff */
[----:B------:R0:W-:Y:S01]  /*1dd00*/  STL [R1+0x35e4], R3 ;  /* 0x0035e40301007387 */ /* 0x0001e20000100800 */
[----:B------:R-:W-:-:S03]  /*1dd10*/  SHF.R.S32.HI R47, RZ, 0x1f, R47 ;  /* 0x0000001fff2f7819 */ /* 0x000fc6000001142f */
[----:B------:R1:W-:Y:S04]  /*1dd20*/  STL [R1+0x35ec], R4 ;  /* 0x0035ec0401007387 */ /* 0x0003e80000100800 */
[----:B------:R-:W-:Y:S04]  /*1dd30*/  STL [R1+0x35e8], R5 ;  /* 0x0035e80501007387 */ /* 0x000fe80000100800 */
[----:B------:R-:W4:Y:S01]  /*1dd40*/  LDL.LU R57, [R1+0x2a8] ;  /* 0x0002a80001397983 */ /* 0x000f220000300800 */
[----:B0-----:R-:W-:Y:S01]  /*1dd50*/  IADD3 R3, P2, PT, R2, R6, RZ ;  /* 0x0000000602037210 */ /* 0x001fe20007f5e0ff */
[----:B-1----:R-:W-:-:S04]  /*1dd60*/  IMAD.X R4, R46, 0x1, R20, P1 ;  /* 0x000000012e047824 */ /* 0x002fc800008e0614 */
[----:B------:R0:W-:Y:S04]  /*1dd70*/  STL [R1+0x35f0], R3 ;  /* 0x0035f00301007387 */ /* 0x0001e80000100800 */
[----:B------:R1:W-:Y:S01]  /*1dd80*/  STL [R1+0x35d4], R4 ;  /* 0x0035d40401007387 */ /* 0x0003e20000100800 */
[----:B0-----:R-:W-:Y:S01]  /*1dd90*/  IADD3 R3, P1, PT, R2, R15, RZ ;  /* 0x0000000f02037210 */ /* 0x001fe20007f3e0ff */
[----:B------:R-:W-:Y:S01]  /*1dda0*/  IMAD.X R2, R47, 0x1, R19, P4 ;  /* 0x000000012f027824 */ /* 0x000fe200020e0613 */
[----:B------:R-:W-:-:S03]  /*1ddb0*/  SHF.R.S32.HI R48, RZ, 0x1f, R48 ;  /* 0x0000001fff307819 */ /* 0x000fc60000011430 */
[----:B------:R0:W-:Y:S04]  /*1ddc0*/  STL [R1+0x35dc], R3 ;  /* 0x0035dc0301007387 */ /* 0x0001e80000100800 */
[----:B------:R0:W-:Y:S01]  /*1ddd0*/  STL [R1+0x35d8], R2 ;  /* 0x0035d80201007387 */ /* 0x0001e20000100800 */
[C---:B-1----:R-:W-:Y:S01]  /*1dde0*/  IADD3 R4, P4, PT, R58.reuse, R6, RZ ;  /* 0x000000063a047210 */ /* 0x042fe20007f9e0ff */
[----:B0-----:R-:W-:Y:S01]  /*1ddf0*/  IMAD.X R3, R47, 0x1, R20, P5 ;  /* 0x000000012f037824 */ /* 0x001fe200028e0614 */
[----:B------:R-:W-:-:S03]  /*1de00*/  IADD3 R2, P5, PT, R58, R15, RZ ;  /* 0x0000000f3a027210 */ /* 0x000fc60007fbe0ff */
[----:B------:R0:W-:Y:S04]  /*1de10*/  STL [R1+0x35e0], R4 ;  /* 0x0035e00401007387 */ /* 0x0001e80000100800 */
[----:B------:R-:W4:Y:S01]  /*1de20*/  LDL.LU R58, [R1+0x2c0] ;  /* 0x0002c000013a7983 */ /* 0x000f220000300800 */
[----:B------:R-:W-:-:S03]  /*1de30*/  SHF.R.S32.HI R49, RZ, 0x1f, R49 ;  /* 0x0000001fff317819 */ /* 0x000fc60000011431 */
[----:B------:R1:W-:Y:S01]  /*1de40*/  STL [R1+0x35c4], R3 ;  /* 0x0035c40301007387 */ /* 0x0003e20000100800 */
[----:B0-----:R-:W-:-:S03]  /*1de50*/  IMAD.X R4, R48, 0x1, R20, P0 ;  /* 0x0000000130047824 */ /* 0x001fc600000e0614 */
[----:B------:R2:W-:Y:S01]  /*1de60*/  STL [R1+0x35cc], R2 ;  /* 0x0035cc0201007387 */ /* 0x0005e20000100800 */
[----:B-1----:R-:W-:-:S05]  /*1de70*/  IMAD.X R3, R48, 0x1, R19, P3 ;  /* 0x0000000130037824 */ /* 0x002fca00018e0613 */
        /* <DEDUP_REMOVED lines=8> */
[----:B------:R-:W-:Y:S04]  /*1df00*/  STL [R1+0x35bc], R3 ;  /* 0x0035bc0301007387 */ /* 0x000fe80000100800 */
[----:B------:R0:W-:Y:S01]  /*1df10*/  STL [R1+0x35b8], R2 ;  /* 0x0035b80201007387 */ /* 0x0001e20000100800 */
[C---:B---3--:R-:W-:Y:S01]  /*1df20*/  IADD3 R4, P2, PT, R60.reuse, R6, RZ ;  /* 0x000000063c047210 */ /* 0x048fe20007f5e0ff */
[----:B0-----:R-:W-:Y:S01]  /*1df30*/  IMAD.X R2, R49, 0x1, R20, P1 ;  /* 0x0000000131027824 */ /* 0x001fe200008e0614 */
[----:B------:R-:W-:-:S03]  /*1df40*/  IADD3 R3, P1, PT, R60, R15, RZ ;  /* 0x0000000f3c037210 */ /* 0x000fc60007f3e0ff */
[----:B------:R-:W-:Y:S04]  /*1df50*/  STL [R1+0x35c0], R4 ;  /* 0x0035c00401007387 */ /* 0x000fe80000100800 */
[----:B------:R-:W3:Y:S04]  /*1df60*/  LDL.LU R21, [R1+0xb8] ;  /* 0x0000b80001157983 */ /* 0x000ee80000300800 */
[----:B------:R0:W-:Y:S04]  /*1df70*/  STL [R1+0x35a4], R2 ;  /* 0x0035a40201007387 */ /* 0x0001e80000100800 */
[----:B------:R5:W-:Y:S04]  /*1df80*/  STL [R1+0x35ac], R3 ;  /* 0x0035ac0301007387 */ /* 0x000be80000100800 */
[----:B------:R-:W3:Y:S01]  /*1df90*/  LDL.LU R60, [R1+0x2e0] ;  /* 0x0002e000013c7983 */ /* 0x000ee20000300800 */
[----:B0-----:R-:W-:-:S05]  /*1dfa0*/  IMAD.X R2, R50, 0x1, R19, P4 ;  /* 0x0000000132027824 */ /* 0x001fca00020e0613 */
[----:B------:R0:W-:Y:S01]  /*1dfb0*/  STL [R1+0x35a8], R2 ;  /* 0x0035a80201007387 */ /* 0x0001e20000100800 */
[----:B-----5:R-:W-:-:S05]  /*1dfc0*/  IADD3 R3, P4, PT, R61, R6, RZ ;  /* 0x000000063d037210 */ /* 0x020fca0007f9e0ff */
[----:B------:R1:W-:Y:S01]  /*1dfd0*/  STL [R1+0x35b0], R3 ;  /* 0x0035b00301007387 */ /* 0x0003e20000100800 */
[----:B0-----:R-:W-:Y:S01]  /*1dfe0*/  IMAD.X R2, R50, 0x1, R20, P5 ;  /* 0x0000000132027824 */ /* 0x001fe200028e0614 */
[----:B------:R-:W-:Y:S02]  /*1dff0*/  IADD3 R4, P5, PT, R61, R15, RZ ;  /* 0x0000000f3d047210 */ /* 0x000fe40007fbe0ff */
[----:B-1----:R-:W5:Y:S04]  /*1e000*/  LDL.LU R3, [R1+0xbc] ;  /* 0x0000bc0001037983 */ /* 0x002f680000300800 */
[----:B------:R0:W-:Y:S04]  /*1e010*/  STL [R1+0x3594], R2 ;  /* 0x0035940201007387 */ /* 0x0001e80000100800 */
[----:B------:R1:W-:Y:S04]  /*1e020*/  STL [R1+0x359c], R4 ;  /* 0x00359c0401007387 */ /* 0x0003e80000100800 */
[----:B------:R-:W5:Y:S01]  /*1e030*/  LDL.LU R61, [R1+0x304] ;  /* 0x00030400013d7983 */ /* 0x000f620000300800 */
[----:B------:R-:W-:-:S05]  /*1e040*/  SHF.R.S32.HI R51, RZ, 0x1f, R51 ;  /* 0x0000001fff337819 */ /* 0x000fca0000011433 */
[C---:B0-----:R-:W-:Y:S01]  /*1e050*/  IMAD.X R2, R51.reuse, 0x1, R19, P3 ;  /* 0x0000000133027824 */ /* 0x041fe200018e0613 */
[C---:B------:R-:W-:Y:S01]  /*1e060*/  IADD3 R5, P3, PT, R56.reuse, R6, RZ ;  /* 0x0000000638057210 */ /* 0x040fe20007f7e0ff */
[----:B-1----:R-:W-:Y:S01]  /*1e070*/  IMAD.X R4, R51, 0x1, R20, P0 ;  /* 0x0000000133047824 */ /* 0x002fe200000e0614 */
[----:B------:R-:W-:Y:S02]  /*1e080*/  SHF.R.S32.HI R52, RZ, 0x1f, R52 ;  /* 0x0000001fff347819 */ /* 0x000fe40000011434 */
[----:B------:R0:W-:Y:S04]  /*1e090*/  STL [R1+0x3598], R2 ;  /* 0x0035980201007387 */ /* 0x0001e80000100800 */
[----:B------:R-:W-:Y:S04]  /*1e0a0*/  STL [R1+0x35a0], R5 ;  /* 0x0035a00501007387 */ /* 0x000fe80000100800 */
[----:B------:R-:W5:Y:S01]  /*1e0b0*/  LDL.LU R55, [R1+0xc0] ;  /* 0x0000c00001377983 */ /* 0x000f620000300800 */
[----:B0-----:R-:W-:-:S03]  /*1e0c0*/  IADD3 R2, P0, PT, R56, R15, RZ ;  /* 0x0000000f38027210 */ /* 0x001fc60007f1e0ff */
[----:B------:R0:W-:Y:S04]  /*1e0d0*/  STL [R1+0x3584], R4 ;  /* 0x0035840401007387 */ /* 0x0001e80000100800 */
[----:B------:R1:W-:Y:S01]  /*1e0e0*/  STL [R1+0x358c], R2 ;  /* 0x00358c0201007387 */ /* 0x0003e20000100800 */
[----:B0-----:R-:W-:-:S03]  /*1e0f0*/  IMAD.X R4, R52, 0x1, R19, P2 ;  /* 0x0000000134047824 */ /* 0x001fc600010e0613 */
[----:B-1----:R-:W5:Y:S01]  /*1e100*/  LDL.LU R2, [R1+0x338] ;  /* 0x0003380001027983 */ /* 0x002f620000300800 */
[----:B----4-:R-:W-:-:S03]  /*1e110*/  IADD3 R7, P2, PT, R57, R6, RZ ;  /* 0x0000000639077210 */ /* 0x010fc60007f5e0ff */
[----:B------:R0:W-:Y:S01]  /*1e120*/  STL [R1+0x3588], R4 ;  /* 0x0035880401007387 */ /* 0x0001e20000100800 */
[----:B------:R-:W-:-:S03]  /*1e130*/  SHF.R.S32.HI R53, RZ, 0x1f, R53 ;  /* 0x0000001fff357819 */ /* 0x000fc60000011435 */
[----:B------:R-:W-:Y:S04]  /*1e140*/  STL [R1+0x3590], R7 ;  /* 0x0035900701007387 */ /* 0x000fe80000100800 */
[----:B------:R-:W4:Y:S01]  /*1e150*/  LDL.LU R22, [R1+0xc4] ;  /* 0x0000c40001167983 */ /* 0x000f220000300800 */
[----:B0-----:R-:W-:Y:S01]  /*1e160*/  IMAD.X R4, R52, 0x1, R20, P1 ;  /* 0x0000000134047824 */ /* 0x001fe200008e0614 */
[----:B------:R-:W-:-:S04]  /*1e170*/  IADD3 R5, P1, PT, R57, R15, RZ ;  /* 0x0000000f39057210 */ /* 0x000fc80007f3e0ff */
[----:B------:R0:W-:Y:S04]  /*1e180*/  STL [R1+0x3574], R4 ;  /* 0x0035740401007387 */ /* 0x0001e80000100800 */
[----:B------:R1:W-:Y:S04]  /*1e190*/  STL [R1+0x357c], R5 ;  /* 0x00357c0501007387 */ /* 0x0003e80000100800 */
[----:B------:R-:W4:Y:S01]  /*1e1a0*/  LDL.LU R56, [R1+0x33c] ;  /* 0x00033c0001387983 */ /* 0x000f220000300800 */
[C---:B0-----:R-:W-:Y:S01]  /*1e1b0*/  IMAD.X R4, R53.reuse, 0x1, R19, P4 ;  /* 0x0000000135047824 */ /* 0x041fe200020e0613 */
[----:B------:R-:W-:Y:S01]  /*1e1c0*/  SHF.R.S32.HI R54, RZ, 0x1f, R54 ;  /* 0x0000001fff367819 */ /* 0x000fe20000011436 */
[----:B-1----:R-:W-:-:S03]  /*1e1d0*/  IMAD.X R5, R53, 0x1, R20, P5 ;  /* 0x0000000135057824 */ /* 0x002fc600028e0614 */
[----:B------:R0:W-:Y:S01]  /*1e1e0*/  STL [R1+0x3578], R4 ;  /* 0x0035780401007387 */ /* 0x0001e20000100800 */
[C---:B------:R-:W-:Y:S02]  /*1e1f0*/  IADD3 R7, P4, PT, R58.reuse, R6, RZ ;  /* 0x000000063a077210 */ /* 0x040fe40007f9e0ff */
[----:B0-----:R-:W-:-:S03]  /*1e200*/  IADD3 R4, P5, PT, R58, R15, RZ ;  /* 0x0000000f3a047210 */ /* 0x001fc60007fbe0ff */
[----:B------:R-:W-:Y:S04]  /*1e210*/  STL [R1+0x3580], R7 ;  /* 0x0035800701007387 */ /* 0x000fe80000100800 */
[----:B------:R-:W4:Y:S04]  /*1e220*/  LDL.LU R57, [R1+0xc8] ;  /* 0x0000c80001397983 */ /* 0x000f280000300800 */
[----:B------:R0:W-:Y:S04]  /*1e230*/  STL [R1+0x3564], R5 ;  /* 0x0035640501007387 */ /* 0x0001e80000100800 */
[----:B------:R-:W-:Y:S04]  /*1e240*/  STL [R1+0x356c], R4 ;  /* 0x00356c0401007387 */ /* 0x000fe80000100800 */
[----:B------:R-:W4:Y:S01]  /*1e250*/  LDL.LU R58, [R1+0x354] ;  /* 0x00035400013a7983 */ /* 0x000f220000300800 */
[----:B0-----:R-:W-:-:S05]  /*1e260*/  IMAD.X R5, R54, 0x1, R19, P3 ;  /* 0x0000000136057824 */ /* 0x001fca00018e0613 */
[----:B------:R0:W-:Y:S02]  /*1e270*/  STL [R1+0x3568], R5 ;  /* 0x0035680501007387 */ /* 0x0001e40000100800 */
[----:B0-----:R-:W-:Y:S01]  /*1e280*/  IMAD.X R5, R54, 0x1, R20, P0 ;  /* 0x0000000136057824 */ /* 0x001fe200000e0614 */
[C---:B--2---:R-:W-:Y:S02]  /*1e290*/  IADD3 R4, P3, PT, R59.reuse, R6, RZ ;  /* 0x000000063b047210 */ /* 0x044fe40007f7e0ff */
[----:B------:R-:W-:-:S03]  /*1e2a0*/  IADD3 R7, P0, PT, R59, R15, RZ ;  /* 0x0000000f3b077210 */ /* 0x000fc60007f1e0ff */
[----:B------:R0:W-:Y:S04]  /*1e2b0*/  STL [R1+0x3570], R4 ;  /* 0x0035700401007387 */ /* 0x0001e80000100800 */
[----:B0-----:R-:W2:Y:S04]  /*1e2c0*/  LDL.LU R4, [R1+0xcc] ;  /* 0x0000cc0001047983 */ /* 0x001ea80000300800 */
[----:B------:R3:W-:Y:S04]  /*1e2d0*/  STL [R1+0x294c], R5 ;  /* 0x00294c0501007387 */ /* 0x0007e80000100800 */
[----:B------:R-:W-:Y:S04]  /*1e2e0*/  STL [R1+0x2968], R7 ;  /* 0x0029680701007387 */ /* 0x000fe80000100800 */
[----:B------:R-:W2:Y:S01]  /*1e2f0*/  LDL.LU R59, [R1+0x350] ;  /* 0x00035000013b7983 */ /* 0x000ea20000300800 */
[----:B---3--:R-:W-:-:S05]  /*1e300*/  IMAD.X R5, R21, 0x1, R19, P2 ;  /* 0x0000000115057824 */ /* 0x008fca00010e0613 */
[----:B------:R0:W-:Y:S01]  /*1e310*/  STL [R1+0x2950], R5 ;  /* 0x0029500501007387 */ /* 0x0001e20000100800 */
[C---:B------:R-:W-:Y:S01]  /*1e320*/  IADD3 R8, P2, PT, R60.reuse, R6, RZ ;  /* 0x000000063c087210 */ /* 0x040fe20007f5e0ff */
[----:B0-----:R-:W-:Y:S01]  /*1e330*/  IMAD.X R5, R21, 0x1, R20, P1 ;  /* 0x0000000115057824 */ /* 0x001fe200008e0614 */
[----:B------:R-:W-:-:S03]  /*1e340*/  IADD3 R7, P1, PT, R60, R15, RZ ;  /* 0x0000000f3c077210 */ /* 0x000fc60007f3e0ff */
[----:B------:R-:W-:Y:S04]  /*1e350*/  STL [R1+0x2970], R8 ;  /* 0x0029700801007387 */ /* 0x000fe80000100800 */
[----:B------:R-:W3:Y:S04]  /*1e360*/  LDL.LU R21, [R1+0xd0] ;  /* 0x0000d00001157983 */ /* 0x000ee80000300800 */
[----:B------:R5:W-:Y:S04]  /*1e370*/  STL [R1+0x2954], R5 ;  /* 0x0029540501007387 */ /* 0x000be80000100800 */
[----:B------:R-:W-:Y:S04]  /*1e380*/  STL [R1+0x2978], R7 ;  /* 0x0029780701007387 */ /* 0x000fe80000100800 */
[----:B------:R-:W3:Y:S01]  /*1e390*/  LDL.LU R60, [R1+0x34c] ;  /* 0x00034c00013c7983 */ /* 0x000ee20000300800 */
[----:B-----5:R-:W-:-:S05]  /*1e3a0*/  IMAD.X R5, R3, 0x1, R19, P4 ;  /* 0x0000000103057824 */ /* 0x020fca00020e0613 */
[----:B------:R0:W-:Y:S01]  /*1e3b0*/  STL [R1+0x2958], R5 ;  /* 0x0029580501007387 */ /* 0x0001e20000100800 */
[----:B------:R-:W-:Y:S01]  /*1e3c0*/  IADD3 R8, P4, PT, R61, R6, RZ ;  /* 0x000000063d087210 */ /* 0x000fe20007f9e0ff */
[----:B0-----:R-:W-:Y:S01]  /*1e3d0*/  IMAD.X R5, R3, 0x1, R20, P5 ;  /* 0x0000000103057824 */ /* 0x001fe200028e0614 */
[----:B------:R-:W-:-:S03]  /*1e3e0*/  IADD3 R7, P5, PT, R61, R15, RZ ;  /* 0x0000000f3d077210 */ /* 0x000fc60007fbe0ff */
[----:B------:R-:W-:Y:S04]  /*1e3f0*/  STL [R1+0x2980], R8 ;  /* 0x0029800801007387 */ /* 0x000fe80000100800 */
[----:B------:R-:W5:Y:S04]  /*1e400*/  LDL.LU R3, [R1+0xd4] ;  /* 0x0000d40001037983 */ /* 0x000f680000300800 */
[----:B------:R0:W-:Y:S04]  /*1e410*/  STL [R1+0x295c], R5 ;  /* 0x00295c0501007387 */ /* 0x0001e80000100800 */
[----:B------:R1:W-:Y:S04]  /*1e420*/  STL [R1+0x2988], R7 ;  /* 0x0029880701007387 */ /* 0x0003e80000100800 */
[----:B------:R-:W5:Y:S01]  /*1e430*/  LDL.LU R61, [R1+0x348] ;  /* 0x00034800013d7983 */ /* 0x000f620000300800 */
[----:B0-----:R-:W-:-:S05]  /*1e440*/  IMAD.X R5, R55, 0x1, R19, P3 ;  /* 0x0000000137057824 */ /* 0x001fca00018e0613 */
[----:B------:R0:W-:Y:S01]  /*1e450*/  STL [R1+0x2960], R5 ;  /* 0x0029600501007387 */ /* 0x0001e20000100800 */
[C---:B-1----:R-:W-:Y:S01]  /*1e460*/  IADD3 R7, P3, PT, R2.reuse, R6, RZ ;  /* 0x0000000602077210 */ /* 0x042fe20007f7e0ff */
[----:B0-----:R-:W-:Y:S01]  /*1e470*/  IMAD.X R5, R55, 0x1, R20, P0 ;  /* 0x0000000137057824 */ /* 0x001fe200000e0614 */
[----:B------:R-:W-:-:S03]  /*1e480*/  IADD3 R2, P0, PT, R2, R15, RZ ;  /* 0x0000000f02027210 */ /* 0x000fc60007f1e0ff */
[----:B------:R-:W-:Y:S04]  /*1e490*/  STL [R1+0x2990], R7 ;  /* 0x0029900701007387 */ /* 0x000fe80000100800 */
[----:B------:R-:W5:Y:S04]  /*1e4a0*/  LDL.LU R55, [R1+0xd8] ;  /* 0x0000d80001377983 */ /* 0x000f680000300800 */
[----:B------:R4:W-:Y:S04]  /*1e4b0*/  STL [R1+0x2964], R5 ;  /* 0x0029640501007387 */ /* 0x0009e80000100800 */
[----:B------:R0:W-:Y:S01]  /*1e4c0*/  STL [R1+0x2998], R2 ;  /* 0x0029980201007387 */ /* 0x0001e20000100800 */
[----:B----4-:R-:W-:-:S03]  /*1e4d0*/  IMAD.X R5, R22, 0x1, R19, P2 ;  /* 0x0000000116057824 */ /* 0x010fc600010e0613 */
[----:B0-----:R-:W4:Y:S01]  /*1e4e0*/  LDL.LU R2, [R1+0x344] ;  /* 0x0003440001027983 */ /* 0x001f220000300800 */
[----:B------:R-:W-:-:S03]  /*1e4f0*/  IADD3 R8, P2, PT, R56, R6, RZ ;  /* 0x0000000638087210 */ /* 0x000fc60007f5e0ff */
[----:B------:R0:W-:Y:S04]  /*1e500*/  STL [R1+0x296c], R5 ;  /* 0x00296c0501007387 */ /* 0x0001e80000100800 */
[----:B------:R-:W-:Y:S01]  /*1e510*/  STL [R1+0x29a0], R8 ;  /* 0x0029a00801007387 */ /* 0x000fe20000100800 */
[----:B0-----:R-:W-:Y:S01]  /*1e520*/  IMAD.X R5, R22, 0x1, R20, P1 ;  /* 0x0000000116057824 */ /* 0x001fe200008e0614 */
[----:B------:R-:W-:Y:S02]  /*1e530*/  IADD3 R7, P1, PT, R56, R15, RZ ;  /* 0x0000000f38077210 */ /* 0x000fe40007f3e0ff */
[----:B------:R-:W4:Y:S04]  /*1e540*/  LDL.LU R22, [R1+0xdc] ;  /* 0x0000dc0001167983 */ /* 0x000f280000300800 */
[----:B------:R0:W-:Y:S04]  /*1e550*/  STL [R1+0x2974], R5 ;  /* 0x0029740501007387 */ /* 0x0001e80000100800 */
[----:B------:R-:W-:Y:S04]  /*1e560*/  STL [R1+0x29a8], R7 ;  /* 0x0029a80701007387 */ /* 0x000fe80000100800 */
[----:B------:R-:W4:Y:S01]  /*1e570*/  LDL.LU R56, [R1+0x340] ;  /* 0x0003400001387983 */ /* 0x000f220000300800 */
[----:B0-----:R-:W-:-:S05]  /*1e580*/  IMAD.X R5, R57, 0x1, R19, P4 ;  /* 0x0000000139057824 */ /* 0x001fca00020e0613 */
[----:B------:R0:W-:Y:S01]  /*1e590*/  STL [R1+0x297c], R5 ;  /* 0x00297c0501007387 */ /* 0x0001e20000100800 */
[C---:B------:R-:W-:Y:S01]  /*1e5a0*/  IADD3 R8, P4, PT, R58.reuse, R6, RZ ;  /* 0x000000063a087210 */ /* 0x040fe20007f9e0ff */
[----:B0-----:R-:W-:Y:S01]  /*1e5b0*/  IMAD.X R5, R57, 0x1, R20, P5 ;  /* 0x0000000139057824 */ /* 0x001fe200028e0614 */
[----:B------:R-:W-:-:S03]  /*1e5c0*/  IADD3 R7, P5, PT, R58, R15, RZ ;  /* 0x0000000f3a077210 */ /* 0x000fc60007fbe0ff */
[----:B------:R-:W-:Y:S04]  /*1e5d0*/  STL [R1+0x29b0], R8 ;  /* 0x0029b00801007387 */ /* 0x000fe80000100800 */
[----:B------:R-:W4:Y:S04]  /*1e5e0*/  LDL.LU R57, [R1+0xe0] ;  /* 0x0000e00001397983 */ /* 0x000f280000300800 */
[----:B------:R2:W-:Y:S04]  /*1e5f0*/  STL [R1+0x2984], R5 ;  /* 0x0029840501007387 */ /* 0x0005e80000100800 */
[----:B------:R-:W-:Y:S04]  /*1e600*/  STL [R1+0x29b8], R7 ;  /* 0x0029b80701007387 */ /* 0x000fe80000100800 */
[----:B------:R-:W4:Y:S01]  /*1e610*/  LDL.LU R58, [R1+0x334] ;  /* 0x00033400013a7983 */ /* 0x000f220000300800 */
[----:B--2---:R-:W-:-:S05]  /*1e620*/  IMAD.X R5, R4, 0x1, R19, P3 ;  /* 0x0000000104057824 */ /* 0x004fca00018e0613 */
[----:B------:R0:W-:Y:S01]  /*1e630*/  STL [R1+0x298c], R5 ;  /* 0x00298c0501007387 */ /* 0x0001e20000100800 */
[C---:B------:R-:W-:Y:S01]  /*1e640*/  IADD3 R8, P3, PT, R59.reuse, R6, RZ ;  /* 0x000000063b087210 */ /* 0x040fe20007f7e0ff */
[----:B0-----:R-:W-:Y:S01]  /*1e650*/  IMAD.X R5, R4, 0x1, R20, P0 ;  /* 0x0000000104057824 */ /* 0x001fe200000e0614 */
[----:B------:R-:W-:-:S03]  /*1e660*/  IADD3 R7, P0, PT, R59, R15, RZ ;  /* 0x0000000f3b077210 */ /* 0x000fc60007f1e0ff */
[----:B------:R-:W-:Y:S04]  /*1e670*/  STL [R1+0x29c0], R8 ;  /* 0x0029c00801007387 */ /* 0x000fe80000100800 */
[----:B------:R-:W2:Y:S04]  /*1e680*/  LDL.LU R4, [R1+0xe8] ;  /* 0x0000e80001047983 */ /* 0x000ea80000300800 */
        /* <DEDUP_REMOVED lines=21> */
[----:B------:R-:W-:Y:S04]  /*1e7e0*/  STL [R1+0x29e8], R7 ;  /* 0x0029e80701007387 */ /* 0x000fe80000100800 */
[----:B------:R-:W5:Y:S01]  /*1e7f0*/  LDL.LU R61, [R1+0x328] ;  /* 0x00032800013d7983 */ /* 0x000f620000300800 */
[----:B0-----:R-:W-:-:S05]  /*1e800*/  IMAD.X R5, R55, 0x1, R19, P3 ;  /* 0x0000000137057824 */ /* 0x001fca00018e0613 */
[----:B------:R0:W-:Y:S02]  /*1e810*/  STL [R1+0x29bc], R5 ;  /* 0x0029bc0501007387 */ /* 0x0001e40000100800 */
[----:B0-----:R-:W-:Y:S01]  /*1e820*/  IMAD.X R5, R55, 0x1, R20, P0 ;  /* 0x0000000137057824 */ /* 0x001fe200000e0614 */
[C---:B----4-:R-:W-:Y:S02]  /*1e830*/  IADD3 R7, P3, PT, R2.reuse, R6, RZ ;  /* 0x0000000602077210 */ /* 0x050fe40007f7e0ff */
[----:B------:R-:W-:-:S03]  /*1e840*/  IADD3 R2, P0, PT, R2, R15, RZ ;  /* 0x0000000f02027210 */ /* 0x000fc60007f1e0ff */
[----:B------:R-:W-:Y:S04]  /*1e850*/  STL [R1+0x29f0], R7 ;  /* 0x0029f00701007387 */ /* 0x000fe80000100800 */
[----:B------:R-:W4:Y:S04]  /*1e860*/  LDL.LU R55, [R1+0x110] ;  /* 0x0001100001377983 */ /* 0x000f280000300800 */
[----:B------:R0:W-:Y:S04]  /*1e870*/  STL [R1+0x29c4], R5 ;  /* 0x0029c40501007387 */ /* 0x0001e80000100800 */
[----:B------:R1:W-:Y:S01]  /*1e880*/  STL [R1+0x29f8], R2 ;  /* 0x0029f80201007387 */ /* 0x0003e20000100800 */
[----:B0-----:R-:W-:-:S03]  /*1e890*/  IMAD.X R5, R22, 0x1, R19, P2 ;  /* 0x0000000116057824 */ /* 0x001fc600010e0613 */
[----:B-1----:R-:W4:Y:S01]  /*1e8a0*/  LDL.LU R2, [R1+0x324] ;  /* 0x0003240001027983 */ /* 0x002f220000300800 */
        /* <DEDUP_REMOVED lines=11> */
[----:B------:R-:W-:-:S05]  /*1e960*/  IADD3 R8, P4, PT, R58, R6, RZ ;  /* 0x000000063a087210 */ /* 0x000fca0007f9e0ff */
[----:B------:R-:W-:Y:S01]  /*1e970*/  STL [R1+0x2a10], R8 ;  /* 0x002a100801007387 */ /* 0x000fe20000100800 */
[----:B0-----:R-:W-:Y:S01]  /*1e980*/  IMAD.X R5, R57, 0x1, R20, P5 ;  /* 0x0000000139057824 */ /* 0x001fe200028e0614 */
[----:B------:R-:W-:Y:S02]  /*1e990*/  IADD3 R7, P5, PT, R58, R15, RZ ;  /* 0x0000000f3a077210 */ /* 0x000fe40007fbe0ff */
        /* <DEDUP_REMOVED lines=34> */
[----:B----4-:R-:W-:-:S05]  /*1ebc0*/  IMAD.X R5, R55, 0x1, R19, P3 ;  /* 0x0000000137057824 */ /* 0x010fca00018e0613 */
[----:B------:R0:W-:Y:S02]  /*1ebd0*/  STL [R1+0x2a1c], R5 ;  /* 0x002a1c0501007387 */ /* 0x0001e40000100800 */
[----:B0-----:R-:W-:Y:S01]  /*1ebe0*/  IMAD.X R5, R55, 0x1, R20, P0 ;  /* 0x0000000137057824 */ /* 0x001fe200000e0614 */
[C---:B------:R-:W-:Y:S02]  /*1ebf0*/  IADD3 R7, P3, PT, R2.reuse, R6, RZ ;  /* 0x0000000602077210 */ /* 0x040fe40007f7e0ff */
        /* <DEDUP_REMOVED lines=16> */
[----:B0-----:R-:W-:Y:S01]  /*1ed00*/  IMAD.X R5, R57, 0x1, R19, P4 ;  /* 0x0000000139057824 */ /* 0x001fe200020e0613 */
[----:B------:R-:W-:-:S04]  /*1ed10*/  IADD3 R8, P4, PT, R58, R6, RZ ;  /* 0x000000063a087210 */ /* 0x000fc80007f9e0ff */
        /* <DEDUP_REMOVED lines=1088> */
[----:B--2---:R-:W-:Y:S01]  /*23120*/  IMAD.X R5, R4, 0x1, R19, P3 ;  /* 0x0000000104057824 */ /* 0x004fe200018e0613 */
[----:B------:R-:W-:-:S04]  /*23130*/  IADD3 R8, P3, PT, R59, R6, RZ ;  /* 0x000000063b087210 */ /* 0x000fc80007f7e0ff */
[----:B------:R0:W-:Y:S04]  /*23140*/  STL [R1+0x310c], R5 ;  /* 0x00310c0501007387 */ /* 0x0001e80000100800 */
[----:B------:R-:W-:Y:S01]  /*23150*/  STL [R1+0x3140], R8 ;  /* 0x0031400801007387 */ /* 0x000fe20000100800 */
[----:B0-----:R-:W-:Y:S01]  /*23160*/  IMAD.X R5, R4, 0x1, R20, P0 ;  /* 0x0000000104057824 */ /* 0x001fe200000e0614 */
[----:B------:R-:W-:Y:S02]  /*23170*/  IADD3 R7, P0, PT, R59, R15, RZ ;  /* 0x0000000f3b077210 */ /* 0x000fe40007f1e0ff */
[----:B------:R-:W2:Y:S04]  /*23180*/  LDL.LU R4, [R1+0x5dc] ;  /* 0x0005dc0001047983 */ /* 0x000ea80000300800 */
[----:B------:R3:W-:Y:S04]  /*23190*/  STL [R1+0x3114], R5 ;  /* 0x0031140501007387 */ /* 0x0007e80000100800 */
[----:B------:R-:W-:Y:S04]  /*231a0*/  STL [R1+0x3148], R7 ;  /* 0x0031480701007387 */ /* 0x000fe80000100800 */
[----:B------:R-:W2:Y:S01]  /*231b0*/  LDL.LU R59, [R1+0x4c0] ;  /* 0x0004c000013b7983 */ /* 0x000ea20000300800 */
[----:B---3--:R-:W-:-:S05]  /*231c0*/  IMAD.X R5, R21, 0x1, R19, P2 ;  /* 0x0000000115057824 */ /* 0x008fca00010e0613 */
[----:B------:R0:W-:Y:S01]  /*231d0*/  STL [R1+0x311c], R5 ;  /* 0x00311c0501007387 */ /* 0x0001e20000100800 */
[----:B------:R-:W-:-:S05]  /*231e0*/  IADD3 R8, P2, PT, R60, R6, RZ ;  /* 0x000000063c087210 */ /* 0x000fca0007f5e0ff */
[----:B------:R-:W-:Y:S01]  /*231f0*/  STL [R1+0x3150], R8 ;  /* 0x0031500801007387 */ /* 0x000fe20000100800 */
[----:B0-----:R-:W-:Y:S01]  /*23200*/  IMAD.X R5, R21, 0x1, R20, P1 ;  /* 0x0000000115057824 */ /* 0x001fe200008e0614 */
[----:B------:R-:W-:Y:S02]  /*23210*/  IADD3 R7, P1, PT, R60, R15, RZ ;  /* 0x0000000f3c077210 */ /* 0x000fe40007f3e0ff */
        /* <DEDUP_REMOVED lines=54> */
[----:B---3--:R-:W-:Y:S01]  /*23580*/  IMAD.X R5, R21, 0x1, R19, P2 ;  /* 0x0000000115057824 */ /* 0x008fe200010e0613 */
[----:B------:R-:W-:-:S04]  /*23590*/  IADD3 R8, P2, PT, R60, R6, RZ ;  /* 0x000000063c087210 */ /* 0x000fc80007f5e0ff */
[----:B------:R0:W-:Y:S04]  /*235a0*/  STL [R1+0x317c], R5 ;  /* 0x00317c0501007387 */ /* 0x0001e80000100800 */
        /* <DEDUP_REMOVED lines=67> */
[----:B-----5:R-:W-:Y:S01]  /*239e0*/  IMAD.X R5, R3, 0x1, R19, P4 ;  /* 0x0000000103057824 */ /* 0x020fe200020e0613 */
[----:B------:R-:W-:-:S04]  /*239f0*/  IADD3 R8, P4, PT, R61, R6, RZ ;  /* 0x000000063d087210 */ /* 0x000fc80007f9e0ff */
[----:B------:R0:W-:Y:S04]  /*23a00*/  STL [R1+0x31ec], R5 ;  /* 0x0031ec0501007387 */ /* 0x0001e80000100800 */
[----:B------:R-:W-:Y:S01]  /*23a10*/  STL [R1+0x3220], R8 ;  /* 0x0032200801007387 */ /* 0x000fe20000100800 */
[----:B0-----:R-:W-:Y:S01]  /*23a20*/  IMAD.X R5, R3, 0x1, R20, P5 ;  /* 0x0000000103057824 */ /* 0x001fe200028e0614 */
[----:B------:R-:W-:Y:S02]  /*23a30*/  IADD3 R7, P5, PT, R61, R15, RZ ;  /* 0x0000000f3d077210 */ /* 0x000fe40007fbe0ff */
        /* <DEDUP_REMOVED lines=102> */
[----:B------:R0:W-:Y:S04]  /*240a0*/  STL [R1+0x32b8], R7 ;  /* 0x0032b80701007387 */ /* 0x0001e80000100800 */
[----:B------:R-:W2:Y:S01]  /*240b0*/  LDL.LU R59, [R1+0x684] ;  /* 0x00068400013b7983 */ /* 0x000ea20000300800 */
[----:B---3--:R-:W-:Y:S01]  /*240c0*/  IMAD.X R5, R21, 0x1, R19, P2 ;  /* 0x0000000115057824 */ /* 0x008fe200010e0613 */
[----:B------:R-:W-:-:S04]  /*240d0*/  IADD3 R8, P2, PT, R60, R6, RZ ;  /* 0x000000063c087210 */ /* 0x000fc80007f5e0ff */
[----:B------:R1:W-:Y:S01]  /*240e0*/  STL [R1+0x329c], R5 ;  /* 0x00329c0501007387 */ /* 0x0003e20000100800 */
[----:B0-----:R-:W-:-:S03]  /*240f0*/  IADD3 R7, P6, PT, R60, R15, RZ ;  /* 0x0000000f3c077210 */ /* 0x001fc60007fde0ff */
[----:B------:R-:W-:Y:S01]  /*24100*/  STL [R1+0x32c0], R8 ;  /* 0x0032c00801007387 */ /* 0x000fe20000100800 */
[----:B-1----:R-:W-:-:S03]  /*24110*/  IMAD.X R5, R21, 0x1, R20, P1 ;  /* 0x0000000115057824 */ /* 0x002fc600008e0614 */
[----:B------:R-:W3:Y:S04]  /*24120*/  LDL.LU R21, [R1+0x560] ;  /* 0x0005600001157983 */ /* 0x000ee80000300800 */
[----:B------:R5:W-:Y:S04]  /*24130*/  STL [R1+0x32a4], R5 ;  /* 0x0032a40501007387 */ /* 0x000be80000100800 */
[----:B------:R0:W-:Y:S04]  /*24140*/  STL [R1+0x32c8], R7 ;  /* 0x0032c80701007387 */ /* 0x0001e80000100800 */
[----:B------:R-:W3:Y:S01]  /*24150*/  LDL.LU R60, [R1+0x688] ;  /* 0x00068800013c7983 */ /* 0x000ee20000300800 */
[----:B-----5:R-:W-:Y:S01]  /*24160*/  IADD3 R5, P1, PT, R3, R6, RZ ;  /* 0x0000000603057210 */ /* 0x020fe20007f3e0ff */
[----:B------:R-:W-:-:S04]  /*24170*/  IMAD.X R8, R61, 0x1, R19, P4 ;  /* 0x000000013d087824 */ /* 0x000fc800020e0613 */
[----:B------:R1:W-:Y:S01]  /*24180*/  STL [R1+0x32d0], R5 ;  /* 0x0032d00501007387 */ /* 0x0003e20000100800 */
[----:B0-----:R-:W-:-:S03]  /*24190*/  IMAD.X R7, R61, 0x1, R20, P5 ;  /* 0x000000013d077824 */ /* 0x001fc600028e0614 */
[----:B------:R-:W-:Y:S01]  /*241a0*/  STL [R1+0x3554], R8 ;  /* 0x0035540801007387 */ /* 0x000fe20000100800 */
[----:B-1----:R-:W-:-:S03]  /*241b0*/  IADD3 R5, P4, PT, R3, R15, RZ ;  /* 0x0000000f03057210 */ /* 0x002fc60007f9e0ff */
[----:B------:R-:W5:Y:S04]  /*241c0*/  LDL.LU R3, [R1+0x568] ;  /* 0x0005680001037983 */ /* 0x000f680000300800 */
[----:B------:R4:W-:Y:S04]  /*241d0*/  STL [R1+0x32d8], R5 ;  /* 0x0032d80501007387 */ /* 0x0009e80000100800 */
[----:B------:R0:W-:Y:S04]  /*241e0*/  STL [R1+0x355c], R7 ;  /* 0x00355c0701007387 */ /* 0x0001e80000100800 */
[----:B------:R-:W5:Y:S01]  /*241f0*/  LDL.LU R61, [R1+0x68c] ;  /* 0x00068c00013d7983 */ /* 0x000f620000300800 */
[----:B----4-:R-:W-:-:S05]  /*24200*/  IADD3 R5, P5, PT, R55, R6, RZ ;  /* 0x0000000637057210 */ /* 0x010fca0007fbe0ff */
[----:B------:R1:W-:Y:S01]  /*24210*/  STL [R1+0x32e0], R5 ;  /* 0x0032e00501007387 */ /* 0x0003e20000100800 */
[C---:B0-----:R-:W-:Y:S01]  /*24220*/  IMAD.X R7, R2.reuse, 0x1, R19, P3 ;  /* 0x0000000102077824 */ /* 0x041fe200018e0613 */
[----:B-1----:R-:W-:Y:S01]  /*24230*/  IADD3 R5, P3, PT, R55, R15, RZ ;  /* 0x0000000f37057210 */ /* 0x002fe20007f7e0ff */
[----:B------:R-:W-:-:S03]  /*24240*/  IMAD.X R2, R2, 0x1, R20, P0 ;  /* 0x0000000102027824 */ /* 0x000fc600000e0614 */
[----:B------:R-:W-:Y:S04]  /*24250*/  STL [R1+0x32ac], R7 ;  /* 0x0032ac0701007387 */ /* 0x000fe80000100800 */
[----:B------:R-:W4:Y:S04]  /*24260*/  LDL.LU R55, [R1+0x56c] ;  /* 0x00056c0001377983 */ /* 0x000f280000300800 */
[----:B------:R0:W-:Y:S04]  /*24270*/  STL [R1+0x32e8], R5 ;  /* 0x0032e80501007387 */ /* 0x0001e80000100800 */
[----:B------:R1:W-:Y:S01]  /*24280*/  STL [R1+0x32b4], R2 ;  /* 0x0032b40201007387 */ /* 0x0003e20000100800 */
[----:B0-----:R-:W-:-:S03]  /*24290*/  IADD3 R5, P0, PT, R22, R6, RZ ;  /* 0x0000000616057210 */ /* 0x001fc60007f1e0ff */
[----:B-1----:R-:W4:Y:S01]  /*242a0*/  LDL.LU R2, [R1+0x690] ;  /* 0x0006900001027983 */ /* 0x002f220000300800 */
[----:B------:R-:W-:-:S03]  /*242b0*/  IMAD.X R8, R56, 0x1, R19, P2 ;  /* 0x0000000138087824 */ /* 0x000fc600010e0613 */
[----:B------:R0:W-:Y:S01]  /*242c0*/  STL [R1+0x32f0], R5 ;  /* 0x0032f00501007387 */ /* 0x0001e20000100800 */
[----:B------:R-:W-:-:S03]  /*242d0*/  IMAD.X R7, R56, 0x1, R20, P6 ;  /* 0x0000000138077824 */ /* 0x000fc600030e0614 */
[----:B------:R-:W-:Y:S01]  /*242e0*/  STL [R1+0x32bc], R8 ;  /* 0x0032bc0801007387 */ /* 0x000fe20000100800 */
[----:B0-----:R-:W-:-:S03]  /*242f0*/  IADD3 R5, P2, PT, R22, R15, RZ ;  /* 0x0000000f16057210 */ /* 0x001fc60007f5e0ff */
[----:B------:R-:W4:Y:S04]  /*24300*/  LDL.LU R22, [R1+0x574] ;  /* 0x0005740001167983 */ /* 0x000f280000300800 */
[----:B------:R0:W-:Y:S04]  /*24310*/  STL [R1+0x32f8], R5 ;  /* 0x0032f80501007387 */ /* 0x0001e80000100800 */
[----:B------:R1:W-:Y:S04]  /*24320*/  STL [R1+0x32c4], R7 ;  /* 0x0032c40701007387 */ /* 0x0003e80000100800 */
[----:B------:R-:W4:Y:S01]  /*24330*/  LDL.LU R56, [R1+0x694] ;  /* 0x0006940001387983 */ /* 0x000f220000300800 */
[----:B0-----:R-:W-:Y:S01]  /*24340*/  IADD3 R5, P6, PT, R57, R6, RZ ;  /* 0x0000000639057210 */ /* 0x001fe20007fde0ff */
[----:B------:R-:W-:-:S04]  /*24350*/  IMAD.X R8, R58, 0x1, R19, P1 ;  /* 0x000000013a087824 */ /* 0x000fc800008e0613 */
[----:B------:R0:W-:Y:S01]  /*24360*/  STL [R1+0x3300], R5 ;  /* 0x0033000501007387 */ /* 0x0001e20000100800 */
[----:B-1----:R-:W-:-:S03]  /*24370*/  IMAD.X R7, R58, 0x1, R20, P4 ;  /* 0x000000013a077824 */ /* 0x002fc600020e0614 */
[----:B------:R-:W-:Y:S01]  /*24380*/  STL [R1+0x32cc], R8 ;  /* 0x0032cc0801007387 */ /* 0x000fe20000100800 */
[----:B0-----:R-:W-:-:S03]  /*24390*/  IADD3 R5, P1, PT, R57, R15, RZ ;  /* 0x0000000f39057210 */ /* 0x001fc60007f3e0ff */
[----:B------:R-:W4:Y:S04]  /*243a0*/  LDL.LU R57, [R1+0x578] ;  /* 0x0005780001397983 */ /* 0x000f280000300800 */
[----:B------:R2:W-:Y:S04]  /*243b0*/  STL [R1+0x3308], R5 ;  /* 0x0033080501007387 */ /* 0x0005e80000100800 */
[----:B------:R0:W-:Y:S04]  /*243c0*/  STL [R1+0x32d4], R7 ;  /* 0x0032d40701007387 */ /* 0x0001e80000100800 */
[----:B------:R-:W4:Y:S01]  /*243d0*/  LDL.LU R58, [R1+0x698] ;  /* 0x00069800013a7983 */ /* 0x000f220000300800 */
[----:B--2---:R-:W-:Y:S01]  /*243e0*/  IADD3 R5, P4, PT, R4, R6, RZ ;  /* 0x0000000604057210 */ /* 0x004fe20007f9e0ff */
[----:B0-----:R-:W-:-:S04]  /*243f0*/  IMAD.X R7, R59, 0x1, R19, P5 ;  /* 0x000000013b077824 */ /* 0x001fc800028e0613 */
[----:B------:R0:W-:Y:S02]  /*24400*/  STL [R1+0x3310], R5 ;  /* 0x0033100501007387 */ /* 0x0001e40000100800 */
[----:B0-----:R-:W-:Y:S02]  /*24410*/  IADD3 R5, P5, PT, R4, R15, RZ ;  /* 0x0000000f04057210 */ /* 0x001fe40007fbe0ff */
[----:B------:R-:W2:Y:S04]  /*24420*/  LDL.LU R4, [R1+0x580] ;  /* 0x0005800001047983 */ /* 0x000ea80000300800 */
[----:B------:R0:W-:Y:S04]  /*24430*/  STL [R1+0x32dc], R7 ;  /* 0x0032dc0701007387 */ /* 0x0001e80000100800 */
[----:B------:R3:W-:Y:S01]  /*24440*/  STL [R1+0x3318], R5 ;  /* 0x0033180501007387 */ /* 0x0007e20000100800 */
[----:B0-----:R-:W-:-:S03]  /*24450*/  IMAD.X R7, R59, 0x1, R20, P3 ;  /* 0x000000013b077824 */ /* 0x001fc600018e0614 */
[----:B------:R-:W2:Y:S01]  /*24460*/  LDL.LU R59, [R1+0x69c] ;  /* 0x00069c00013b7983 */ /* 0x000ea20000300800 */
[C---:B---3--:R-:W-:Y:S01]  /*24470*/  IADD3 R5, P3, PT, R21.reuse, R6, RZ ;  /* 0x0000000615057210 */ /* 0x048fe20007f7e0ff */
[C---:B------:R-:W-:Y:S02]  /*24480*/  IMAD.X R8, R60.reuse, 0x1, R19, P0 ;  /* 0x000000013c087824 */ /* 0x040fe400000e0613 */
[----:B------:R0:W-:Y:S04]  /*24490*/  STL [R1+0x32e4], R7 ;  /* 0x0032e40701007387 */ /* 0x0001e80000100800 */
[----:B------:R1:W-:Y:S04]  /*244a0*/  STL [R1+0x3320], R5 ;  /* 0x0033200501007387 */ /* 0x0003e80000100800 */
[----:B------:R-:W-:Y:S01]  /*244b0*/  STL [R1+0x32ec], R8 ;  /* 0x0032ec0801007387 */ /* 0x000fe20000100800 */
[----:B0-----:R-:W-:Y:S01]  /*244c0*/  IMAD.X R7, R60, 0x1, R20, P2 ;  /* 0x000000013c077824 */ /* 0x001fe200010e0614 */
[----:B-1----:R-:W-:-:S02]  /*244d0*/  IADD3 R5, P0, PT, R21, R15, RZ ;  /* 0x0000000f15057210 */ /* 0x002fc40007f1e0ff */
        /* <DEDUP_REMOVED lines=25> */
[----:B------:R-:W-:Y:S01]  /*24670*/  IMAD.X R8, R56, 0x1, R19, P3 ;  /* 0x0000000138087824 */ /* 0x000fe200018e0613 */
[----:B------:R-:W-:Y:S02]  /*24680*/  IADD3 R7, P3, PT, R22, R15, RZ ;  /* 0x0000000f16077210 */ /* 0x000fe40007f7e0ff */
[----:B------:R0:W-:Y:S04]  /*24690*/  STL [R1+0x3350], R5 ;  /* 0x0033500501007387 */ /* 0x0001e80000100800 */
[----:B------:R-:W-:Y:S04]  /*246a0*/  STL [R1+0x331c], R8 ;  /* 0x00331c0801007387 */ /* 0x000fe80000100800 */
[----:B------:R-:W4:Y:S01]  /*246b0*/  LDL.LU R22, [R1+0x598] ;  /* 0x0005980001167983 */ /* 0x000f220000300800 */
[----:B0-----:R-:W-:-:S03]  /*246c0*/  IMAD.X R5, R56, 0x1, R20, P0 ;  /* 0x0000000138057824 */ /* 0x001fc600000e0614 */
[----:B------:R0:W-:Y:S04]  /*246d0*/  STL [R1+0x3358], R7 ;  /* 0x0033580701007387 */ /* 0x0001e80000100800 */
[----:B------:R1:W-:Y:S04]  /*246e0*/  STL [R1+0x3324], R5 ;  /* 0x0033240501007387 */ /* 0x0003e80000100800 */
[----:B------:R-:W4:Y:S01]  /*246f0*/  LDL.LU R56, [R1+0x6ac] ;  /* 0x0006ac0001387983 */ /* 0x000f220000300800 */
[C---:B0-----:R-:W-:Y:S01]  /*24700*/  IADD3 R7, P0, PT, R57.reuse, R6, RZ ;  /* 0x0000000639077210 */ /* 0x041fe20007f1e0ff */
[----:B-1----:R-:W-:Y:S01]  /*24710*/  IMAD.X R5, R58, 0x1, R19, P2 ;  /* 0x000000013a057824 */ /* 0x002fe200010e0613 */
[----:B------:R-:W-:-:S03]  /*24720*/  IADD3 R8, P2, PT, R57, R15, RZ ;  /* 0x0000000f39087210 */ /* 0x000fc60007f5e0ff */
[----:B------:R0:W-:Y:S04]  /*24730*/  STL [R1+0x3360], R7 ;  /* 0x0033600701007387 */ /* 0x0001e80000100800 */
[----:B------:R2:W-:Y:S01]  /*24740*/  STL [R1+0x332c], R5 ;  /* 0x00332c0501007387 */ /* 0x0005e20000100800 */
[----:B0-----:R-:W-:-:S03]  /*24750*/  IMAD.X R7, R58, 0x1, R20, P6 ;  /* 0x000000013a077824 */ /* 0x001fc600030e0614 */
[----:B------:R0:W-:Y:S04]  /*24760*/  STL [R1+0x3368], R8 ;  /* 0x0033680801007387 */ /* 0x0001e80000100800 */
[----:B------:R-:W4:Y:S01]  /*24770*/  LDL.LU R57, [R1+0x5a0] ;  /* 0x0005a00001397983 */ /* 0x000f220000300800 */
[----:B--2---:R-:W-:-:S03]  /*24780*/  IADD3 R5, P6, PT, R4, R6, RZ ;  /* 0x0000000604057210 */ /* 0x004fc60007fde0ff */
[----:B------:R-:W-:Y:S04]  /*24790*/  STL [R1+0x3334], R7 ;  /* 0x0033340701007387 */ /* 0x000fe80000100800 */
[----:B------:R-:W2:Y:S04]  /*247a0*/  LDL.LU R58, [R1+0x6b0] ;  /* 0x0006b000013a7983 */ /* 0x000ea80000300800 */
[----:B------:R1:W-:Y:S01]  /*247b0*/  STL [R1+0x3370], R5 ;  /* 0x0033700501007387 */ /* 0x0003e20000100800 */
[C---:B0-----:R-:W-:Y:S01]  /*247c0*/  IMAD.X R8, R59.reuse, 0x1, R19, P1 ;  /* 0x000000013b087824 */ /* 0x041fe200008e0613 */
[----:B-1----:R-:W-:Y:S01]  /*247d0*/  IADD3 R5, P1, PT, R4, R15, RZ ;  /* 0x0000000f04057210 */ /* 0x002fe20007f3e0ff */
[----:B------:R-:W-:-:S03]  /*247e0*/  IMAD.X R7, R59, 0x1, R20, P4 ;  /* 0x000000013b077824 */ /* 0x000fc600020e0614 */
[----:B------:R-:W-:Y:S04]  /*247f0*/  STL [R1+0x333c], R8 ;  /* 0x00333c0801007387 */ /* 0x000fe80000100800 */
[----:B------:R-:W2:Y:S04]  /*24800*/  LDL.LU R4, [R1+0x5a4] ;  /* 0x0005a40001047983 */ /* 0x000ea80000300800 */
[----:B------:R3:W-:Y:S04]  /*24810*/  STL [R1+0x3378], R5 ;  /* 0x0033780501007387 */ /* 0x0007e80000100800 */
[----:B------:R0:W-:Y:S04]  /*24820*/  STL [R1+0x3344], R7 ;  /* 0x0033440701007387 */ /* 0x0001e80000100800 */
[----:B------:R-:W2:Y:S01]  /*24830*/  LDL.LU R59, [R1+0x6b4] ;  /* 0x0006b400013b7983 */ /* 0x000ea20000300800 */
[----:B---3--:R-:W-:-:S05]  /*24840*/  IADD3 R5, P4, PT, R21, R6, RZ ;  /* 0x0000000615057210 */ /* 0x008fca0007f9e0ff */
[----:B------:R1:W-:Y:S01]  /*24850*/  STL [R1+0x3380], R5 ;  /* 0x0033800501007387 */ /* 0x0003e20000100800 */
[C-C-:B------:R-:W-:Y:S02]  /*24860*/  IMAD.X R8, R60.reuse, 0x1, R19.reuse, P5 ;  /* 0x000000013c087824 */ /* 0x140fe400028e0613 */
[----:B0-----:R-:W-:Y:S01]  /*24870*/  IMAD.X R7, R60, 0x1, R20, P3 ;  /* 0x000000013c077824 */ /* 0x001fe200018e0614 */
[----:B-1----:R-:W-:Y:S02]  /*24880*/  IADD3 R5, P5, PT, R21, R15, RZ ;  /* 0x0000000f15057210 */ /* 0x002fe40007fbe0ff */
[----:B------:R-:W-:Y:S04]  /*24890*/  STL [R1+0x334c], R8 ;  /* 0x00334c0801007387 */ /* 0x000fe80000100800 */
[----:B------:R-:W3:Y:S04]  /*248a0*/  LDL.LU R21, [R1+0x5ac] ;  /* 0x0005ac0001157983 */ /* 0x000ee80000300800 */
[----:B------:R5:W-:Y:S04]  /*248b0*/  STL [R1+0x3388], R5 ;  /* 0x0033880501007387 */ /* 0x000be80000100800 */
[----:B------:R0:W-:Y:S04]  /*248c0*/  STL [R1+0x3354], R7 ;  /* 0x0033540701007387 */ /* 0x0001e80000100800 */
[----:B------:R-:W3:Y:S01]  /*248d0*/  LDL.LU R60, [R1+0x6b8] ;  /* 0x0006b800013c7983 */ /* 0x000ee20000300800 */
[----:B-----5:R-:W-:Y:S01]  /*248e0*/  IADD3 R5, P3, PT, R3, R6, RZ ;  /* 0x0000000603057210 */ /* 0x020fe20007f7e0ff */
[----:B------:R-:W-:-:S04]  /*248f0*/  IMAD.X R8, R61, 0x1, R19, P0 ;  /* 0x000000013d087824 */ /* 0x000fc800000e0613 */
[----:B------:R1:W-:Y:S01]  /*24900*/  STL [R1+0x3390], R5 ;  /* 0x0033900501007387 */ /* 0x0003e20000100800 */
[----:B0-----:R-:W-:-:S03]  /*24910*/  IADD3 R7, P0, PT, R3, R15, RZ ;  /* 0x0000000f03077210 */ /* 0x001fc60007f1e0ff */
[----:B------:R-:W-:Y:S04]  /*24920*/  STL [R1+0x335c], R8 ;  /* 0x00335c0801007387 */ /* 0x000fe80000100800 */
[----:B------:R-:W5:Y:S01]  /*24930*/  LDL.LU R3, [R1+0x5b4] ;  /* 0x0005b40001037983 */ /* 0x000f620000300800 */
[----:B-1----:R-:W-:-:S03]  /*24940*/  IMAD.X R5, R61, 0x1, R20, P2 ;  /* 0x000000013d057824 */ /* 0x002fc600010e0614 */
[----:B------:R4:W-:Y:S04]  /*24950*/  STL [R1+0x3398], R7 ;  /* 0x0033980701007387 */ /* 0x0009e80000100800 */
[----:B------:R0:W-:Y:S04]  /*24960*/  STL [R1+0x3364], R5 ;  /* 0x0033640501007387 */ /* 0x0001e80000100800 */
[----:B------:R-:W5:Y:S01]  /*24970*/  LDL.LU R61, [R1+0x6bc] ;  /* 0x0006bc00013d7983 */ /* 0x000f620000300800 */
[----:B----4-:R-:W-:-:S05]  /*24980*/  IADD3 R7, P2, PT, R55, R6, RZ ;  /* 0x0000000637077210 */ /* 0x010fca0007f5e0ff */
[----:B------:R1:W-:Y:S01]  /*24990*/  STL [R1+0x33a0], R7 ;  /* 0x0033a00701007387 */ /* 0x0003e20000100800 */
[C---:B0-----:R-:W-:Y:S01]  /*249a0*/  IMAD.X R5, R2.reuse, 0x1, R19, P6 ;  /* 0x0000000102057824 */ /* 0x041fe200030e0613 */
[----:B-1----:R-:W-:Y:S02]  /*249b0*/  IADD3 R7, P6, PT, R55, R15, RZ ;  /* 0x0000000f37077210 */ /* 0x002fe40007fde0ff */
[----:B------:R-:W4:Y:S04]  /*249c0*/  LDL.LU R55, [R1+0x5b8] ;  /* 0x0005b80001377983 */ /* 0x000f280000300800 */
[----:B------:R0:W-:Y:S04]  /*249d0*/  STL [R1+0x336c], R5 ;  /* 0x00336c0501007387 */ /* 0x0001e80000100800 */
[----:B------:R1:W-:Y:S01]  /*249e0*/  STL [R1+0x33a8], R7 ;  /* 0x0033a80701007387 */ /* 0x0003e20000100800 */
[----:B0-----:R-:W-:-:S03]  /*249f0*/  IMAD.X R5, R2, 0x1, R20, P1 ;  /* 0x0000000102057824 */ /* 0x001fc600008e0614 */
[----:B------:R-:W4:Y:S01]  /*24a00*/  LDL.LU R2, [R1+0x6c0] ;  /* 0x0006c00001027983 */ /* 0x000f220000300800 */
[----:B-1----:R-:W-:-:S03]  /*24a10*/  IADD3 R7, P1, PT, R22, R6, RZ ;  /* 0x0000000616077210 */ /* 0x002fc60007f3e0ff */
[----:B------:R0:W-:Y:S04]  /*24a20*/  STL [R1+0x3374], R5 ;  /* 0x0033740501007387 */ /* 0x0001e80000100800 */
[----:B------:R1:W-:Y:S01]  /*24a30*/  STL [R1+0x33b0], R7 ;  /* 0x0033b00701007387 */ /* 0x0003e20000100800 */
[----:B0-----:R-:W-:Y:S01]  /*24a40*/  IMAD.X R5, R56, 0x1, R19, P4 ;  /* 0x0000000138057824 */ /* 0x001fe200020e0613 */
[----:B-1----:R-:W-:Y:S02]  /*24a50*/  IADD3 R7, P4, PT, R22, R15, RZ ;  /* 0x0000000f16077210 */ /* 0x002fe40007f9e0ff */
[----:B------:R-:W4:Y:S04]  /*24a60*/  LDL.LU R22, [R1+0x5c0] ;  /* 0x0005c00001167983 */ /* 0x000f280000300800 */
[----:B------:R0:W-:Y:S04]  /*24a70*/  STL [R1+0x337c], R5 ;  /* 0x00337c0501007387 */ /* 0x0001e80000100800 */
[----:B------:R2:W-:Y:S01]  /*24a80*/  STL [R1+0x33b8], R7 ;  /* 0x0033b80701007387 */ /* 0x0005e20000100800 */
[----:B0-----:R-:W-:-:S03]  /*24a90*/  IMAD.X R5, R56, 0x1, R20, P5 ;  /* 0x0000000138057824 */ /* 0x001fc600028e0614 */
[----:B------:R-:W4:Y:S01]  /*24aa0*/  LDL.LU R56, [R1+0x6c4] ;  /* 0x0006c40001387983 */ /* 0x000f220000300800 */
[C---:B------:R-:W-:Y:S01]  /*24ab0*/  IADD3 R8, P5, PT, R57.reuse, R6, RZ ;  /* 0x0000000639087210 */ /* 0x040fe20007fbe0ff */
[----:B--2---:R-:W-:Y:S02]  /*24ac0*/  IMAD.X R7, R58, 0x1, R19, P3 ;  /* 0x000000013a077824 */ /* 0x004fe400018e0613 */
[----:B------:R0:W-:Y:S04]  /*24ad0*/  STL [R1+0x3384], R5 ;  /* 0x0033840501007387 */ /* 0x0001e80000100800 */
[----:B------:R-:W-:Y:S01]  /*24ae0*/  STL [R1+0x33c0], R8 ;  /* 0x0033c00801007387 */ /* 0x000fe20000100800 */
[----:B0-----:R-:W-:-:S03]  /*24af0*/  IADD3 R5, P3, PT, R57, R15, RZ ;  /* 0x0000000f39057210 */ /* 0x001fc60007f7e0ff */
[----:B------:R-:W2:Y:S04]  /*24b00*/  LDL.LU R57, [R1+0x5c4] ;  /* 0x0005c40001397983 */ /* 0x000ea80000300800 */
[----:B------:R0:W-:Y:S04]  /*24b10*/  STL [R1+0x338c], R7 ;  /* 0x00338c0701007387 */ /* 0x0001e80000100800 */
[----:B------:R1:W-:Y:S01]  /*24b20*/  STL [R1+0x33c8], R5 ;  /* 0x0033c80501007387 */ /* 0x0003e20000100800 */
[----:B0-----:R-:W-:-:S03]  /*24b30*/  IMAD.X R7, R58, 0x1, R20, P0 ;  /* 0x000000013a077824 */ /* 0x001fc600000e0614 */
[----:B------:R-:W2:Y:S01]  /*24b40*/  LDL.LU R58, [R1+0x6c8] ;  /* 0x0006c800013a7983 */ /* 0x000ea20000300800 */
[----:B-1----:R-:W-:-:S03]  /*24b50*/  IADD3 R5, P0, PT, R4, R6, RZ ;  /* 0x0000000604057210 */ /* 0x002fc60007f1e0ff */
[----:B------:R0:W-:Y:S04]  /*24b60*/  STL [R1+0x3394], R7 ;  /* 0x0033940701007387 */ /* 0x0001e80000100800 */
[----:B------:R1:W-:Y:S01]  /*24b70*/  STL [R1+0x33d0], R5 ;  /* 0x0033d00501007387 */ /* 0x0003e20000100800 */
[C---:B0-----:R-:W-:Y:S01]  /*24b80*/  IMAD.X R7, R59.reuse, 0x1, R19, P2 ;  /* 0x000000013b077824 */ /* 0x041fe200010e0613 */
[----:B-1----:R-:W-:Y:S02]  /*24b90*/  IADD3 R5, P2, PT, R4, R15, RZ ;  /* 0x0000000f04057210 */ /* 0x002fe40007f5e0ff */
[----:B------:R-:W2:Y:S04]  /*24ba0*/  LDL.LU R4, [R1+0x5cc] ;  /* 0x0005cc0001047983 */ /* 0x000ea80000300800 */
[----:B------:R0:W-:Y:S04]  /*24bb0*/  STL [R1+0x339c], R7 ;  /* 0x00339c0701007387 */ /* 0x0001e80000100800 */
[----:B------:R1:W-:Y:S01]  /*24bc0*/  STL [R1+0x33d8], R5 ;  /* 0x0033d80501007387 */ /* 0x0003e20000100800 */
[----:B0-----:R-:W-:-:S03]  /*24bd0*/  IMAD.X R7, R59, 0x1, R20, P6 ;  /* 0x000000013b077824 */ /* 0x001fc600030e0614 */
[----:B------:R-:W2:Y:S01]  /*24be0*/  LDL.LU R59, [R1+0x6cc] ;  /* 0x0006cc00013b7983 */ /* 0x000ea20000300800 */
[----:B---3--:R-:W-:Y:S01]  /*24bf0*/  IMAD.X R8, R60, 0x1, R19, P1 ;  /* 0x000000013c087824 */ /* 0x008fe200008e0613 */
[C---:B-1----:R-:W-:Y:S02]  /*24c00*/  IADD3 R5, P6, PT, R21.reuse, R6, RZ ;  /* 0x0000000615057210 */ /* 0x042fe40007fde0ff */
[----:B------:R0:W-:Y:S04]  /*24c10*/  STL [R1+0x33a4], R7 ;  /* 0x0033a40701007387 */ /* 0x0001e80000100800 */
        /* <DEDUP_REMOVED lines=9> */
[----:B0-----:R-:W-:-:S04]  /*24cb0*/  IMAD.X R5, R61, 0x1, R19, P5 ;  /* 0x000000013d057824 */ /* 0x001fc800028e0613 */
[----:B------:R0:W-:Y:S04]  /*24cc0*/  STL [R1+0x33f0], R7 ;  /* 0x0033f00701007387 */ /* 0x0001e80000100800 */
[----:B------:R-:W-:Y:S01]  /*24cd0*/  STL [R1+0x33bc], R5 ;  /* 0x0033bc0501007387 */ /* 0x000fe20000100800 */
[----:B0-----:R-:W-:Y:S01]  /*24ce0*/  IADD3 R7, P5, PT, R3, R15, RZ ;  /* 0x0000000f03077210 */ /* 0x001fe20007fbe0ff */
[----:B------:R-:W-:-:S04]  /*24cf0*/  IMAD.X R3, R61, 0x1, R20, P3 ;  /* 0x000000013d037824 */ /* 0x000fc800018e0614 */
[----:B------:R-:W-:Y:S04]  /*24d00*/  STL [R1+0x33f8], R7 ;  /* 0x0033f80701007387 */ /* 0x000fe80000100800 */
[----:B------:R-:W5:Y:S04]  /*24d10*/  LDL.LU R61, [R1+0x5d8] ;  /* 0x0005d800013d7983 */ /* 0x000f680000300800 */
[----:B------:R0:W-:Y:S04]  /*24d20*/  STL [R1+0x33c4], R3 ;  /* 0x0033c40301007387 */ /* 0x0001e80000100800 */
[----:B0-----:R-:W5:Y:S01]  /*24d30*/  LDL.LU R3, [R1+0x6d4] ;  /* 0x0006d40001037983 */ /* 0x001f620000300800 */
[----:B----4-:R-:W-:-:S05]  /*24d40*/  IADD3 R5, P3, PT, R55, R6, RZ ;  /* 0x0000000637057210 */ /* 0x010fca0007f7e0ff */
[----:B------:R0:W-:Y:S01]  /*24d50*/  STL [R1+0x3400], R5 ;  /* 0x0034000501007387 */ /* 0x0001e20000100800 */
[C---:B------:R-:W-:Y:S01]  /*24d60*/  IMAD.X R8, R2.reuse, 0x1, R19, P0 ;  /* 0x0000000102087824 */ /* 0x040fe200000e0613 */
[----:B------:R-:W-:Y:S01]  /*24d70*/  IADD3 R7, P0, PT, R55, R15, RZ ;  /* 0x0000000f37077210 */ /* 0x000fe20007f1e0ff */
[----:B0-----:R-:W-:-:S03]  /*24d80*/  IMAD.X R5, R2, 0x1, R20, P2 ;  /* 0x0000000102057824 */ /* 0x001fc600010e0614 */
[----:B------:R-:W-:Y:S04]  /*24d90*/  STL [R1+0x33cc], R8 ;  /* 0x0033cc0801007387 */ /* 0x000fe80000100800 */
[----:B------:R-:W-:Y:S04]  /*24da0*/  STL [R1+0x3408], R7 ;  /* 0x0034080701007387 */ /* 0x000fe80000100800 */
[----:B------:R-:W4:Y:S04]  /*24db0*/  LDL.LU R55, [R1+0x5e0] ;  /* 0x0005e00001377983 */ /* 0x000f280000300800 */
[----:B------:R-:W-:Y:S01]  /*24dc0*/  STL [R1+0x33d4], R5 ;  /* 0x0033d40501007387 */ /* 0x000fe20000100800 */
[----:B------:R-:W-:-:S05]  /*24dd0*/  IADD3 R2, P2, PT, R22, R6, RZ ;  /* 0x0000000616027210 */ /* 0x000fca0007f5e0ff */
[----:B------:R0:W-:Y:S04]  /*24de0*/  STL [R1+0x3410], R2 ;  /* 0x0034100201007387 */ /* 0x0001e80000100800 */
[----:B0-----:R-:W4:Y:S01]  /*24df0*/  LDL.LU R2, [R1+0x6d8] ;  /* 0x0006d80001027983 */ /* 0x001f220000300800 */
[----:B------:R-:W-:Y:S01]  /*24e00*/  IMAD.X R5, R56, 0x1, R19, P6 ;  /* 0x0000000138057824 */ /* 0x000fe200030e0613 */
[----:B------:R-:W-:-:S04]  /*24e10*/  IADD3 R8, P6, PT, R22, R15, RZ ;  /* 0x0000000f16087210 */ /* 0x000fc80007fde0ff */
[----:B------:R0:W-:Y:S04]  /*24e20*/  STL [R1+0x33dc], R5 ;  /* 0x0033dc0501007387 */ /* 0x0001e80000100800 */
[----:B------:R-:W-:Y:S01]  /*24e30*/  STL [R1+0x3418], R8 ;  /* 0x0034180801007387 */ /* 0x000fe20000100800 */
[--C-:B0-----:R-:W-:Y:S01]  /*24e40*/  IMAD.X R5, R56, 0x1, R20.reuse, P1 ;  /* 0x0000000138057824 */ /* 0x101fe200008e0614 */
[----:B--2---:R-:W-:Y:S02]  /*24e50*/  IADD3 R7, P1, PT, R57, R6, RZ ;  /* 0x0000000639077210 */ /* 0x004fe40007f3e0ff */
[----:B------:R-:W2:Y:S04]  /*24e60*/  LDL.LU R56, [R1+0x5e4] ;  /* 0x0005e40001387983 */ /* 0x000ea80000300800 */
[----:B------:R0:W-:Y:S04]  /*24e70*/  STL [R1+0x33e4], R5 ;  /* 0x0033e40501007387 */ /* 0x0001e80000100800 */
[----:B0-----:R-:W2:Y:S04]  /*24e80*/  LDL.LU R5, [R1+0x6dc] ;  /* 0x0006dc0001057983 */ /* 0x001ea80000300800 */
[----:B------:R0:W-:Y:S01]  /*24e90*/  STL [R1+0x3420], R7 ;  /* 0x0034200701007387 */ /* 0x0001e20000100800 */
[----:B------:R-:W-:-:S02]  /*24ea0*/  IMAD.X R8, R58, 0x1, R20, P5 ;  /* 0x000000013a087824 */ /* 0x000fc400028e0614 */
[----:B0-----:R-:W-:Y:S01]  /*24eb0*/  IMAD.X R7, R58, 0x1, R19, P4 ;  /* 0x000000013a077824 */ /* 0x001fe200020e0613 */
[----:B------:R-:W-:-:S04]  /*24ec0*/  IADD3 R9, P4, PT, R57, R15, RZ ;  /* 0x0000000f39097210 */ /* 0x000fc80007f9e0ff */
[----:B------:R0:W-:Y:S04]  /*24ed0*/  STL [R1+0x33ec], R7 ;  /* 0x0033ec0701007387 */ /* 0x0001e80000100800 */
[----:B------:R-:W-:Y:S04]  /*24ee0*/  STL [R1+0x3428], R9 ;  /* 0x0034280901007387 */ /* 0x000fe80000100800 */
[----:B------:R-:W2:Y:S01]  /*24ef0*/  LDL.LU R57, [R1+0x5ec] ;  /* 0x0005ec0001397983 */ /* 0x000ea20000300800 */
[----:B0-----:R-:W-:-:S03]  /*24f00*/  IADD3 R7, P5, PT, R4, R6, RZ ;  /* 0x0000000604077210 */ /* 0x001fc60007fbe0ff */
[----:B------:R0:W-:Y:S04]  /*24f10*/  STL [R1+0x33f4], R8 ;  /* 0x0033f40801007387 */ /* 0x0001e80000100800 */
[----:B------:R-:W2:Y:S04]  /*24f20*/  LDL.LU R58, [R1+0x6e0] ;  /* 0x0006e000013a7983 */ /* 0x000ea80000300800 */
[----:B------:R1:W-:Y:S01]  /*24f30*/  STL [R1+0x3430], R7 ;  /* 0x0034300701007387 */ /* 0x0003e20000100800 */
[----:B0-----:R-:W-:-:S03]  /*24f40*/  IMAD.X R8, R59, 0x1, R19, P3 ;  /* 0x000000013b087824 */ /* 0x001fc600018e0613 */
[----:B------:R-:W2:Y:S01]  /*24f50*/  LDL.LU R22, [R1+0x5f4] ;  /* 0x0005f40001167983 */ /* 0x000ea20000300800 */
[----:B-1----:R-:W-:-:S03]  /*24f60*/  IADD3 R7, P3, PT, R4, R15, RZ ;  /* 0x0000000f04077210 */ /* 0x002fc60007f7e0ff */
[----:B------:R-:W-:Y:S01]  /*24f70*/  STL [R1+0x33fc], R8 ;  /* 0x0033fc0801007387 */ /* 0x000fe20000100800 */
[----:B------:R-:W-:-:S03]  /*24f80*/  IMAD.X R4, R59, 0x1, R20, P0 ;  /* 0x000000013b047824 */ /* 0x000fc600000e0614 */
[----:B------:R3:W-:Y:S04]  /*24f90*/  STL [R1+0x3438], R7 ;  /* 0x0034380701007387 */ /* 0x0007e80000100800 */
[----:B------:R-:W2:Y:S01]  /*24fa0*/  LDL.LU R59, [R1+0x6e4] ;  /* 0x0006e400013b7983 */ /* 0x000ea20000300800 */
[----:B---3--:R-:W-:-:S03]  /*24fb0*/  IADD3 R7, P0, PT, R60, R6, RZ ;  /* 0x000000063c077210 */ /* 0x008fc60007f1e0ff */
[----:B------:R0:W-:Y:S04]  /*24fc0*/  STL [R1+0x3404], R4 ;  /* 0x0034040401007387 */ /* 0x0001e80000100800 */
[----:B------:R1:W-:Y:S01]  /*24fd0*/  STL [R1+0x3440], R7 ;  /* 0x0034400701007387 */ /* 0x0003e20000100800 */
[C-C-:B0-----:R-:W-:Y:S01]  /*24fe0*/  IMAD.X R4, R21.reuse, 0x1, R19.reuse, P2 ;  /* 0x0000000115047824 */ /* 0x141fe200010e0613 */
[----:B-1----:R-:W-:Y:S02]  /*24ff0*/  IADD3 R7, P2, PT, R60, R15, RZ ;  /* 0x0000000f3c077210 */ /* 0x002fe40007f5e0ff */
[----:B------:R-:W3:Y:S04]  /*25000*/  LDL.LU R60, [R1+0x5f8] ;  /* 0x0005f800013c7983 */ /* 0x000ee80000300800 */
[----:B------:R0:W-:Y:S04]  /*25010*/  STL [R1+0x340c], R4 ;  /* 0x00340c0401007387 */ /* 0x0001e80000100800 */
[----:B0-----:R-:W3:Y:S04]  /*25020*/  LDL.LU R4, [R1+0x6e8] ;  /* 0x0006e80001047983 */ /* 0x001ee80000300800 */
[----:B------:R0:W-:Y:S02]  /*25030*/  STL [R1+0x3448], R7 ;  /* 0x0034480701007387 */ /* 0x0001e40000100800 */
[----:B0-----:R-:W-:Y:S01]  /*25040*/  IMAD.X R7, R21, 0x1, R20, P6 ;  /* 0x0000000115077824 */ /* 0x001fe200030e0614 */
[----:B-----5:R-:W-:Y:S01]  /*25050*/  IADD3 R9, P6, PT, R61, R6, RZ ;  /* 0x000000063d097210 */ /* 0x020fe20007fde0ff */
[----:B------:R-:W-:-:S03]  /*25060*/  IMAD.X R8, R3, 0x1, R19, P1 ;  /* 0x0000000103087824 */ /* 0x000fc600008e0613 */
[----:B------:R0:W-:Y:S04]  /*25070*/  STL [R1+0x3414], R7 ;  /* 0x0034140701007387 */ /* 0x0001e80000100800 */
[----:B------:R-:W-:Y:S04]  /*25080*/  STL [R1+0x3450], R9 ;  /* 0x0034500901007387 */ /* 0x000fe80000100800 */
[----:B------:R-:W5:Y:S01]  /*25090*/  LDL.LU R21, [R1+0x600] ;  /* 0x0006000001157983 */ /* 0x000f620000300800 */
[----:B0-----:R-:W-:-:S03]  /*250a0*/  IADD3 R7, P1, PT, R61, R15, RZ ;  /* 0x0000000f3d077210 */ /* 0x001fc60007f3e0ff */
[----:B------:R-:W-:Y:S04]  /*250b0*/  STL [R1+0x341c], R8 ;  /* 0x00341c0801007387 */ /* 0x000fe80000100800 */
[----:B------:R-:W5:Y:S04]  /*250c0*/  LDL.LU R61, [R1+0x6ec] ;  /* 0x0006ec00013d7983 */ /* 0x000f680000300800 */
[----:B------:R0:W-:Y:S02]  /*250d0*/  STL [R1+0x3458], R7 ;  /* 0x0034580701007387 */ /* 0x0001e40000100800 */
[----:B0-----:R-:W-:-:S02]  /*250e0*/  IMAD.X R7, R3, 0x1, R20, P4 ;  /* 0x0000000103077824 */ /* 0x001fc400020e0614 */
[----:B------:R-:W5:Y:S04]  /*250f0*/  LDL.LU R3, [R1+0x604] ;  /* 0x0006040001037983 */ /* 0x000f680000300800 */
[----:B------:R0:W-:Y:S01]  /*25100*/  STL [R1+0x3424], R7 ;  /* 0x0034240701007387 */ /* 0x0001e20000100800 */
[----:B----4-:R-:W-:-:S05]  /*25110*/  IADD3 R8, P4, PT, R55, R6, RZ ;  /* 0x0000000637087210 */ /* 0x010fca0007f9e0ff */
[----:B------:R1:W-:Y:S01]  /*25120*/  STL [R1+0x3460], R8 ;  /* 0x0034600801007387 */ /* 0x0003e20000100800 */
[C---:B0-----:R-:W-:Y:S01]  /*25130*/  IMAD.X R7, R2.reuse, 0x1, R19, P5 ;  /* 0x0000000102077824 */ /* 0x041fe200028e0613 */
[----:B-1----:R-:W-:Y:S02]  /*25140*/  IADD3 R8, P5, PT, R55, R15, RZ ;  /* 0x0000000f37087210 */ /* 0x002fe40007fbe0ff */
[----:B------:R-:W4:Y:S04]  /*25150*/  LDL.LU R55, [R1+0x6f0] ;  /* 0x0006f00001377983 */ /* 0x000f280000300800 */
[----:B------:R0:W-:Y:S04]  /*25160*/  STL [R1+0x342c], R7 ;  /* 0x00342c0701007387 */ /* 0x0001e80000100800 */
[----:B------:R1:W-:Y:S01]  /*25170*/  STL [R1+0x3468], R8 ;  /* 0x0034680801007387 */ /* 0x0003e20000100800 */
[----:B0-----:R-:W-:Y:S01]  /*25180*/  IMAD.X R7, R2, 0x1, R20, P3 ;  /* 0x0000000102077824 */ /* 0x001fe200018e0614 */
[----:B--2---:R-:W-:-:S04]  /*25190*/  IADD3 R2, P3, PT, R56, R6, RZ ;  /* 0x0000000638027210 */ /* 0x004fc80007f7e0ff */
[----:B------:R0:W-:Y:S04]  /*251a0*/  STL [R1+0x3434], R7 ;  /* 0x0034340701007387 */ /* 0x0001e80000100800 */
[----:B------:R2:W-:Y:S01]  /*251b0*/  STL [R1+0x3470], R2 ;  /* 0x0034700201007387 */ /* 0x0005e20000100800 */
[C---:B-1----:R-:W-:Y:S01]  /*251c0*/  IMAD.X R8, R5.reuse, 0x1, R19, P0 ;  /* 0x0000000105087824 */ /* 0x042fe200000e0613 */
[----:B0-----:R-:W-:Y:S02]  /*251d0*/  IADD3 R7, P0, PT, R56, R15, RZ ;  /* 0x0000000f38077210 */ /* 0x001fe40007f1e0ff */
[----:B--2---:R-:W2:Y:S04]  /*251e0*/  LDL.LU R2, [R1+0x60c] ;  /* 0x00060c0001027983 */ /* 0x004ea80000300800 */
[----:B------:R0:W-:Y:S04]  /*251f0*/  STL [R1+0x343c], R8 ;  /* 0x00343c0801007387 */ /* 0x0001e80000100800 */
[----:B------:R-:W2:Y:S01]  /*25200*/  LDL.LU R56, [R1+0x6f4] ;  /* 0x0006f40001387983 */ /* 0x000ea20000300800 */
[----:B0-----:R-:W-:-:S03]  /*25210*/  IMAD.X R8, R5, 0x1, R20, P2 ;  /* 0x0000000105087824 */ /* 0x001fc600010e0614 */
[----:B------:R0:W-:Y:S04]  /*25220*/  STL [R1+0x3478], R7 ;  /* 0x0034780701007387 */ /* 0x0001e80000100800 */
[----:B------:R1:W-:Y:S01]  /*25230*/  STL [R1+0x3444], R8 ;  /* 0x0034440801007387 */ /* 0x0003e20000100800 */
[C---:B0-----:R-:W-:Y:S01]  /*25240*/  IADD3 R7, P2, PT, R57.reuse, R6, RZ ;  /* 0x0000000639077210 */ /* 0x041fe20007f5e0ff */
[----:B------:R-:W-:Y:S01]  /*25250*/  IMAD.X R5, R58, 0x1, R19, P6 ;  /* 0x000000013a057824 */ /* 0x000fe200030e0613 */
[----:B-1----:R-:W-:-:S03]  /*25260*/  IADD3 R8, P6, PT, R57, R15, RZ ;  /* 0x0000000f39087210 */ /* 0x002fc60007fde0ff */
[----:B------:R0:W-:Y:S04]  /*25270*/  STL [R1+0x3480], R7 ;  /* 0x0034800701007387 */ /* 0x0001e80000100800 */
[----:B------:R1:W-:Y:S04]  /*25280*/  STL [R1+0x344c], R5 ;  /* 0x00344c0501007387 */ /* 0x0003e80000100800 */
[----:B------:R1:W-:Y:S01]  /*25290*/  STL [R1+0x3488], R8 ;  /* 0x0034880801007387 */ /* 0x0003e20000100800 */
[----:B0-----:R-:W-:-:S03]  /*252a0*/  IMAD.X R7, R58, 0x1, R20, P1 ;  /* 0x000000013a077824 */ /* 0x001fc600008e0614 */
[----:B------:R-:W2:Y:S01]  /*252b0*/  LDL.LU R57, [R1+0x614] ;  /* 0x0006140001397983 */ /* 0x000ea20000300800 */
[----:B-1----:R-:W-:-:S03]  /*252c0*/  IADD3 R5, P1, PT, R22, R6, RZ ;  /* 0x0000000616057210 */ /* 0x002fc60007f3e0ff */
[----:B------:R0:W-:Y:S04]  /*252d0*/  STL [R1+0x3454], R7 ;  /* 0x0034540701007387 */ /* 0x0001e80000100800 */
[----:B------:R-:W2:Y:S01]  /*252e0*/  LDL.LU R58, [R1+0x6f8] ;  /* 0x0006f800013a7983 */ /* 0x000ea20000300800 */
[----:B------:R-:W-:-:S03]  /*252f0*/  IMAD.X R8, R59, 0x1, R19, P4 ;  /* 0x000000013b087824 */ /* 0x000fc600020e0613 */
[----:B------:R1:W-:Y:S01]  /*25300*/  STL [R1+0x3490], R5 ;  /* 0x0034900501007387 */ /* 0x0003e20000100800 */
[----:B0-----:R-:W-:-:S03]  /*25310*/  IADD3 R7, P4, PT, R22, R15, RZ ;  /* 0x0000000f16077210 */ /* 0x001fc60007f9e0ff */
[----:B------:R3:W-:Y:S01]  /*25320*/  STL [R1+0x345c], R8 ;  /* 0x00345c0801007387 */ /* 0x0007e20000100800 */
[----:B-1----:R-:W-:-:S03]  /*25330*/  IMAD.X R5, R59, 0x1, R20, P5 ;  /* 0x000000013b057824 */ /* 0x002fc600028e0614 */
[----:B------:R0:W-:Y:S04]  /*25340*/  STL [R1+0x3498], R7 ;  /* 0x0034980701007387 */ /* 0x0001e80000100800 */
[----:B------:R1:W-:Y:S01]  /*25350*/  STL [R1+0x3464], R5 ;  /* 0x0034640501007387 */ /* 0x0003e20000100800 */
[----:B---3--:R-:W-:-:S05]  /*25360*/  IADD3 R8, P5, PT, R60, R6, RZ ;  /* 0x000000063c087210 */ /* 0x008fca0007fbe0ff */
[----:B------:R-:W-:Y:S04]  /*25370*/  STL [R1+0x34a0], R8 ;  /* 0x0034a00801007387 */ /* 0x000fe80000100800 */
[----:B------:R-:W3:Y:S01]  /*25380*/  LDL.LU R59, [R1+0x618] ;  /* 0x00061800013b7983 */ /* 0x000ee20000300800 */
[----:B0-----:R-:W-:Y:S01]  /*25390*/  IMAD.X R7, R4, 0x1, R19, P3 ;  /* 0x0000000104077824 */ /* 0x001fe200018e0613 */
[----:B-1----:R-:W-:-:S04]  /*253a0*/  IADD3 R5, P3, PT, R60, R15, RZ ;  /* 0x0000000f3c057210 */ /* 0x002fc80007f7e0ff */
[----:B------:R0:W-:Y:S04]  /*253b0*/  STL [R1+0x346c], R7 ;  /* 0x00346c0701007387 */ /* 0x0001e80000100800 */
[----:B------:R-:W3:Y:S01]  /*253c0*/  LDL.LU R60, [R1+0x6fc] ;  /* 0x0006fc00013c7983 */ /* 0x000ee20000300800 */
[----:B0-----:R-:W-:-:S03]  /*253d0*/  IMAD.X R7, R4, 0x1, R20, P0 ;  /* 0x0000000104077824 */ /* 0x001fc600000e0614 */
[----:B------:R5:W-:Y:S04]  /*253e0*/  STL [R1+0x34a8], R5 ;  /* 0x0034a80501007387 */ /* 0x000be80000100800 */
[----:B------:R0:W-:Y:S01]  /*253f0*/  STL [R1+0x3474], R7 ;  /* 0x0034740701007387 */ /* 0x0001e20000100800 */
[----:B-----5:R-:W-:Y:S01]  /*25400*/  IADD3 R5, P0, PT, R21, R6, RZ ;  /* 0x0000000615057210 */ /* 0x020fe20007f1e0ff */
[----:B------:R-:W-:Y:S01]  /*25410*/  IMAD.X R4, R61, 0x1, R19, P2 ;  /* 0x000000013d047824 */ /* 0x000fe200010e0613 */
[----:B0-----:R-:W-:-:S03]  /*25420*/  IADD3 R7, P2, PT, R21, R15, RZ ;  /* 0x0000000f15077210 */ /* 0x001fc60007f5e0ff */
        /* <DEDUP_REMOVED lines=9> */
[----:B----4-:R-:W-:Y:S01]  /*254c0*/  IMAD.X R5, R55, 0x1, R19, P1 ;  /* 0x0000000137057824 */ /* 0x010fe200008e0613 */
[----:B0-----:R-:W-:Y:S01]  /*254d0*/  IADD3 R4, P1, PT, R3, R15, RZ ;  /* 0x0000000f03047210 */ /* 0x001fe20007f3e0ff */
[----:B------:R-:W-:-:S03]  /*254e0*/  IMAD.X R3, R55, 0x1, R20, P4 ;  /* 0x0000000137037824 */ /* 0x000fc600020e0614 */
[----:B------:R0:W-:Y:S04]  /*254f0*/  STL [R1+0x348c], R5 ;  /* 0x00348c0501007387 */ /* 0x0001e80000100800 */
[----:B------:R-:W4:Y:S04]  /*25500*/  LDL.LU R7, [R1+0x624] ;  /* 0x0006240001077983 */ /* 0x000f280000300800 */
[----:B------:R2:W-:Y:S04]  /*25510*/  STL [R1+0x34c8], R4 ;  /* 0x0034c80401007387 */ /* 0x0005e80000100800 */
[----:B------:R-:W4:Y:S04]  /*25520*/  LDL.LU R23, [R1+0x704] ;  /* 0x0007040001177983 */ /* 0x000f280000300800 */
[----:B------:R1:W-:Y:S04]  /*25530*/  STL [R1+0x3494], R3 ;  /* 0x0034940301007387 */ /* 0x0003e80000100800 */
[----:B0-----:R-:W4:Y:S01]  /*25540*/  LDL.LU R5, [R1+0x62c] ;  /* 0x00062c0001057983 */ /* 0x001f220000300800 */
[----:B--2---:R-:W-:-:S05]  /*25550*/  IADD3 R4, P4, PT, R2, R6, RZ ;  /* 0x0000000602047210 */ /* 0x004fca0007f9e0ff */
[----:B------:R0:W-:Y:S01]  /*25560*/  STL [R1+0x34d0], R4 ;  /* 0x0034d00401007387 */ /* 0x0001e20000100800 */
[----:B-1----:R-:W-:-:S03]  /*25570*/  IMAD.X R3, R56, 0x1, R19, P5 ;  /* 0x0000000138037824 */ /* 0x002fc600028e0613 */
[----:B------:R-:W2:Y:S04]  /*25580*/  LDL.LU R22, [R1+0x708] ;  /* 0x0007080001167983 */ /* 0x000ea80000300800 */
[----:B------:R1:W-:Y:S04]  /*25590*/  STL [R1+0x349c], R3 ;  /* 0x00349c0301007387 */ /* 0x0003e80000100800 */
[----:B0-----:R-:W2:Y:S01]  /*255a0*/  LDL.LU R4, [R1+0x634] ;  /* 0x0006340001047983 */ /* 0x001ea20000300800 */
[----:B-1----:R-:W-:Y:S01]  /*255b0*/  IADD3 R3, P5, PT, R2, R15, RZ ;  /* 0x0000000f02037210 */ /* 0x002fe20007fbe0ff */
[----:B------:R-:W-:-:S04]  /*255c0*/  IMAD.X R2, R56, 0x1, R20, P3 ;  /* 0x0000000138027824 */ /* 0x000fc800018e0614 */
[----:B------:R0:W-:Y:S04]  /*255d0*/  STL [R1+0x34d8], R3 ;  /* 0x0034d80301007387 */ /* 0x0001e80000100800 */
[----:B------:R-:W2:Y:S04]  /*255e0*/  LDL.LU R21, [R1+0x70c] ;  /* 0x00070c0001157983 */ /* 0x000ea80000300800 */
[----:B------:R1:W-:Y:S04]  /*255f0*/  STL [R1+0x34a4], R2 ;  /* 0x0034a40201007387 */ /* 0x0003e80000100800 */
[----:B0-----:R-:W2:Y:S01]  /*25600*/  LDL.LU R3, [R1+0x638] ;  /* 0x0006380001037983 */ /* 0x001ea20000300800 */
[----:B------:R-:W-:-:S05]  /*25610*/  IADD3 R8, P3, PT, R57, R6, RZ ;  /* 0x0000000639087210 */ /* 0x000fca0007f7e0ff */
[----:B------:R0:W-:Y:S01]  /*25620*/  STL [R1+0x34e0], R8 ;  /* 0x0034e00801007387 */ /* 0x0001e20000100800 */
[----:B-1----:R-:W-:-:S03]  /*25630*/  IMAD.X R2, R58, 0x1, R19, P0 ;  /* 0x000000013a027824 */ /* 0x002fc600000e0613 */
[----:B------:R-:W2:Y:S01]  /*25640*/  LDL.LU R55, [R1+0x710] ;  /* 0x0007100001377983 */ /* 0x000ea20000300800 */
[----:B------:R-:W-:-:S03]  /*25650*/  IADD3 R9, P0, PT, R57, R15, RZ ;  /* 0x0000000f39097210 */ /* 0x000fc60007f1e0ff */
[----:B------:R1:W-:Y:S01]  /*25660*/  STL [R1+0x34ac], R2 ;  /* 0x0034ac0201007387 */ /* 0x0003e20000100800 */
[----:B0-----:R-:W-:-:S03]  /*25670*/  IMAD.X R8, R58, 0x1, R20, P2 ;  /* 0x000000013a087824 */ /* 0x001fc600010e0614 */
[----:B-1----:R-:W2:Y:S04]  /*25680*/  LDL.LU R2, [R1+0x640] ;  /* 0x0006400001027983 */ /* 0x002ea80000300800 */
[----:B------:R3:W-:Y:S04]  /*25690*/  STL [R1+0x34e8], R9 ;  /* 0x0034e80901007387 */ /* 0x0007e80000100800 */
[----:B------:R-:W2:Y:S04]  /*256a0*/  LDL.LU R56, [R1+0x714] ;  /* 0x0007140001387983 */ /* 0x000ea80000300800 */
[----:B------:R0:W-:Y:S04]  /*256b0*/  STL [R1+0x34b4], R8 ;  /* 0x0034b40801007387 */ /* 0x0001e80000100800 */
[----:B------:R-:W2:Y:S01]  /*256c0*/  LDL.LU R57, [R1+0x644] ;  /* 0x0006440001397983 */ /* 0x000ea20000300800 */
[----:B---3--:R-:W-:-:S05]  /*256d0*/  IADD3 R9, P2, PT, R59, R6, RZ ;  /* 0x000000063b097210 */ /* 0x008fca0007f5e0ff */
[----:B------:R1:W-:Y:S04]  /*256e0*/  STL [R1+0x34f0], R9 ;  /* 0x0034f00901007387 */ /* 0x0003e80000100800 */
[----:B------:R-:W3:Y:S01]  /*256f0*/  LDL.LU R58, [R1+0x718] ;  /* 0x00071800013a7983 */ /* 0x000ee20000300800 */
[----:B0-----:R-:W-:Y:S01]  /*25700*/  IMAD.X R8, R60, 0x1, R19, P6 ;  /* 0x000000013c087824 */ /* 0x001fe200030e0613 */
[----:B-1----:R-:W-:-:S04]  /*25710*/  IADD3 R9, P6, PT, R59, R15, RZ ;  /* 0x0000000f3b097210 */ /* 0x002fc80007fde0ff */
[----:B------:R0:W-:Y:S04]  /*25720*/  STL [R1+0x34bc], R8 ;  /* 0x0034bc0801007387 */ /* 0x0001e80000100800 */
[----:B------:R-:W3:Y:S04]  /*25730*/  LDL.LU R59, [R1+0x64c] ;  /* 0x00064c00013b7983 */ /* 0x000ee80000300800 */
[----:B------:R-:W-:Y:S01]  /*25740*/  STL [R1+0x34f8], R9 ;  /* 0x0034f80901007387 */ /* 0x000fe20000100800 */
[----:B0-----:R-:W-:-:S03]  /*25750*/  IMAD.X R8, R60, 0x1, R20, P1 ;  /* 0x000000013c087824 */ /* 0x001fc600008e0614 */
[----:B------:R-:W3:Y:S04]  /*25760*/  LDL.LU R60, [R1+0x71c] ;  /* 0x00071c00013c7983 */ /* 0x000ee80000300800 */
[----:B------:R0:W-:Y:S01]  /*25770*/  STL [R1+0x34c4], R8 ;  /* 0x0034c40801007387 */ /* 0x0001e20000100800 */
[----:B-----5:R-:W-:-:S05]  /*25780*/  IADD3 R10, P1, PT, R61, R6, RZ ;  /* 0x000000063d0a7210 */ /* 0x020fca0007f3e0ff */
[----:B------:R-:W-:Y:S01]  /*25790*/  STL [R1+0x3500], R10 ;  /* 0x0035000a01007387 */ /* 0x000fe20000100800 */
[C---:B0-----:R-:W-:Y:S01]  /*257a0*/  IMAD.X R8, R24.reuse, 0x1, R19, P4 ;  /* 0x0000000118087824 */ /* 0x041fe200020e0613 */
[----:B------:R-:W-:Y:S02]  /*257b0*/  IADD3 R9, P4, PT, R61, R15, RZ ;  /* 0x0000000f3d097210 */ /* 0x000fe40007f9e0ff */
[----:B------:R-:W5:Y:S04]  /*257c0*/  LDL.LU R61, [R1+0x720] ;  /* 0x00072000013d7983 */ /* 0x000f680000300800 */
[----:B------:R0:W-:Y:S04]  /*257d0*/  STL [R1+0x34cc], R8 ;  /* 0x0034cc0801007387 */ /* 0x0001e80000100800 */
[----:B------:R4:W-:Y:S01]  /*257e0*/  STL [R1+0x3508], R9 ;  /* 0x0035080901007387 */ /* 0x0009e20000100800 */
[----:B0-----:R-:W-:-:S05]  /*257f0*/  IMAD.X R8, R24, 0x1, R20, P5 ;  /* 0x0000000118087824 */ /* 0x001fca00028e0614 */
[----:B------:R0:W-:Y:S01]  /*25800*/  STL [R1+0x34d4], R8 ;  /* 0x0034d40801007387 */ /* 0x0001e20000100800 */
[----:B------:R-:W-:Y:S02]  /*25810*/  SHF.R.S32.HI R0, RZ, 0x1f, R0 ;  /* 0x0000001fff007819 */ /* 0x000fe40000011400 */
[----:B----4-:R-:W-:-:S05]  /*25820*/  IADD3 R9, P5, PT, R7, R6, RZ ;  /* 0x0000000607097210 */ /* 0x010fca0007fbe0ff */
[----:B------:R1:W-:Y:S01]  /*25830*/  STL [R1+0x3510], R9 ;  /* 0x0035100901007387 */ /* 0x0003e20000100800 */
[----:B------:R-:W-:Y:S01]  /*25840*/  IMAD.X R10, R23, 0x1, R19, P3 ;  /* 0x00000001170a7824 */ /* 0x000fe200018e0613 */
[----:B0-----:R-:W-:-:S04]  /*25850*/  IADD3 R8, P3, PT, R7, R15, RZ ;  /* 0x0000000f07087210 */ /* 0x001fc80007f7e0ff */
[----:B------:R-:W-:Y:S01]  /*25860*/  STL [R1+0x34dc], R10 ;  /* 0x0034dc0a01007387 */ /* 0x000fe20000100800 */
[--C-:B-1----:R-:W-:Y:S01]  /*25870*/  IMAD.X R9, R23, 0x1, R20.reuse, P0 ;  /* 0x0000000117097824 */ /* 0x102fe200000e0614 */
[C---:B------:R-:W-:Y:S02]  /*25880*/  IADD3 R7, P0, PT, R5.reuse, R6, RZ ;  /* 0x0000000605077210 */ /* 0x040fe40007f1e0ff */
[----:B------:R2:W-:Y:S04]  /*25890*/  STL [R1+0x3518], R8 ;  /* 0x0035180801007387 */ /* 0x0005e80000100800 */
[----:B------:R-:W-:Y:S04]  /*258a0*/  STL [R1+0x34e4], R9 ;  /* 0x0034e40901007387 */ /* 0x000fe80000100800 */
[----:B------:R0:W-:Y:S01]  /*258b0*/  STL [R1+0x3520], R7 ;  /* 0x0035200701007387 */ /* 0x0001e20000100800 */
[C---:B--2---:R-:W-:Y:S01]  /*258c0*/  IMAD.X R8, R22.reuse, 0x1, R19, P2 ;  /* 0x0000000116087824 */ /* 0x044fe200010e0613 */
[----:B------:R-:W-:Y:S01]  /*258d0*/  IADD3 R5, P2, PT, R5, R15, RZ ;  /* 0x0000000f05057210 */ /* 0x000fe20007f5e0ff */
[----:B0-----:R-:W-:-:S03]  /*258e0*/  IMAD.X R7, R22, 0x1, R20, P6 ;  /* 0x0000000116077824 */ /* 0x001fc600030e0614 */
[----:B------:R0:W-:Y:S04]  /*258f0*/  STL [R1+0x34ec], R8 ;  /* 0x0034ec0801007387 */ /* 0x0001e80000100800 */
[----:B------:R1:W-:Y:S01]  /*25900*/  STL [R1+0x3528], R5 ;  /* 0x0035280501007387 */ /* 0x0003e20000100800 */
[----:B0-----:R-:W-:-:S03]  /*25910*/  IADD3 R8, P6, PT, R4, R6, RZ ;  /* 0x0000000604087210 */ /* 0x001fc60007fde0ff */
[----:B------:R0:W-:Y:S01]  /*25920*/  STL [R1+0x34f4], R7 ;  /* 0x0034f40701007387 */ /* 0x0001e20000100800 */
[----:B-1----:R-:W-:-:S03]  /*25930*/  IMAD.X R5, R21, 0x1, R19, P1 ;  /* 0x0000000115057824 */ /* 0x002fc600008e0613 */
[----:B------:R-:W-:Y:S01]  /*25940*/  STL [R1+0x3530], R8 ;  /* 0x0035300801007387 */ /* 0x000fe20000100800 */
[----:B0-----:R-:W-:Y:S01]  /*25950*/  IADD3 R7, P1, PT, R4, R15, RZ ;  /* 0x0000000f04077210 */ /* 0x001fe20007f3e0ff */
[----:B------:R-:W-:Y:S02]  /*25960*/  IMAD.X R4, R21, 0x1, R20, P4 ;  /* 0x0000000115047824 */ /* 0x000fe400020e0614 */
[----:B------:R0:W-:Y:S04]  /*25970*/  STL [R1+0x34fc], R5 ;  /* 0x0034fc0501007387 */ /* 0x0001e80000100800 */
[----:B------:R1:W-:Y:S01]  /*25980*/  STL [R1+0x3538], R7 ;  /* 0x0035380701007387 */ /* 0x0003e20000100800 */
[----:B0-----:R-:W-:-:S03]  /*25990*/  IADD3 R5, P4, PT, R3, R6, RZ ;  /* 0x0000000603057210 */ /* 0x001fc60007f9e0ff */
[----:B------:R0:W-:Y:S04]  /*259a0*/  STL [R1+0x3504], R4 ;  /* 0x0035040401007387 */ /* 0x0001e80000100800 */
[----:B------:R2:W-:Y:S01]  /*259b0*/  STL [R1+0x353c], R5 ;  /* 0x00353c0501007387 */ /* 0x0005e20000100800 */
[----:B-1----:R-:W-:Y:S01]  /*259c0*/  IMAD.X R7, R55, 0x1, R19, P5 ;  /* 0x0000000137077824 */ /* 0x002fe200028e0613 */
[----:B0-----:R-:W-:-:S04]  /*259d0*/  IADD3 R4, P5, PT, R3, R15, RZ ;  /* 0x0000000f03047210 */ /* 0x001fc80007fbe0ff */
[----:B------:R-:W-:Y:S01]  /*259e0*/  STL [R1+0x350c], R7 ;  /* 0x00350c0701007387 */ /* 0x000fe20000100800 */
[----:B--2---:R-:W-:-:S03]  /*259f0*/  IMAD.X R5, R55, 0x1, R20, P3 ;  /* 0x0000000137057824 */ /* 0x004fc600018e0614 */
[----:B------:R0:W-:Y:S01]  /*25a00*/  STL [R1+0x3540], R4 ;  /* 0x0035400401007387 */ /* 0x0001e20000100800 */
[----:B------:R-:W-:-:S03]  /*25a10*/  IADD3 R3, P3, PT, R2, R6, RZ ;  /* 0x0000000602037210 */ /* 0x000fc60007f7e0ff */
        /* <DEDUP_REMOVED lines=9> */
[----:B---3--:R-:W-:-:S04]  /*25ab0*/  IMAD.X R2, R58, 0x1, R19, P6 ;  /* 0x000000013a027824 */ /* 0x008fc800030e0613 */
[----:B------:R0:W-:Y:S01]  /*25ac0*/  STL [R1+0x354c], R4 ;  /* 0x00354c0401007387 */ /* 0x0001e20000100800 */
[----:B-1----:R-:W-:-:S03]  /*25ad0*/  IADD3 R3, P6, PT, R57, R15, RZ ;  /* 0x0000000f39037210 */ /* 0x002fc60007fde0ff */
[----:B------:R1:W-:Y:S04]  /*25ae0*/  STL [R1+0x352c], R2 ;  /* 0x00352c0201007387 */ /* 0x0003e80000100800 */
[----:B------:R2:W-:Y:S01]  /*25af0*/  STL [R1+0x3550], R3 ;  /* 0x0035500301007387 */ /* 0x0005e20000100800 */
[----:B0-----:R-:W-:Y:S01]  /*25b00*/  IMAD.X R4, R58, 0x1, R20, P1 ;  /* 0x000000013a047824 */ /* 0x001fe200008e0614 */
[----:B-1----:R-:W-:-:S04]  /*25b10*/  IADD3 R2, P1, PT, R59, R6, RZ ;  /* 0x000000063b027210 */ /* 0x002fc80007f3e0ff */
[----:B------:R0:W-:Y:S01]  /*25b20*/  STL [R1+0x3534], R4 ;  /* 0x0035340401007387 */ /* 0x0001e20000100800 */
[----:B--2---:R-:W-:-:S03]  /*25b30*/  IMAD.X R3, R60, 0x1, R19, P4 ;  /* 0x000000013c037824 */ /* 0x004fc600020e0613 */
[----:B------:R-:W-:Y:S01]  /*25b40*/  STL [R1+0x2948], R2 ;  /* 0x0029480201007387 */ /* 0x000fe20000100800 */
[----:B0-----:R-:W-:-:S03]  /*25b50*/  IADD3 R4, P4, PT, R59, R15, RZ ;  /* 0x0000000f3b047210 */ /* 0x001fc60007f9e0ff */
[----:B------:R0:W-:Y:S04]  /*25b60*/  STL [R1+0x2944], R3 ;  /* 0x0029440301007387 */ /* 0x0001e80000100800 */
[----:B------:R-:W-:Y:S01]  /*25b70*/  STL [R1+0x2940], R4 ;  /* 0x0029400401007387 */ /* 0x000fe20000100800 */
[----:B0-----:R-:W-:Y:S01]  /*25b80*/  IMAD.X R3, R60, 0x1, R20, P5 ;  /* 0x000000013c037824 */ /* 0x001fe200028e0614 */
[----:B------:R-:W-:-:S04]  /*25b90*/  SHF.R.S32.HI R2, RZ, 0x1f, R59 ;  /* 0x0000001fff027819 */ /* 0x000fc8000001143b */
[----:B------:R0:W-:Y:S02]  /*25ba0*/  STL [R1+0x292c], R3 ;  /* 0x00292c0301007387 */ /* 0x0001e40000100800 */
[--C-:B0-----:R-:W-:Y:S02]  /*25bb0*/  IMAD.X R3, R0, 0x1, R19.reuse, P2 ;  /* 0x0000000100037824 */ /* 0x101fe400010e0613 */
[C---:B-----5:R-:W-:Y:S02]  /*25bc0*/  IMAD.X R4, R61.reuse, 0x1, R19, P3 ;  /* 0x000000013d047824 */ /* 0x060fe400018e0613 */
[----:B------:R-:W-:-:S03]  /*25bd0*/  IMAD.X R5, R61, 0x1, R20, P0 ;  /* 0x000000013d057824 */ /* 0x000fc600000e0614 */
[----:B------:R0:W-:Y:S04]  /*25be0*/  STL [R1+0x2930], R4 ;  /* 0x0029300401007387 */ /* 0x0001e80000100800 */
[----:B------:R-:W-:Y:S01]  /*25bf0*/  STL [R1+0x2934], R5 ;  /* 0x0029340501007387 */ /* 0x000fe20000100800 */
[----:B0-----:R-:W-:-:S03]  /*25c00*/  IMAD.X R4, R0, 0x1, R20, P6 ;  /* 0x0000000100047824 */ /* 0x001fc600030e0614 */
[----:B------:R-:W2:Y:S04]  /*25c10*/  LDL.LU R0, [R1+0x3b30] ;  /* 0x003b300001007983 */ /* 0x000ea80000300800 */
[----:B------:R0:W-:Y:S04]  /*25c20*/  STL [R1+0x2938], R3 ;  /* 0x0029380301007387 */ /* 0x0001e80000100800 */
[----:B------:R-:W-:Y:S01]  /*25c30*/  STL [R1+0x293c], R4 ;  /* 0x00293c0401007387 */ /* 0x000fe20000100800 */
[C---:B0-----:R-:W-:Y:S02]  /*25c40*/  IMAD.X R3, R2.reuse, 0x1, R19, P1 ;  /* 0x0000000102037824 */ /* 0x041fe400008e0613 */
[----:B------:R-:W-:-:S03]  /*25c50*/  IMAD.X R2, R2, 0x1, R20, P4 ;  /* 0x0000000102027824 */ /* 0x000fc600020e0614 */
[----:B------:R0:W-:Y:S04]  /*25c60*/  STL [R1+0x2928], R3 ;  /* 0x0029280301007387 */ /* 0x0001e80000100800 */
[----:B------:R1:W-:Y:S04]  /*25c70*/  STL [R1+0x2144], R2 ;  /* 0x0021440201007387 */ /* 0x0003e80000100800 */
        /* <DEDUP_REMOVED lines=1013> */
[----:B0-----:R-:W1:Y:S04]  /*29bd0*/  LDL R3, [R1+0x1fbc] ;  /* 0x001fbc0001037983 */ /* 0x001e680000100800 */
[----:B------:R-:W3:Y:S04]  /*29be0*/  LDL R55, [R1+0x1fb4] ;  /* 0x001fb40001377983 */ /* 0x000ee80000100800 */
[----:B------:R-:W4:Y:S04]  /*29bf0*/  LDL R56, [R1+0x1fac] ;  /* 0x001fac0001387983 */ /* 0x000f280000100800 */
[----:B------:R-:W5:Y:S04]  /*29c00*/  LDL R57, [R1+0x1fa4] ;  /* 0x001fa40001397983 */ /* 0x000f680000100800 */
[----:B------:R-:W2:Y:S04]  /*29c10*/  LDL R58, [R1+0x1fb8] ;  /* 0x001fb800013a7983 */ /* 0x000ea80000100800 */
[----:B------:R-:W-:Y:S04]  /*29c20*/  STL [R1+0x50], RZ ;  /* 0x000050ff01007387 */ /* 0x000fe80000100800 */
[----:B------:R-:W-:Y:S04]  /*29c30*/  STL [R1+0x54], RZ ;  /* 0x000054ff01007387 */ /* 0x000fe80000100800 */
[----:B------:R-:W-:Y:S04]  /*29c40*/  STL [R1+0x58], RZ ;  /* 0x000058ff01007387 */ /* 0x000fe80000100800 */
[----:B------:R-:W-:Y:S04]  /*29c50*/  STL [R1+0x5c], RZ ;  /* 0x00005cff01007387 */ /* 0x000fe80000100800 */
[----:B------:R-:W2:Y:S04]  /*29c60*/  LDL R59, [R1+0x1fb0] ;  /* 0x001fb000013b7983 */ /* 0x000ea80000100800 */
[----:B------:R-:W2:Y:S04]  /*29c70*/  LDL R60, [R1+0x1fa8] ;  /* 0x001fa800013c7983 */ /* 0x000ea80000100800 */
[----:B------:R-:W2:Y:S01]  /*29c80*/  LDL R61, [R1+0x1fa0] ;  /* 0x001fa000013d7983 */ /* 0x000ea20000100800 */
[----:B------:R-:W-:-:S03]  /*29c90*/  UIMAD UR47, UR39, 0x3f, URZ ;  /* 0x0000003f272f78a4 */ /* 0x000fc6000f8e02ff */
[----:B------:R-:W-:Y:S04]  /*29ca0*/  STL [R1+0x40], RZ ;  /* 0x000040ff01007387 */ /* 0x000fe80000100800 */
[----:B------:R-:W-:Y:S04]  /*29cb0*/  STL [R1+0x44], RZ ;  /* 0x000044ff01007387 */ /* 0x000fe80000100800 */
[----:B------:R-:W-:Y:S04]  /*29cc0*/  STL [R1+0x48], RZ ;  /* 0x000048ff01007387 */ /* 0x000fe80000100800 */
[----:B------:R-:W-:Y:S04]  /*29cd0*/  STL [R1+0x4c], RZ ;  /* 0x00004cff01007387 */ /* 0x000fe80000100800 */
[----:B------:R-:W-:Y:S01]  /*29ce0*/  STL [R1+0x30], RZ ;  /* 0x000030ff01007387 */ /* 0x000fe20000100800 */
[----:B------:R-:W-:-:S03]  /*29cf0*/  UIMAD UR48, UR39, 0x3e, URZ ;  /* 0x0000003e273078a4 */ /* 0x000fc6000f8e02ff */
[----:B------:R-:W-:Y:S01]  /*29d00*/  STL [R1+0x34], RZ ;  /* 0x000034ff01007387 */ /* 0x000fe20000100800 */
[----:B------:R-:W-:-:S03]  /*29d10*/  USHF.R.S32.HI UR20, URZ, 0x1f, UR38 ;  /* 0x0000001fff147899 */ /* 0x000fc60008011426 */
[----:B------:R-:W-:Y:S04]  /*29d20*/  STL [R1+0x38], RZ ;  /* 0x000038ff01007387 */ /* 0x000fe80000100800 */
[----:B------:R-:W-:Y:S01]  /*29d30*/  STL [R1+0x3c], RZ ;  /* 0x00003cff01007387 */ /* 0x000fe20000100800 */
[----:B------:R-:W-:Y:S02]  /*29d40*/  ULEA.HI UR20, UR20, UR38, URZ, 0x6 ;  /* 0x0000002614147291 */ /* 0x000fe4000f8f30ff */
[----:B------:R-:W-:Y:S02]  /*29d50*/  USHF.R.S32.HI UR38, URZ, 0x1f, UR47 ;  /* 0x0000001fff267899 */ /* 0x000fe4000801142f */
[----:B------:R-:W-:Y:S02]  /*29d60*/  UIMAD UR49, UR39, 0x3d, URZ ;  /* 0x0000003d273178a4 */ /* 0x000fe4000f8e02ff */
[----:B------:R-:W-:-:S02]  /*29d70*/  UIMAD UR50, UR39, 0x3c, URZ ;  /* 0x0000003c273278a4 */ /* 0x000fc4000f8e02ff */
[----:B------:R-:W-:Y:S02]  /*29d80*/  UIMAD UR51, UR39, 0x3b, URZ ;  /* 0x0000003b273378a4 */ /* 0x000fe4000f8e02ff */
[----:B------:R-:W-:Y:S02]  /*29d90*/  UIMAD UR52, UR39, 0x3a, URZ ;  /* 0x0000003a273478a4 */ /* 0x000fe4000f8e02ff */
[----:B------:R-:W-:Y:S02]  /*29da0*/  UIMAD UR53, UR39, 0x39, URZ ;  /* 0x00000039273578a4 */ /* 0x000fe4000f8e02ff */
[----:B------:R-:W-:Y:S02]  /*29db0*/  UIMAD UR54, UR39, 0x38, URZ ;  /* 0x00000038273678a4 */ /* 0x000fe4000f8e02ff */
[----:B------:R-:W-:Y:S02]  /*29dc0*/  UIMAD UR55, UR39, 0x37, URZ ;  /* 0x00000037273778a4 */ /* 0x000fe4000f8e02ff */
[----:B------:R-:W-:-:S02]  /*29dd0*/  UIMAD UR56, UR39, 0x36, URZ ;  /* 0x00000036273878a4 */ /* 0x000fc4000f8e02ff */
[----:B------:R-:W-:Y:S02]  /*29de0*/  UIMAD UR57, UR39, 0x35, URZ ;  /* 0x00000035273978a4 */ /* 0x000fe4000f8e02ff */
[----:B------:R-:W-:Y:S01]  /*29df0*/  UIMAD UR58, UR39, 0x34, URZ ;  /* 0x00000034273a78a4 */ /* 0x000fe2000f8e02ff */
[----:B-1----:R-:W-:Y:S02]  /*29e00*/  IADD3 R2, P5, PT, R3, UR47, RZ ;  /* 0x0000002f03027c10 */ /* 0x002fe4000ffbe0ff */
[----:B---3--:R-:W-:-:S03]  /*29e10*/  IADD3 R5, P2, PT, R55, UR47, RZ ;  /* 0x0000002f37057c10 */ /* 0x008fc6000ff5e0ff */
[----:B------:R5:W-:Y:S01]  /*29e20*/  STL [R1+0x214c], R2 ;  /* 0x00214c0201007387 */ /* 0x000be20000100800 */
[----:B----4-:R-:W-:-:S03]  /*29e30*/  IADD3 R4, P3, PT, R56, UR47, RZ ;  /* 0x0000002f38047c10 */ /* 0x010fc6000ff7e0ff */
[----:B------:R0:W-:Y:S01]  /*29e40*/  STL [R1+0x2154], R5 ;  /* 0x0021540501007387 */ /* 0x0001e20000100800 */
[----:B-----5:R-:W-:-:S03]  /*29e50*/  IADD3 R2, P6, PT, R57, UR47, RZ ;  /* 0x0000002f39027c10 */ /* 0x020fc6000ffde0ff */
[----:B------:R1:W-:Y:S04]  /*29e60*/  STL [R1+0x215c], R4 ;  /* 0x00215c0401007387 */ /* 0x0003e80000100800 */
[----:B------:R3:W-:Y:S01]  /*29e70*/  STL [R1+0x2164], R2 ;  /* 0x0021640201007387 */ /* 0x0007e20000100800 */
[----:B0-----:R-:W-:Y:S02]  /*29e80*/  IADD3 R5, P1, PT, R56, UR48, RZ ;  /* 0x0000003038057c10 */ /* 0x001fe4000ff3e0ff */
[----:B-1----:R-:W-:Y:S02]  /*29e90*/  IADD3 R4, P4, PT, R3, UR48, RZ ;  /* 0x0000003003047c10 */ /* 0x002fe4000ff9e0ff */
[----:B---3--:R-:W-:-:S03]  /*29ea0*/  IADD3 R2, P0, PT, R55, UR48, RZ ;  /* 0x0000003037027c10 */ /* 0x008fc6000ff1e0ff */
[----:B------:R2:W-:Y:S04]  /*29eb0*/  STL [R1+0x216c], R4 ;  /* 0x00216c0401007387 */ /* 0x0005e80000100800 */
[----:B------:R0:W-:Y:S01]  /*29ec0*/  STL [R1+0x2174], R2 ;  /* 0x0021740201007387 */ /* 0x0001e20000100800 */
[----:B--2---:R-:W-:-:S03]  /*29ed0*/  IADD3.X R4, PT, PT, R58, UR38, RZ, P5, !PT ;  /* 0x000000263a047c10 */ /* 0x004fc6000affe4ff */
[----:B------:R1:W-:Y:S01]  /*29ee0*/  STL [R1+0x217c], R5 ;  /* 0x00217c0501007387 */ /* 0x0003e20000100800 */
[----:B0-----:R-:W-:-:S03]  /*29ef0*/  IADD3 R2, P5, PT, R57, UR48, RZ ;  /* 0x0000003039027c10 */ /* 0x001fc6000ffbe0ff */
[----:B------:R0:W-:Y:S04]  /*29f00*/  STL [R1+0x2148], R4 ;  /* 0x0021480401007387 */ /* 0x0001e80000100800 */
[----:B------:R2:W-:Y:S01]  /*29f10*/  STL [R1+0x2184], R2 ;  /* 0x0021840201007387 */ /* 0x0005e20000100800 */
[----:B-1----:R-:W-:Y:S02]  /*29f20*/  IADD3.X R5, PT, PT, R59, UR38, RZ, P2, !PT ;  /* 0x000000263b057c10 */ /* 0x002fe400097fe4ff */
[----:B0-----:R-:W-:-:S03]  /*29f30*/  IADD3.X R4, PT, PT, R60, UR38, RZ, P3, !PT ;  /* 0x000000263c047c10 */ /* 0x001fc60009ffe4ff */
[----:B------:R-:W-:Y:S01]  /*29f40*/  STL [R1+0x2150], R5 ;  /* 0x0021500501007387 */ /* 0x000fe20000100800 */
[----:B--2---:R-:W-:-:S03]  /*29f50*/  IADD3.X R2, PT, PT, R61, UR38, RZ, P6, !PT ;  /* 0x000000263d027c10 */ /* 0x004fc6000b7fe4ff */
[----:B------:R0:W-:Y:S01]  /*29f60*/  STL [R1+0x2158], R4 ;  /* 0x0021580401007387 */ /* 0x0001e20000100800 */
[----:B------:R-:W-:-:S03]  /*29f70*/  USHF.R.S32.HI UR47, URZ, 0x1f, UR48 ;  /* 0x0000001fff2f7899 */ /* 0x000fc60008011430 */
[----:B------:R1:W-:Y:S01]  /*29f80*/  STL [R1+0x2160], R2 ;  /* 0x0021600201007387 */ /* 0x0003e20000100800 */
[----:B0-----:R-:W-:Y:S02]  /*29f90*/  IADD3 R4, P6, PT, R3, UR49, RZ ;  /* 0x0000003103047c10 */ /* 0x001fe4000ffde0ff */
[----:B-1----:R-:W-:-:S03]  /*29fa0*/  IADD3 R2, P2, PT, R55, UR49, RZ ;  /* 0x0000003137027c10 */ /* 0x002fc6000ff5e0ff */
[----:B------:R0:W-:Y:S01]  /*29fb0*/  STL [R1+0x218c], R4 ;  /* 0x00218c0401007387 */ /* 0x0001e20000100800 */
[----:B------:R-:W-:-:S03]  /*29fc0*/  IADD3 R5, P3, PT, R56, UR49, RZ ;  /* 0x0000003138057c10 */ /* 0x000fc6000ff7e0ff */
[----:B------:R1:W-:Y:S01]  /*29fd0*/  STL [R1+0x2194], R2 ;  /* 0x0021940201007387 */ /* 0x0003e20000100800 */
[----:B0-----:R-:W-:-:S03]  /*29fe0*/  IADD3.X R4, PT, PT, R58, UR47, RZ, P4, !PT ;  /* 0x0000002f3a047c10 */ /* 0x001fc6000a7fe4ff */
[----:B------:R0:W-:Y:S01]  /*29ff0*/  STL [R1+0x219c], R5 ;  /* 0x00219c0501007387 */ /* 0x0001e20000100800 */
[----:B-1----:R-:W-:-:S03]  /*2a000*/  IADD3 R2, P4, PT, R57, UR49, RZ ;  /* 0x0000003139027c10 */ /* 0x002fc6000ff9e0ff */
[----:B------:R1:W-:Y:S04]  /*2a010*/  STL [R1+0x2168], R4 ;  /* 0x0021680401007387 */ /* 0x0003e80000100800 */
[----:B------:R2:W-:Y:S01]  /*2a020*/  STL [R1+0x21a4], R2 ;  /* 0x0021a40201007387 */ /* 0x0005e20000100800 */
[----:B0-----:R-:W-:Y:S02]  /*2a030*/  IADD3.X R5, PT, PT, R59, UR47, RZ, P0, !PT ;  /* 0x0000002f3b057c10 */ /* 0x001fe400087fe4ff */
[----:B-1----:R-:W-:-:S03]  /*2a040*/  IADD3.X R4, PT, PT, R60, UR47, RZ, P1, !PT ;  /* 0x0000002f3c047c10 */ /* 0x002fc60008ffe4ff */
        /* <DEDUP_REMOVED lines=149> */
[----:B------:R1:W-:Y:S01]  /*2a9a0*/  STL [R1+0x2288], R4 ;  /* 0x0022880401007387 */ /* 0x0003e20000100800 */
[----:B------:R-:W-:-:S03]  /*2a9b0*/  UIMAD UR59, UR39, 0x33, URZ ;  /* 0x00000033273b78a4 */ /* 0x000fc6000f8e02ff */
        /* <DEDUP_REMOVED lines=322> */
[----:B------:R-:W-:Y:S01]  /*2bde0*/  STL [R1+0x24c8], R4 ;  /* 0x0024c80401007387 */ /* 0x000fe20000100800 */
[----:B------:R-:W-:-:S03]  /*2bdf0*/  USHF.R.S32.HI UR47, URZ, 0x1f, UR76 ;  /* 0x0000001fff2f7899 */ /* 0x000fc6000801144c */
[----:B------:R1:W-:Y:S01]  /*2be00*/  STL [R1+0x2504], R2 ;  /* 0x0025040201007387 */ /* 0x0003e20000100800 */
[----:B0-----:R-:W-:Y:S02]  /*2be10*/  IADD3.X R5, PT, PT, R59, UR61, RZ, P3, !PT ;  /* 0x0000003d3b057c10 */ /* 0x001fe40009ffe4ff */
[----:B-1----:R-:W-:-:S03]  /*2be20*/  IADD3.X R2, PT, PT, R60, UR61, RZ, P6, !PT ;  /* 0x0000003d3c027c10 */ /* 0x002fc6000b7fe4ff */
[----:B------:R0:W-:Y:S01]  /*2be30*/  STL [R1+0x24d0], R5 ;  /* 0x0024d00501007387 */ /* 0x0001e20000100800 */
[----:B------:R-:W-:-:S03]  /*2be40*/  IADD3.X R4, PT, PT, R61, UR61, RZ, P2, !PT ;  /* 0x0000003d3d047c10 */ /* 0x000fc600097fe4ff */
[----:B------:R1:W-:Y:S04]  /*2be50*/  STL [R1+0x24d8], R2 ;  /* 0x0024d80201007387 */ /* 0x0003e80000100800 */
[----:B------:R2:W-:Y:S01]  /*2be60*/  STL [R1+0x24e0], R4 ;  /* 0x0024e00401007387 */ /* 0x0005e20000100800 */
[----:B0-----:R-:W-:Y:S02]  /*2be70*/  IADD3.X R5, PT, PT, R59, UR47, RZ, P1, !PT ;  /* 0x0000002f3b057c10 */ /* 0x001fe40008ffe4ff */
[----:B-1----:R-:W-:Y:S02]  /*2be80*/  IADD3.X R2, PT, PT, R58, UR47, RZ, P4, !PT ;  /* 0x0000002f3a027c10 */ /* 0x002fe4000a7fe4ff */
[----:B--2---:R-:W-:-:S03]  /*2be90*/  IADD3.X R4, PT, PT, R60, UR47, RZ, P0, !PT ;  /* 0x0000002f3c047c10 */ /* 0x004fc600087fe4ff */
[----:B------:R0:W-:Y:S04]  /*2bea0*/  STL [R1+0x24e8], R2 ;  /* 0x0024e80201007387 */ /* 0x0001e80000100800 */
[----:B------:R-:W-:Y:S01]  /*2beb0*/  STL [R1+0x24f0], R5 ;  /* 0x0024f00501007387 */ /* 0x000fe20000100800 */
[----:B0-----:R-:W-:-:S03]  /*2bec0*/  IADD3.X R2, PT, PT, R61, UR47, RZ, P5, !PT ;  /* 0x0000002f3d027c10 */ /* 0x001fc6000affe4ff */
[----:B------:R-:W-:Y:S04]  /*2bed0*/  STL [R1+0x24f8], R4 ;  /* 0x0024f80401007387 */ /* 0x000fe80000100800 */
[----:B------:R0:W-:Y:S01]  /*2bee0*/  STL [R1+0x2500], R2 ;  /* 0x0025000201007387 */ /* 0x0001e20000100800 */
[----:B------:R-:W-:Y:S02]  /*2bef0*/  UIMAD UR45, UR39, 0x21, URZ ;  /* 0x00000021272d78a4 */ /* 0x000fe4000f8e02ff */
[----:B------:R-:W-:Y:S02]  /*2bf00*/  USHF.L.U32 UR23, UR39, 0x5, URZ ;  /* 0x0000000527177899 */ /* 0x000fe400080006ff */
[----:B------:R-:W-:Y:S02]  /*2bf10*/  UIMAD UR22, UR39, 0x1f, URZ ;  /* 0x0000001f271678a4 */ /* 0x000fe4000f8e02ff */
[----:B------:R-:W-:-:S02]  /*2bf20*/  USHF.L.U32 UR21, UR39, 0x6, URZ ;  /* 0x0000000627157899 */ /* 0x000fc400080006ff */
[----:B------:R-:W-:Y:S02]  /*2bf30*/  UIMAD UR39, UR39, 0x1e, URZ ;  /* 0x0000001e272778a4 */ /* 0x000fe4000f8e02ff */
[----:B------:R-:W-:Y:S02]  /*2bf40*/  UIMAD UR5, UR5, 0x1d, URZ ;  /* 0x0000001d050578a4 */ /* 0x000fe4000f8e02ff */
[----:B------:R-:W-:Y:S02]  /*2bf50*/  UIMAD UR6, UR6, 0x1c, URZ ;  /* 0x0000001c060678a4 */ /* 0x000fe4000f8e02ff */
[----:B------:R-:W-:Y:S02]  /*2bf60*/  UIMAD UR7, UR7, 0x1b, URZ ;  /* 0x0000001b070778a4 */ /* 0x000fe4000f8e02ff */
        /* <DEDUP_REMOVED lines=10> */
[----:B------:R-:W-:Y:S02]  /*2c010*/  USHF.L.U32 UR18, UR18, 0x4, URZ ;  /* 0x0000000412127899 */ /* 0x000fe400080006ff */
[----:B------:R-:W-:Y:S02]  /*2c020*/  UIMAD UR19, UR19, 0xf, URZ ;  /* 0x0000000f131378a4 */ /* 0x000fe4000f8e02ff */
[----:B------:R-:W-:Y:S02]  /*2c030*/  UIMAD UR24, UR24, 0xe, URZ ;  /* 0x0000000e181878a4 */ /* 0x000fe4000f8e02ff */
[----:B------:R-:W-:-:S02]  /*2c040*/  UIMAD UR25, UR25, 0xd, URZ ;  /* 0x0000000d191978a4 */ /* 0x000fc4000f8e02ff */
[----:B------:R-:W-:Y:S02]  /*2c050*/  UIMAD UR26, UR26, 0xc, URZ ;  /* 0x0000000c1a1a78a4 */ /* 0x000fe4000f8e02ff */
[----:B------:R-:W-:Y:S02]  /*2c060*/  UIMAD UR27, UR27, 0xb, URZ ;  /* 0x0000000b1b1b78a4 */ /* 0x000fe4000f8e02ff */
[----:B------:R-:W-:Y:S02]  /*2c070*/  UIMAD UR28, UR28, 0xa, URZ ;  /* 0x0000000a1c1c78a4 */ /* 0x000fe4000f8e02ff */
[----:B------:R-:W-:Y:S02]  /*2c080*/  UIMAD UR29, UR29, 0x9, URZ ;  /* 0x000000091d1d78a4 */ /* 0x000fe4000f8e02ff */
[----:B------:R-:W-:Y:S02]  /*2c090*/  USHF.L.U32 UR30, UR30, 0x3, URZ ;  /* 0x000000031e1e7899 */ /* 0x000fe400080006ff */
[----:B------:R-:W-:-:S02]  /*2c0a0*/  UIMAD UR31, UR31, 0x7, URZ ;  /* 0x000000071f1f78a4 */ /* 0x000fc4000f8e02ff */
[----:B------:R-:W-:Y:S02]  /*2c0b0*/  UIMAD UR32, UR32, 0x6, URZ ;  /* 0x00000006202078a4 */ /* 0x000fe4000f8e02ff */
[----:B------:R-:W-:Y:S02]  /*2c0c0*/  UIMAD UR33, UR33, 0x5, URZ ;  /* 0x00000005212178a4 */ /* 0x000fe4000f8e02ff */
[----:B------:R-:W-:Y:S02]  /*2c0d0*/  USHF.L.U32 UR34, UR34, 0x2, URZ ;  /* 0x0000000222227899 */ /* 0x000fe400080006ff */
[----:B------:R-:W-:Y:S02]  /*2c0e0*/  UIMAD UR35, UR35, 0x3, URZ ;  /* 0x00000003232378a4 */ /* 0x000fe4000f8e02ff */
[----:B------:R-:W-:Y:S02]  /*2c0f0*/  USHF.L.U32 UR36, UR36, 0x1, URZ ;  /* 0x0000000124247899 */ /* 0x000fe400080006ff */
[----:B------:R-:W-:-:S02]  /*2c100*/  USHF.R.S32.HI UR37, URZ, 0x1f, UR37 ;  /* 0x0000001fff257899 */ /* 0x000fc40008011425 */
[----:B------:R-:W-:Y:S02]  /*2c110*/  USHF.R.S32.HI UR62, URZ, 0x1f, UR45 ;  /* 0x0000001fff3e7899 */ /* 0x000fe4000801142d */
[----:B------:R-:W-:Y:S02]  /*2c120*/  USHF.R.S32.HI UR54, URZ, 0x1f, UR23 ;  /* 0x0000001fff367899 */ /* 0x000fe40008011417 */
[----:B------:R-:W-:Y:S02]  /*2c130*/  USHF.R.S32.HI UR63, URZ, 0x1f, UR22 ;  /* 0x0000001fff3f7899 */ /* 0x000fe40008011416 */
[----:B------:R-:W-:Y:S02]  /*2c140*/  USHF.R.S32.HI UR50, URZ, 0x1f, UR39 ;  /* 0x0000001fff327899 */ /* 0x000fe40008011427 */
[----:B------:R-:W-:Y:S02]  /*2c150*/  USHF.R.S32.HI UR64, URZ, 0x1f, UR5 ;  /* 0x0000001fff407899 */ /* 0x000fe40008011405 */
        /* <DEDUP_REMOVED lines=25> */
[----:B------:R-:W-:Y:S01]  /*2c2f0*/  USHF.R.S32.HI UR47, URZ, 0x1f, UR35 ;  /* 0x0000001fff2f7899 */ /* 0x000fe20008011423 */
[----:B0-----:R-:W-:Y:S01]  /*2c300*/  IADD3 R2, P5, PT, R3, UR45, RZ ;  /* 0x0000002d03027c10 */ /* 0x001fe2000ffbe0ff */
[----:B------:R-:W-:Y:S01]  /*2c310*/  USHF.R.S32.HI UR77, URZ, 0x1f, UR36 ;  /* 0x0000001fff4d7899 */ /* 0x000fe20008011424 */
[----:B------:R-:W-:Y:S01]  /*2c320*/  IADD3 R5, P1, PT, R55, UR45, RZ ;  /* 0x0000002d37057c10 */ /* 0x000fe2000ff3e0ff */
[----:B------:R-:W-:Y:S01]  /*2c330*/  USHF.R.S32.HI UR20, URZ, 0x6, UR20 ;  /* 0x00000006ff147899 */ /* 0x000fe20008011414 */
[----:B------:R-:W-:Y:S01]  /*2c340*/  IADD3 R4, P0, PT, R56, UR45, RZ ;  /* 0x0000002d38047c10 */ /* 0x000fe2000ff1e0ff */
[----:B------:R0:W-:Y:S04]  /*2c350*/  STL [R1+0x250c], R2 ;  /* 0x00250c0201007387 */ /* 0x0001e80000100800 */
[----:B------:R1:W-:Y:S04]  /*2c360*/  STL [R1+0x2514], R5 ;  /* 0x0025140501007387 */ /* 0x0003e80000100800 */
[----:B------:R2:W-:Y:S01]  /*2c370*/  STL [R1+0x251c], R4 ;  /* 0x00251c0401007387 */ /* 0x0005e20000100800 */
[----:B0-----:R-:W-:Y:S01]  /*2c380*/  IADD3 R2, P4, PT, R57, UR45, RZ ;  /* 0x0000002d39027c10 */ /* 0x001fe2000ff9e0ff */
[----:B------:R-:W-:Y:S01]  /*2c390*/  USHF.R.S32.HI UR45, URZ, 0x1f, UR21 ;  /* 0x0000001fff2d7899 */ /* 0x000fe20008011415 */
[----:B-1----:R-:W-:-:S03]  /*2c3a0*/  LOP3.LUT R5, R0, 0x20, RZ, 0x3c, !PT ;  /* 0x0000002000057812 */ /* 0x002fc600078e3cff */
[----:B------:R0:W-:Y:S01]  /*2c3b0*/  STL [R1+0x2524], R2 ;  /* 0x0025240201007387 */ /* 0x0001e20000100800 */
[----:B------:R-:W-:Y:S02]  /*2c3c0*/  IADD3 R5, P3, PT, R3, UR23, RZ ;  /* 0x0000001703057c10 */ /* 0x000fe4000ff7e0ff */
[----:B--2---:R-:W-:Y:S02]  /*2c3d0*/  LOP3.LUT R4, R0, 0x60, RZ, 0x3c, !PT ;  /* 0x0000006000047812 */ /* 0x004fe400078e3cff */
[----:B------:R-:W-:Y:S01]  /*2c3e0*/  IADD3 R4, P6, PT, R56, UR23, RZ ;  /* 0x0000001738047c10 */ /* 0x000fe2000ffde0ff */
[----:B------:R1:W-:Y:S01]  /*2c3f0*/  STL [R1+0x252c], R5 ;  /* 0x00252c0501007387 */ /* 0x0003e20000100800 */
[----:B0-----:R-:W-:Y:S02]  /*2c400*/  LOP3.LUT R2, R0, 0x40, RZ, 0x3c, !PT ;  /* 0x0000004000027812 */ /* 0x001fe400078e3cff */
[----:B------:R-:W-:Y:S02]  /*2c410*/  IADD3 R2, P2, PT, R55, UR23, RZ ;  /* 0x0000001737027c10 */ /* 0x000fe4000ff5e0ff */
[----:B-1----:R-:W-:-:S03]  /*2c420*/  IADD3.X R5, PT, PT, R58, UR62, RZ, P5, !PT ;  /* 0x0000003e3a057c10 */ /* 0x002fc6000affe4ff */
[----:B------:R0:W-:Y:S04]  /*2c430*/  STL [R1+0x2534], R2 ;  /* 0x0025340201007387 */ /* 0x0001e80000100800 */
[----:B------:R1:W-:Y:S04]  /*2c440*/  STL [R1+0x253c], R4 ;  /* 0x00253c0401007387 */ /* 0x0003e80000100800 */
[----:B------:R2:W-:Y:S01]  /*2c450*/  STL [R1+0x2508], R5 ;  /* 0x0025080501007387 */ /* 0x0005e20000100800 */
[----:B0-----:R-:W-:Y:S02]  /*2c460*/  IADD3 R2, P5, PT, R57, UR23, RZ ;  /* 0x0000001739027c10 */ /* 0x001fe4000ffbe0ff */
[----:B-1----:R-:W-:-:S03]  /*2c470*/  IADD3.X R4, PT, PT, R59, UR62, RZ, P1, !PT ;  /* 0x0000003e3b047c10 */ /* 0x002fc60008ffe4ff */
[----:B------:R0:W-:Y:S01]  /*2c480*/  STL [R1+0x2544], R2 ;  /* 0x0025440201007387 */ /* 0x0001e20000100800 */
[----:B--2---:R-:W-:-:S03]  /*2c490*/  IADD3 R5, P1, PT, R3, UR22, RZ ;  /* 0x0000001603057c10 */ /* 0x004fc6000ff3e0ff */
[----:B------:R1:W-:Y:S04]  /*2c4a0*/  STL [R1+0x2510], R4 ;  /* 0x0025100401007387 */ /* 0x0003e80000100800 */
[----:B------:R2:W-:Y:S01]  /*2c4b0*/  STL [R1+0x254c], R5 ;  /* 0x00254c0501007387 */ /* 0x0005e20000100800 */
[----:B0-----:R-:W-:Y:S02]  /*2c4c0*/  IADD3.X R2, PT, PT, R60, UR62, RZ, P0, !PT ;  /* 0x0000003e3c027c10 */ /* 0x001fe400087fe4ff */
[----:B-1----:R-:W-:-:S03]  /*2c4d0*/  IADD3 R4, P0, PT, R55, UR22, RZ ;  /* 0x0000001637047c10 */ /* 0x002fc6000ff1e0ff */
[----:B------:R0:W-:Y:S01]  /*2c4e0*/  STL [R1+0x2518], R2 ;  /* 0x0025180201007387 */ /* 0x0001e20000100800 */
[----:B--2---:R-:W-:-:S03]  /*2c4f0*/  IADD3.X R5, PT, PT, R61, UR62, RZ, P4, !PT ;  /* 0x0000003e3d057c10 */ /* 0x004fc6000a7fe4ff */
        /* <DEDUP_REMOVED lines=469> */
[----:B------:R-:W-:Y:S01]  /*2e250*/  STL [R1+0x28c8], R5 ;  /* 0x0028c80501007387 */ /* 0x000fe20000100800 */
[----:B0-----:R-:W-:Y:S02]  /*2e260*/  IADD3 R2, P1, PT, R57, UR36, RZ ;  /* 0x0000002439027c10 */ /* 0x001fe4000ff3e0ff */
[----:B-1----:R-:W-:-:S03]  /*2e270*/  IADD3.X R4, PT, PT, R59, UR47, RZ, P0, !PT ;  /* 0x0000002f3b047c10 */ /* 0x002fc600087fe4ff */
[----:B------:R0:W-:Y:S01]  /*2e280*/  STL [R1+0x2904], R2 ;  /* 0x0029040201007387 */ /* 0x0001e20000100800 */
[----:B------:R-:W-:-:S03]  /*2e290*/  IADD3 R3, P0, PT, R3, UR42, RZ ;  /* 0x0000002a03037c10 */ /* 0x000fc6000ff1e0ff */
        /* <DEDUP_REMOVED lines=15> */
[----:B-1----:R-:W-:-:S03]  /*2e390*/  IADD3.X R4, PT, PT, R60, UR77, RZ, P5, !PT ;  /* 0x0000004d3c047c10 */ /* 0x002fc6000affe4ff */
[----:B------:R0:W-:Y:S01]  /*2e3a0*/  STL [R1+0x28f0], R2 ;  /* 0x0028f00201007387 */ /* 0x0001e20000100800 */
[----:B--2---:R-:W-:-:S03]  /*2e3b0*/  IADD3.X R3, PT, PT, R61, UR77, RZ, P1, !PT ;  /* 0x0000004d3d037c10 */ /* 0x004fc60008ffe4ff */
[----:B------:R1:W-:Y:S04]  /*2e3c0*/  STL [R1+0x28f8], R4 ;  /* 0x0028f80401007387 */ /* 0x0003e80000100800 */
[----:B------:R2:W-:Y:S01]  /*2e3d0*/  STL [R1+0x2900], R3 ;  /* 0x0029000301007387 */ /* 0x0005e20000100800 */
[----:B0-----:R-:W-:Y:S02]  /*2e3e0*/  IADD3.X R2, PT, PT, R58, UR37, RZ, P0, !PT ;  /* 0x000000253a027c10 */ /* 0x001fe400087fe4ff */
[----:B-1----:R-:W-:-:S03]  /*2e3f0*/  IADD3.X R4, PT, PT, R59, UR37, RZ, P4, !PT ;  /* 0x000000253b047c10 */ /* 0x002fc6000a7fe4ff */
[----:B------:R0:W-:Y:S01]  /*2e400*/  STL [R1+0x2908], R2 ;  /* 0x0029080201007387 */ /* 0x0001e20000100800 */
[----:B--2---:R-:W-:-:S03]  /*2e410*/  IADD3.X R3, PT, PT, R60, UR37, RZ, P3, !PT ;  /* 0x000000253c037c10 */ /* 0x004fc60009ffe4ff */
[----:B------:R1:W-:Y:S01]  /*2e420*/  STL [R1+0x2910], R4 ;  /* 0x0029100401007387 */ /* 0x0003e20000100800 */
[----:B0-----:R-:W-:-:S05]  /*2e430*/  IADD3.X R2, PT, PT, R61, UR37, RZ, P2, !PT ;  /* 0x000000253d027c10 */ /* 0x001fca00097fe4ff */
[----:B------:R1:W-:Y:S04]  /*2e440*/  STL [R1+0x2920], R2 ;  /* 0x0029200201007387 */ /* 0x0003e80000100800 */
[----:B------:R1:W-:Y:S02]  /*2e450*/  STL [R1+0x2918], R3 ;  /* 0x0029180301007387 */ /* 0x0003e40000100800 */
.L_x_1:
[----:B--2---:R-:W2:Y:S01]  /*2e460*/  LDL R5, [R1+0x1fa0] ;  /* 0x001fa00001057983 */ /* 0x004ea20000100800 */
[----:B-1----:R-:W0:Y:S03]  /*2e470*/  LDC R2, c[0x0][0x3a0] ;  /* 0x0000e800ff027b82 */ /* 0x002e260000000800 */
[----:B--2---:R1:W-:Y:S04]  /*2e480*/  STL [R1+0x49a8], R5 ;  /* 0x0049a80501007387 */ /* 0x0043e80000100800 */
[----:B------:R-:W2:Y:S04]  /*2e490*/  LDL R4, [R1+0x1fa4] ;  /* 0x001fa40001047983 */ /* 0x000ea80000100800 */
[----:B-1----:R-:W0:Y:S04]  /*2e4a0*/  LDL R5, [R1+0x20c0] ;  /* 0x0020c00001057983 */ /* 0x002e280000100800 */
[----:B------:R-:W-:Y:S04]  /*2e4b0*/  STL [R1+0x4770], R61 ;  /* 0x0047703d01007387 */ /* 0x000fe80000100800 */
        /* <DEDUP_REMOVED lines=197> */
[----:B-----5:R-:W-:Y:S04]  /*2f110*/  STL [R1+0x3edc], R0 ;  /* 0x003edc0001007387 */ /* 0x020fe80000100800 */
        /* <DEDUP_REMOVED lines=222> */
[----:B------:R-:W-:Y:S01]  /*2ff00*/  STL [R1+0x45d4], R0 ;  /* 0x0045d40001007387 */ /* 0x000fe20000100800 */
[----:B0-----:R-:W-:-:S03]  /*2ff10*/  IMAD R2, R5, -0x40, R2 ;  /* 0xffffffc005027824 */ /* 0x001fc600078e0202 */
[----:B------:R-:W-:Y:S04]  /*2ff20*/  STL [R1+0x45dc], R0 ;  /* 0x0045dc0001007387 */ /* 0x000fe80000100800 */
[----:B------:R-:W-:Y:S04]  /*2ff30*/  STL [R1+0x45e4], R0 ;  /* 0x0045e40001007387 */ /* 0x000fe80000100800 */
[----:B------:R-:W-:Y:S04]  /*2ff40*/  STL [R1+0x45ec], R0 ;  /* 0x0045ec0001007387 */ /* 0x000fe80000100800 */
[----:B------:R-:W-:Y:S04]  /*2ff50*/  STL [R1+0x45f4], R0 ;  /* 0x0045f40001007387 */ /* 0x000fe80000100800 */
[----:B------:R-:W2:Y:S01]  /*2ff60*/  LDL.LU R5, [R1+0x49a8] ;  /* 0x0049a80001057983 */ /* 0x000ea20000300800 */
[----:B------:R-:W-:-:S02]  /*2ff70*/  ISETP.GT.AND P0, PT, R2, RZ, PT ;  /* 0x000000ff0200720c */ /* 0x000fc40003f04270 */
[----:B-1----:R-:W-:-:S11]  /*2ff80*/  PRMT R60, RZ, 0x7610, R60 ;  /* 0x00007610ff3c7816 */ /* 0x002fd6000000003c */
[----:B--2---:R-:W2:Y:S04]  /*2ff90*/  @P0 LDG.E.U8 R60, desc[UR40][R4.64] ;  /* 0x00000028043c0981 */ /* 0x004ea8000c1e1100 */
[----:B--2---:R0:W-:Y:S04]  /*2ffa0*/  STL [R1+0x660], R60 ;  /* 0x0006603c01007387 */ /* 0x0041e80000100800 */
[----:B0-----:R-:W2:Y:S04]  /*2ffb0*/  LDL.LU R60, [R1+0x49a4] ;  /* 0x0049a400013c7983 */ /* 0x001ea80000300800 */
[----:B------:R-:W3:Y:S04]  /*2ffc0*/  LDL R4, [R1+0x1fa8] ;  /* 0x001fa80001047983 */ /* 0x000ee80000100800 */
[----:B------:R-:W3:Y:S01]  /*2ffd0*/  LDL R5, [R1+0x1fac] ;  /* 0x001fac0001057983 */ /* 0x000ee20000100800 */
[----:B------:R-:W-:-:S02]  /*2ffe0*/  PRMT R61, RZ, 0x7610, R61 ;  /* 0x00007610ff3d7816 */ /* 0x000fc4000000003d */
[----:B---3--:R-:W-:-:S04]  /*2fff0*/  @P0 LOP3.LUT R5, R5, R4, RZ, 0x3c, !PT ;  /* 0x0000000405050212 */ /* 0x008fc800078e3cff */
[----:B------:R-:W-:-:S04]  /*30000*/  @P0 LOP3.LUT R4, R5, R4, RZ, 0x3c, !PT ;  /* 0x0000000405040212 */ /* 0x000fc800078e3cff */
[----:B------:R-:W-:-:S05]  /*30010*/  @P0 LOP3.LUT R5, R5, R4, RZ, 0x3c, !PT ;  /* 0x0000000405050212 */ /* 0x000fca00078e3cff */
[----:B------:R-:W3:Y:S04]  /*30020*/  @P0 LDG.E.U8 R61, desc[UR40][R4.64] ;  /* 0x00000028043d0981 */ /* 0x000ee8000c1e1100 */
[----:B---3--:R0:W-:Y:S04]  /*30030*/  STL [R1+0x65c], R61 ;  /* 0x00065c3d01007387 */ /* 0x0081e80000100800 */
[----:B0-----:R-:W3:Y:S04]  /*30040*/  LDL.LU R61, [R1+0x49a0] ;  /* 0x0049a000013d7983 */ /* 0x001ee80000300800 */
[----:B------:R-:W4:Y:S04]  /*30050*/  LDL R4, [R1+0x1fb0] ;  /* 0x001fb00001047983 */ /* 0x000f280000100800 */
[----:B------:R-:W4:Y:S01]  /*30060*/  LDL R5, [R1+0x1fb4] ;  /* 0x001fb40001057983 */ /* 0x000f220000100800 */
[----:B--2---:R-:W-:-:S02]  /*30070*/  PRMT R60, RZ, 0x7610, R60 ;  /* 0x00007610ff3c7816 */ /* 0x004fc4000000003c */
[----:B----4-:R-:W-:-:S04]  /*30080*/  @P0 LOP3.LUT R5, R5, R4, RZ, 0x3c, !PT ;  /* 0x0000000405050212 */ /* 0x010fc800078e3cff */
[----:B------:R-:W-:-:S04]  /*30090*/  @P0 LOP3.LUT R4, R5, R4, RZ, 0x3c, !PT ;  /* 0x0000000405040212 */ /* 0x000fc800078e3cff */
[----:B------:R-:W-:-:S05]  /*300a0*/  @P0 LOP3.LUT R5, R5, R4, RZ, 0x3c, !PT ;  /* 0x0000000405050212 */ /* 0x000fca00078e3cff */
[----:B------:R-:W2:Y:S04]  /*300b0*/  @P0 LDG.E.U8 R60, desc[UR40][R4.64] ;  /* 0x00000028043c0981 */ /* 0x000ea8000c1e1100 */
[----:B--2---:R0:W-:Y:S04]  /*300c0*/  STL [R1+0x658], R60 ;  /* 0x0006583c01007387 */ /* 0x0041e80000100800 */
[----:B0-----:R-:W2:Y:S04]  /*300d0*/  LDL.LU R60, [R1+0x499c] ;  /* 0x00499c00013c7983 */ /* 0x001ea80000300800 */
[----:B------:R-:W4:Y:S04]  /*300e0*/  LDL R4, [R1+0x1fb8] ;  /* 0x001fb80001047983 */ /* 0x000f280000100800 */
[----:B------:R-:W4:Y:S01]  /*300f0*/  LDL R5, [R1+0x1fbc] ;  /* 0x001fbc0001057983 */ /* 0x000f220000100800 */
[----:B---3--:R-:W-:-:S02]  /*30100*/  PRMT R61, RZ, 0x7610, R61 ;  /* 0x00007610ff3d7816 */ /* 0x008fc4000000003d */
[----:B----4-:R-:W-:-:S04]  /*30110*/  @P0 LOP3.LUT R5, R5, R4, RZ, 0x3c, !PT ;  /* 0x0000000405050212 */ /* 0x010fc800078e3cff */
[----:B------:R-:W-:-:S04]  /*30120*/  @P0 LOP3.LUT R4, R5, R4, RZ, 0x3c, !PT ;  /* 0x0000000405040212 */ /* 0x000fc800078e3cff */
[----:B------:R-:W-:-:S05]  /*30130*/  @P0 LOP3.LUT R5, R5, R4, RZ, 0x3c, !PT ;  /* 0x0000000405050212 */ /* 0x000fca00078e3cff */
[----:B------:R-:W3:Y:S01]  /*30140*/  @P0 LDG.E.U8 R61, desc[UR40][R4.64] ;  /* 0x00000028043d0981 */ /* 0x000ee2000c1e1100 */
[----:B------:R-:W-:-:S03]  /*30150*/  ISETP.GT.AND P1, PT, R2, 0x1, PT ;  /* 0x000000010200780c */ /* 0x000fc60003f24270 */
        /* <DEDUP_REMOVED lines=1289> */
[----:B------:R-:W-:-:S02]  /*351f0*/  PRMT R59, RZ, 0x7610, R59 ;  /* 0x00007610ff3b7816 */ /* 0x000fc4000000003b */
[----:B----4-:R-:W-:-:S04]  /*35200*/  @P1 LOP3.LUT R5, R5, R4, RZ, 0x3c, !PT ;  /* 0x0000000405051212 */ /* 0x010fc800078e3cff */
[----:B------:R-:W-:-:S04]  /*35210*/  @P1 LOP3.LUT R4, R5, R4, RZ, 0x3c, !PT ;  /* 0x0000000405041212 */ /* 0x000fc800078e3cff */
[----:B------:R-:W-:-:S05]  /*35220*/  @P1 LOP3.LUT R5, R5, R4, RZ, 0x3c, !PT ;  /* 0x0000000405051212 */ /* 0x000fca00078e3cff */
[----:B------:R-:W4:Y:S01]  /*35230*/  @P1 LDG.E.U8 R59, desc[UR40][R4.64] ;  /* 0x00000028043b1981 */ /* 0x000f22000c1e1100 */
[----:B------:R-:W-:-:S03]  /*35240*/  ISETP.GT.AND P0, PT, R2, 0x24, PT ;  /* 0x000000240200780c */ /* 0x000fc60003f04270 */
[----:B----4-:R0:W-:Y:S04]  /*35250*/  STL [R1+0x244], R59 ;  /* 0x0002443b01007387 */ /* 0x0101e80000100800 */
[----:B0-----:R-:W4:Y:S04]  /*35260*/  LDL.LU R59, [R1+0x4768] ;  /* 0x00476800013b7983 */ /* 0x001f280000300800 */
[----:B------:R-:W2:Y:S04]  /*35270*/  LDL R4, [R1+0x24c0] ;  /* 0x0024c00001047983 */ /* 0x000ea80000100800 */
[----:B------:R-:W2:Y:S01]  /*35280*/  LDL R5, [R1+0x24c4] ;  /* 0x0024c40001057983 */ /* 0x000ea20000100800 */
[----:B------:R-:W-:-:S02]  /*35290*/  PRMT R58, RZ, 0x7610, R58 ;  /* 0x00007610ff3a7816 */ /* 0x000fc4000000003a */
[----:B--2---:R-:W-:-:S04]  /*352a0*/  @P0 LOP3.LUT R5, R5, R4, RZ, 0x3c, !PT ;  /* 0x0000000405050212 */ /* 0x004fc800078e3cff */
[----:B------:R-:W-:-:S04]  /*352b0*/  @P0 LOP3.LUT R4, R5, R4, RZ, 0x3c, !PT ;  /* 0x0000000405040212 */ /* 0x000fc800078e3cff */
[----:B------:R-:W-:-:S05]  /*352c0*/  @P0 LOP3.LUT R5, R5, R4, RZ, 0x3c, !PT ;  /* 0x0000000405050212 */ /* 0x000fca00078e3cff */
[----:B------:R-:W2:Y:S04]  /*352d0*/  @P0 LDG.E.U8 R58, desc[UR40][R4.64] ;  /* 0x00000028043a0981 */ /* 0x000ea8000c1e1100 */
[----:B--2---:R0:W-:Y:S04]  /*352e0*/  STL [R1+0x240], R58 ;  /* 0x0002403a01007387 */ /* 0x0041e80000100800 */
[----:B0-----:R-:W2:Y:S04]  /*352f0*/  LDL.LU R58, [R1+0x4764] ;  /* 0x00476400013a7983 */ /* 0x001ea80000300800 */
        /* <DEDUP_REMOVED lines=24> */
[----:B------:R-:W2:Y:S01]  /*35480*/  @P0 LDG.E.U8 R55, desc[UR40][R4.64] ;  /* 0x0000002804370981 */ /* 0x000ea2000c1e1100 */
[----:B------:R-:W-:-:S03]  /*35490*/  ISETP.GT.AND P1, PT, R2, 0x25, PT ;  /* 0x000000250200780c */ /* 0x000fc60003f24270 */
        /* <DEDUP_REMOVED lines=443> */
[----:B------:R0:W2:Y:S04]  /*37050*/  @P1 LDG.E.U8 R0, desc[UR40][R4.64] ;  /* 0x0000002804001981 */ /* 0x0000a8000c1e1100 */
[----:B------:R-:W0:Y:S04]  /*37060*/  LDL R4, [R1+0x2398] ;  /* 0x0023980001047983 */ /* 0x000e280000100800 */
[----:B------:R-:W0:Y:S01]  /*37070*/  LDL R5, [R1+0x239c] ;  /* 0x00239c0001057983 */ /* 0x000e220000100800 */
[----:B------:R-:W-:Y:S02]  /*37080*/  PRMT R7, RZ, 0x7610, R7 ;  /* 0x00007610ff077816 */ /* 0x000fe40000000007 */
[----:B0-----:R-:W-:-:S04]  /*37090*/  @P1 LOP3.LUT R5, R5, R4, RZ, 0x3c, !PT ;  /* 0x0000000405051212 */ /* 0x001fc800078e3cff */
[----:B------:R-:W-:-:S04]  /*370a0*/  @P1 LOP3.LUT R4, R5, R4, RZ, 0x3c, !PT ;  /* 0x0000000405041212 */ /* 0x000fc800078e3cff */
[----:B------:R-:W-:-:S05]  /*370b0*/  @P1 LOP3.LUT R5, R5, R4, RZ, 0x3c, !PT ;  /* 0x0000000405051212 */ /* 0x000fca00078e3cff */
[----:B------:R-:W3:Y:S04]  /*370c0*/  @P1 LDG.E.U8 R7, desc[UR40][R4.64] ;  /* 0x0000002804071981 */ /* 0x000ee8000c1e1100 */
[----:B--2---:R0:W-:Y:S04]  /*370d0*/  STL [R1+0xc], R0 ;  /* 0x00000c0001007387 */ /* 0x0041e80000100800 */
[----:B0-----:R-:W2:Y:S04]  /*370e0*/  LDL R0, [R1+0x231c] ;  /* 0x00231c0001007983 */ /* 0x001ea80000100800 */
[----:B---3--:R0:W-:Y:S04]  /*370f0*/  STL [R1+0x8], R7 ;  /* 0x0000080701007387 */ /* 0x0081e80000100800 */
[----:B0-----:R-:W3:Y:S04]  /*37100*/  LDL.LU R7, [R1+0x4698] ;  /* 0x0046980001077983 */ /* 0x001ee80000300800 */
        /* <DEDUP_REMOVED lines=17> */
[----:B--2---:R0:W-:Y:S04]  /*37220*/  STL [R1], R3 ;  /* 0x0000000301007387 */ /* 0x0041e80000100800 */
        /* <DEDUP_REMOVED lines=8> */
[----:B------:R-:W3:Y:S01]  /*372b0*/  LDL R5, [R1+0x2318] ;  /* 0x0023180001057983 */ /* 0x000ee20000100800 */
[----:B------:R-:W-:Y:S01]  /*372c0*/  PRMT R60, RZ, 0x7610, R60 ;  /* 0x00007610ff3c7816 */ /* 0x000fe2000000003c */
[----:B0-----:R-:W-:Y:S02]  /*372d0*/  @P2 IMAD.MOV.U32 R4, RZ, RZ, R0 ;  /* 0x000000ffff042224 */ /* 0x001fe400078e0000 */
[----:B--2---:R0:W-:Y:S01]  /*372e0*/  STL [R1+0x4674], R61 ;  /* 0x0046743d01007387 */ /* 0x0041e20000100800 */
[----:B----4-:R-:W-:-:S03]  /*372f0*/  PRMT R59, RZ, 0x7610, R59 ;  /* 0x00007610ff3b7816 */ /* 0x010fc6000000003b */
[----:B------:R-:W2:Y:S04]  /*37300*/  LDL R0, [R1+0x229c] ;  /* 0x00229c0001007983 */ /* 0x000ea80000100800 */
[----:B0-----:R-:W4:Y:S04]  /*37310*/  LDL R61, [R1+0x2314] ;  /* 0x00231400013d7983 */ /* 0x001f280000100800 */
[----:B---3--:R4:W3:Y:S04]  /*37320*/  @P2 LDG.E.U8 R60, desc[UR40][R4.64] ;  /* 0x00000028043c2981 */ /* 0x0088e8000c1e1100 */
[----:B------:R-:W2:Y:S01]  /*37330*/  LDL R5, [R1+0x2310] ;  /* 0x0023100001057983 */ /* 0x000ea20000100800 */
[----:B----4-:R-:W-:-:S03]  /*37340*/  @P2 IMAD.MOV.U32 R4, RZ, RZ, R61 ;  /* 0x000000ffff042224 */ /* 0x010fc600078e003d */
[----:B---3--:R0:W-:Y:S01]  /*37350*/  STL [R1+0x4678], R60 ;  /* 0x0046783c01007387 */ /* 0x0081e20000100800 */
[----:B------:R-:W-:-:S03]  /*37360*/  PRMT R58, RZ, 0x7610, R58 ;  /* 0x00007610ff3a7816 */ /* 0x000fc6000000003a */
[----:B------:R-:W3:Y:S04]  /*37370*/  LDL R61, [R1+0x2290] ;  /* 0x00229000013d7983 */ /* 0x000ee80000100800 */
[----:B--2---:R1:W2:Y:S04]  /*37380*/  @P2 LDG.E.U8 R59, desc[UR40][R4.64] ;  /* 0x00000028043b2981 */ /* 0x0042a8000c1e1100 */
[----:B0-----:R-:W4:Y:S04]  /*37390*/  LDL R60, [R1+0x2294] ;  /* 0x00229400013c7983 */ /* 0x001f280000100800 */
[----:B------:R-:W1:Y:S04]  /*373a0*/  LDL R4, [R1+0x2308] ;  /* 0x0023080001047983 */ /* 0x000e680000100800 */
[----:B------:R-:W1:Y:S02]  /*373b0*/  LDL R5, [R1+0x230c] ;  /* 0x00230c0001057983 */ /* 0x000e640000100800 */
[----:B-1----:R-:W-:-:S04]  /*373c0*/  @P2 LOP3.LUT R5, R5, R4, RZ, 0x3c, !PT ;  /* 0x0000000405052212 */ /* 0x002fc800078e3cff */
[----:B------:R-:W-:-:S04]  /*373d0*/  @P2 LOP3.LUT R4, R5, R4, RZ, 0x3c, !PT ;  /* 0x0000000405042212 */ /* 0x000fc800078e3cff */
[----:B------:R-:W-:Y:S01]  /*373e0*/  @P2 LOP3.LUT R5, R5, R4, RZ, 0x3c, !PT ;  /* 0x0000000405052212 */ /* 0x000fe200078e3cff */
[----:B--2---:R0:W-:Y:S04]  /*373f0*/  STL [R1+0x467c], R59 ;  /* 0x00467c3b01007387 */ /* 0x0041e80000100800 */
[----:B------:R1:W2:Y:S04]  /*37400*/  @P2 LDG.E.U8 R58, desc[UR40][R4.64] ;  /* 0x00000028043a2981 */ /* 0x0002a8000c1e1100 */
[----:B0-----:R-:W2:Y:S04]  /*37410*/  LDL R59, [R1+0x2298] ;  /* 0x00229800013b7983 */ /* 0x001ea80000100800 */
[----:B------:R-:W1:Y:S04]  /*37420*/  LDL R4, [R1+0x22a0] ;  /* 0x0022a00001047983 */ /* 0x000e680000100800 */
[----:B------:R-:W1:Y:S01]  /*37430*/  LDL R5, [R1+0x22a4] ;  /* 0x0022a40001057983 */ /* 0x000e620000100800 */
[----:B------:R-:W-:-:S02]  /*37440*/  ISETP.GT.AND P1, PT, R2, 0x35, PT ;  /* 0x000000350200780c */ /* 0x000fc40003f24270 */
[----:B------:R-:W-:Y:S02]  /*37450*/  PRMT R57, RZ, 0x7610, R57 ;  /* 0x00007610ff397816 */ /* 0x000fe40000000039 */
[----:B------:R-:W-:Y:S02]  /*37460*/  PRMT R56, RZ, 0x7610, R56 ;  /* 0x00007610ff387816 */ /* 0x000fe40000000038 */
[----:B------:R-:W-:-:S07]  /*37470*/  PRMT R55, RZ, 0x7610, R55 ;  /* 0x00007610ff377816 */ /* 0x000fce0000000037 */
[----:B-1----:R-:W-:-:S04]  /*37480*/  @P1 LOP3.LUT R5, R5, R4, RZ, 0x3c, !PT ;  /* 0x0000000405051212 */ /* 0x002fc800078e3cff */
[----:B------:R-:W-:-:S04]  /*37490*/  @P1 LOP3.LUT R4, R5, R4, RZ, 0x3c, !PT ;  /* 0x0000000405041212 */ /* 0x000fc800078e3cff */
[----:B------:R-:W-:-:S05]  /*374a0*/  @P1 LOP3.LUT R5, R5, R4, RZ, 0x3c, !PT ;  /* 0x0000000405051212 */ /* 0x000fca00078e3cff */
[----:B------:R0:W3:Y:S02]  /*374b0*/  @P1 LDG.E.U8 R57, desc[UR40][R4.64] ;  /* 0x0000002804391981 */ /* 0x0000e4000c1e1100 */
[----:B0-----:R-:W-:Y:S02]  /*374c0*/  @P1 IMAD.MOV.U32 R4, RZ, RZ, R0 ;  /* 0x000000ffff041224 */ /* 0x001fe400078e0000 */
[----:B--2---:R-:W-:-:S05]  /*374d0*/  @P1 IMAD.MOV.U32 R5, RZ, RZ, R59 ;  /* 0x000000ffff051224 */ /* 0x004fca00078e003b */
[----:B------:R4:W2:Y:S02]  /*374e0*/  @P1 LDG.E.U8 R56, desc[UR40][R4.64] ;  /* 0x0000002804381981 */ /* 0x0008a4000c1e1100 */
[----:B----4-:R-:W-:Y:S02]  /*374f0*/  @P1 IMAD.MOV.U32 R4, RZ, RZ, R60 ;  /* 0x000000ffff041224 */ /* 0x010fe400078e003c */
[----:B---3--:R-:W-:-:S05]  /*37500*/  @P1 IMAD.MOV.U32 R5, RZ, RZ, R61 ;  /* 0x000000ffff051224 */ /* 0x008fca00078e003d */
[----:B------:R-:W3:Y:S04]  /*37510*/  @P1 LDG.E.U8 R55, desc[UR40][R4.64] ;  /* 0x0000002804371981 */ /* 0x000ee8000c1e1100 */
[----:B------:R-:W-:Y:S04]  /*37520*/  STL [R1+0x4680], R58 ;  /* 0x0046803a01007387 */ /* 0x000fe80000100800 */
[----:B------:R0:W-:Y:S04]  /*37530*/  STL [R1+0x4684], R57 ;  /* 0x0046843901007387 */ /* 0x0001e80000100800 */
[----:B------:R-:W4:Y:S04]  /*37540*/  LDL R0, [R1+0x2224] ;  /* 0x0022240001007983 */ /* 0x000f280000100800 */
[----:B0-----:R-:W4:Y:S04]  /*37550*/  LDL R57, [R1+0x228c] ;  /* 0x00228c0001397983 */ /* 0x001f280000100800 */
[----:B--2---:R0:W-:Y:S04]  /*37560*/  STL [R1+0x4688], R56 ;  /* 0x0046883801007387 */ /* 0x0041e80000100800 */
[----:B------:R-:W2:Y:S04]  /*37570*/  LDL R61, [R1+0x2218] ;  /* 0x00221800013d7983 */ /* 0x000ea80000100800 */
[----:B------:R-:W2:Y:S04]  /*37580*/  LDL R60, [R1+0x221c] ;  /* 0x00221c00013c7983 */ /* 0x000ea80000100800 */
[----:B------:R-:W2:Y:S04]  /*37590*/  LDL R59, [R1+0x2210] ;  /* 0x00221000013b7983 */ /* 0x000ea80000100800 */
[----:B------:R-:W2:Y:S04]  /*375a0*/  LDL R58, [R1+0x2214] ;  /* 0x00221400013a7983 */ /* 0x000ea80000100800 */
[----:B0-----:R-:W2:Y:S04]  /*375b0*/  LDL R56, [R1+0x2288] ;  /* 0x0022880001387983 */ /* 0x001ea80000100800 */
[----:B---3--:R0:W-:Y:S04]  /*375c0*/  STL [R1+0x468c], R55 ;  /* 0x00468c3701007387 */ /* 0x0081e80000100800 */
[----:B0-----:R-:W3:Y:S01]  /*375d0*/  LDL R55, [R1+0x2220] ;  /* 0x0022200001377983 */ /* 0x001ee20000100800 */
[----:B------:R-:W-:-:S02]  /*375e0*/  ISETP.GT.AND P2, PT, R2, 0x39, PT ;  /* 0x000000390200780c */ /* 0x000fc40003f44270 */
[----:B------:R-:W-:Y:S01]  /*375f0*/  PRMT R54, RZ, 0x7610, R54 ;  /* 0x00007610ff367816 */ /* 0x000fe20000000036 */
[----:B----4-:R-:W-:Y:S02]  /*37600*/  @P1 IMAD.MOV.U32 R4, RZ, RZ, R57 ;  /* 0x000000ffff041224 */ /* 0x010fe400078e0039 */
[----:B------:R-:W4:Y:S01]  /*37610*/  LDL R57, [R1+0x2208] ;  /* 0x0022080001397983 */ /* 0x000f220000100800 */
[----:B--2---:R-:W-:-:S03]  /*37620*/  @P1 IMAD.MOV.U32 R5, RZ, RZ, R56 ;  /* 0x000000ffff051224 */ /* 0x004fc600078e0038 */
[----:B------:R-:W2:Y:S04]  /*37630*/  LDL R56, [R1+0x220c] ;  /* 0x00220c0001387983 */ /* 0x000ea80000100800 */
[----:B------:R0:W2:Y:S02]  /*37640*/  @P1 LDG.E.U8 R54, desc[UR40][R4.64] ;  /* 0x0000002804361981 */ /* 0x0000a4000c1e1100 */
[----:B0-----:R-:W-:Y:S02]  /*37650*/  @P2 IMAD.MOV.U32 R4, RZ, RZ, R0 ;  /* 0x000000ffff042224 */ /* 0x001fe400078e0000 */
[----:B------:R-:W2:Y:S01]  /*37660*/  LDL R0, [R1+0x21a4] ;  /* 0x0021a40001007983 */ /* 0x000ea20000100800 */
[----:B---3--:R-:W-:-:S03]  /*37670*/  @P2 IMAD.MOV.U32 R5, RZ, RZ, R55 ;  /* 0x000000ffff052224 */ /* 0x008fc600078e0037 */
[----:B------:R-:W3:Y:S01]  /*37680*/  LDL R55, [R1+0x21a0] ;  /* 0x0021a00001377983 */ /* 0x000ee20000100800 */
[----:B------:R-:W-:Y:S02]  /*37690*/  PRMT R53, RZ, 0x7610, R53 ;  /* 0x00007610ff357816 */ /* 0x000fe40000000035 */
[----:B------:R-:W-:-:S04]  /*376a0*/  PRMT R52, RZ, 0x7610, R52 ;  /* 0x00007610ff347816 */ /* 0x000fc80000000034 */
[----:B------:R0:W3:Y:S01]  /*376b0*/  @P2 LDG.E.U8 R53, desc[UR40][R4.64] ;  /* 0x0000002804352981 */ /* 0x0000e2000c1e1100 */
[----:B------:R-:W-:Y:S02]  /*376c0*/  ISETP.GT.AND P3, PT, R2, 0x3d, PT ;  /* 0x0000003d0200780c */ /* 0x000fe40003f64270 */
[----:B------:R-:W-:Y:S01]  /*376d0*/  PRMT R51, RZ, 0x7610, R51 ;  /* 0x00007610ff337816 */ /* 0x000fe20000000033 */
[----:B0-----:R-:W-:Y:S02]  /*376e0*/  @P2 IMAD.MOV.U32 R4, RZ, RZ, R60 ;  /* 0x000000ffff042224 */ /* 0x001fe400078e003c */
[----:B------:R-:W-:Y:S01]  /*376f0*/  @P2 IMAD.MOV.U32 R5, RZ, RZ, R61 ;  /* 0x000000ffff052224 */ /* 0x000fe200078e003d */
[----:B------:R-:W3:Y:S04]  /*37700*/  LDL R60, [R1+0x219c] ;  /* 0x00219c00013c7983 */ /* 0x000ee80000100800 */
[----:B------:R-:W3:Y:S04]  /*37710*/  LDL R61, [R1+0x2198] ;  /* 0x00219800013d7983 */ /* 0x000ee80000100800 */
[----:B------:R0:W3:Y:S01]  /*37720*/  @P2 LDG.E.U8 R52, desc[UR40][R4.64] ;  /* 0x0000002804342981 */ /* 0x0000e2000c1e1100 */
[----:B------:R-:W-:Y:S01]  /*37730*/  PRMT R50, RZ, 0x7610, R50 ;  /* 0x00007610ff327816 */ /* 0x000fe20000000032 */
[----:B0-----:R-:W-:-:S02]  /*37740*/  @P2 IMAD.MOV.U32 R4, RZ, RZ, R58 ;  /* 0x000000ffff042224 */ /* 0x001fc400078e003a */
[----:B------:R-:W-:Y:S01]  /*37750*/  @P2 IMAD.MOV.U32 R5, RZ, RZ, R59 ;  /* 0x000000ffff052224 */ /* 0x000fe200078e003b */
[----:B------:R-:W3:Y:S04]  /*37760*/  LDL R58, [R1+0x2194] ;  /* 0x00219400013a7983 */ /* 0x000ee80000100800 */
[----:B------:R-:W3:Y:S04]  /*37770*/  LDL R59, [R1+0x2190] ;  /* 0x00219000013b7983 */ /* 0x000ee80000100800 */
[----:B------:R4:W3:Y:S02]  /*37780*/  @P2 LDG.E.U8 R51, desc[UR40][R4.64] ;  /* 0x0000002804332981 */ /* 0x0008e4000c1e1100 */
[----:B----4-:R-:W-:-:S02]  /*37790*/  @P2 IMAD.MOV.U32 R5, RZ, RZ, R57 ;  /* 0x000000ffff052224 */ /* 0x010fc400078e0039 */
[----:B------:R-:W4:Y:S01]  /*377a0*/  LDL R57, [R1+0x2188] ;  /* 0x0021880001397983 */ /* 0x000f220000100800 */
[----:B--2---:R-:W-:-:S03]  /*377b0*/  @P2 IMAD.MOV.U32 R4, RZ, RZ, R56 ;  /* 0x000000ffff042224 */ /* 0x004fc600078e0038 */
[----:B------:R-:W2:Y:S04]  /*377c0*/  LDL R56, [R1+0x218c] ;  /* 0x00218c0001387983 */ /* 0x000ea80000100800 */
[----:B------:R0:W2:Y:S02]  /*377d0*/  @P2 LDG.E.U8 R50, desc[UR40][R4.64] ;  /* 0x0000002804322981 */ /* 0x0000a4000c1e1100 */
[----:B0-----:R-:W-:Y:S02]  /*377e0*/  @P3 IMAD.MOV.U32 R4, RZ, RZ, R0 ;  /* 0x000000ffff043224 */ /* 0x001fe400078e0000 */
[----:B---3--:R-:W-:Y:S01]  /*377f0*/  @P3 IMAD.MOV.U32 R5, RZ, RZ, R55 ;  /* 0x000000ffff053224 */ /* 0x008fe200078e0037 */
[----:B------:R-:W3:Y:S04]  /*37800*/  LDL R0, [R1+0x2384] ;  /* 0x0023840001007983 */ /* 0x000ee80000100800 */
[----:B------:R-:W3:Y:S01]  /*37810*/  LDL R55, [R1+0x2380] ;  /* 0x0023800001377983 */ /* 0x000ee20000100800 */
[----:B------:R-:W-:-:S02]  /*37820*/  PRMT R49, RZ, 0x7610, R49 ;  /* 0x00007610ff317816 */ /* 0x000fc40000000031 */
[----:B------:R-:W-:-:S04]  /*37830*/  PRMT R48, RZ, 0x7610, R48 ;  /* 0x00007610ff307816 */ /* 0x000fc80000000030 */
[----:B------:R0:W3:Y:S01]  /*37840*/  @P3 LDG.E.U8 R49, desc[UR40][R4.64] ;  /* 0x0000002804313981 */ /* 0x0000e2000c1e1100 */
[----:B------:R-:W-:Y:S02]  /*37850*/  ISETP.GT.AND P1, PT, R2, 0x2e, PT ;  /* 0x0000002e0200780c */ /* 0x000fe40003f24270 */
[----:B------:R-:W-:Y:S01]  /*37860*/  PRMT R47, RZ, 0x7610, R47 ;  /* 0x00007610ff2f7816 */ /* 0x000fe2000000002f */
[----:B0-----:R-:W-:Y:S02]  /*37870*/  @P3 IMAD.MOV.U32 R4, RZ, RZ, R60 ;  /* 0x000000ffff043224 */ /* 0x001fe400078e003c */
[----:B------:R-:W-:Y:S01]  /*37880*/  @P3 IMAD.MOV.U32 R5, RZ, RZ, R61 ;  /* 0x000000ffff053224 */ /* 0x000fe200078e003d */
[----:B------:R-:W-:Y:S02]  /*37890*/  PRMT R46, RZ, 0x7610, R46 ;  /* 0x00007610ff2e7816 */ /* 0x000fe4000000002e */
[----:B------:R-:W-:Y:S01]  /*378a0*/  PRMT R45, RZ, 0x7610, R45 ;  /* 0x00007610ff2d7816 */ /* 0x000fe2000000002d */
[----:B------:R-:W3:Y:S04]  /*378b0*/  LDL R60, [R1+0x2378] ;  /* 0x00237800013c7983 */ /* 0x000ee80000100800 */
[----:B------:R0:W3:Y:S04]  /*378c0*/  @P3 LDG.E.U8 R48, desc[UR40][R4.64] ;  /* 0x0000002804303981 */ /* 0x0000e8000c1e1100 */
[----:B------:R-:W3:Y:S01]  /*378d0*/  LDL R61, [R1+0x2370] ;  /* 0x00237000013d7983 */ /* 0x000ee20000100800 */
        /* <DEDUP_REMOVED lines=10> */
[----:B---3--:R-:W-:Y:S02]  /*37980*/  @P1 IMAD.MOV.U32 R4, RZ, RZ, R0 ;  /* 0x000000ffff041224 */ /* 0x008fe400078e0000 */
[----:B------:R-:W-:Y:S01]  /*37990*/  @P1 IMAD.MOV.U32 R5, RZ, RZ, R55 ;  /* 0x000000ffff051224 */ /* 0x000fe200078e0037 */
[----:B------:R-:W3:Y:S04]  /*379a0*/  LDL R0, [R1+0x2304] ;  /* 0x0023040001007983 */ /* 0x000ee80000100800 */
[----:B------:R-:W2:Y:S04]  /*379b0*/  LDL R55, [R1+0x2300] ;  /* 0x0023000001377983 */ /* 0x000ea80000100800 */
[----:B------:R0:W2:Y:S02]  /*379c0*/  @P1 LDG.E.U8 R45, desc[UR40][R4.64] ;  /* 0x00000028042d1981 */ /* 0x0000a4000c1e1100 */
[----:B0-----:R-:W-:-:S02]  /*379d0*/  @P1 IMAD.MOV.U32 R5, RZ, RZ, R60 ;  /* 0x000000ffff051224 */ /* 0x001fc400078e003c */
[----:B------:R-:W-:Y:S01]  /*379e0*/  @P1 IMAD.MOV.U32 R4, RZ, RZ, R59 ;  /* 0x000000ffff041224 */ /* 0x000fe200078e003b */
[----:B--2---:R0:W-:Y:S04]  /*379f0*/  STL [R1+0x4670], R45 ;  /* 0x0046702d01007387 */ /* 0x0041e80000100800 */
[----:B------:R-:W2:Y:S04]  /*37a00*/  LDL R60, [R1+0x22f8] ;  /* 0x0022f800013c7983 */ /* 0x000ea80000100800 */
[----:B------:R-:W2:Y:S01]  /*37a10*/  LDL R59, [R1+0x22fc] ;  /* 0x0022fc00013b7983 */ /* 0x000ea20000100800 */
[----:B------:R-:W-:-:S02]  /*37a20*/  PRMT R44, RZ, 0x7610, R44 ;  /* 0x00007610ff2c7816 */ /* 0x000fc4000000002c */
[----:B------:R-:W-:Y:S02]  /*37a30*/  ISETP.GT.AND P2, PT, R2, 0x32, PT ;  /* 0x000000320200780c */ /* 0x000fe40003f44270 */
[----:B------:R-:W-:Y:S02]  /*37a40*/  PRMT R43, RZ, 0x7610, R43 ;  /* 0x00007610ff2b7816 */ /* 0x000fe4000000002b */
[----:B------:R1:W2:Y:S04]  /*37a50*/  @P1 LDG.E.U8 R44, desc[UR40][R4.64] ;  /* 0x00000028042c1981 */ /* 0x0002a8000c1e1100 */
[----:B0-----:R-:W2:Y:S01]  /*37a60*/  LDL R45, [R1+0x22f4] ;  /* 0x0022f400012d7983 */ /* 0x001ea20000100800 */
[----:B------:R-:W-:Y:S01]  /*37a70*/  PRMT R42, RZ, 0x7610, R42 ;  /* 0x00007610ff2a7816 */ /* 0x000fe2000000002a */
[----:B-1----:R-:W-:-:S02]  /*37a80*/  @P1 IMAD.MOV.U32 R4, RZ, RZ, R58 ;  /* 0x000000ffff041224 */ /* 0x002fc400078e003a */
[----:B------:R-:W-:Y:S01]  /*37a90*/  @P1 IMAD.MOV.U32 R5, RZ, RZ, R61 ;  /* 0x000000ffff051224 */ /* 0x000fe200078e003d */
[----:B------:R-:W2:Y:S04]  /*37aa0*/  LDL R58, [R1+0x22f0] ;  /* 0x0022f000013a7983 */ /* 0x000ea80000100800 */
[----:B------:R0:W2:Y:S01]  /*37ab0*/  @P1 LDG.E.U8 R43, desc[UR40][R4.64] ;  /* 0x00000028042b1981 */ /* 0x0000a2000c1e1100 */
[----:B------:R-:W-:Y:S01]  /*37ac0*/  PRMT R41, RZ, 0x7610, R41 ;  /* 0x00007610ff297816 */ /* 0x000fe20000000029 */
[----:B0-----:R-:W-:Y:S02]  /*37ad0*/  @P1 IMAD.MOV.U32 R4, RZ, RZ, R56 ;  /* 0x000000ffff041224 */ /* 0x001fe400078e0038 */
[----:B----4-:R-:W-:Y:S01]  /*37ae0*/  @P1 IMAD.MOV.U32 R5, RZ, RZ, R57 ;  /* 0x000000ffff051224 */ /* 0x010fe200078e0039 */
[----:B------:R-:W4:Y:S04]  /*37af0*/  LDL R56, [R1+0x22ec] ;  /* 0x0022ec0001387983 */ /* 0x000f280000100800 */
[----:B------:R-:W4:Y:S04]  /*37b00*/  LDL R57, [R1+0x22e8] ;  /* 0x0022e80001397983 */ /* 0x000f280000100800 */
[----:B------:R3:W4:Y:S02]  /*37b10*/  @P1 LDG.E.U8 R42, desc[UR40][R4.64] ;  /* 0x00000028042a1981 */ /* 0x000724000c1e1100 */
[----:B---3--:R-:W-:-:S02]  /*37b20*/  @P2 IMAD.MOV.U32 R4, RZ, RZ, R0 ;  /* 0x000000ffff042224 */ /* 0x008fc400078e0000 */
[----:B------:R-:W-:Y:S01]  /*37b30*/  @P2 IMAD.MOV.U32 R5, RZ, RZ, R55 ;  /* 0x000000ffff052224 */ /* 0x000fe200078e0037 */
[----:B------:R-:W3:Y:S04]  /*37b40*/  LDL R0, [R1+0x2284] ;  /* 0x0022840001007983 */ /* 0x000ee80000100800 */
[----:B------:R-:W3:Y:S04]  /*37b50*/  LDL R55, [R1+0x2280] ;  /* 0x0022800001377983 */ /* 0x000ee80000100800 */
[----:B------:R2:W3:Y:S02]  /*37b60*/  @P2 LDG.E.U8 R41, desc[UR40][R4.64] ;  /* 0x0000002804292981 */ /* 0x0004e4000c1e1100 */
[----:B--2---:R-:W-:-:S02]  /*37b70*/  @P2 IMAD.MOV.U32 R5, RZ, RZ, R60 ;  /* 0x000000ffff052224 */ /* 0x004fc400078e003c */
[----:B------:R-:W-:Y:S01]  /*37b80*/  @P2 IMAD.MOV.U32 R4, RZ, RZ, R59 ;  /* 0x000000ffff042224 */ /* 0x000fe200078e003b */
[----:B------:R-:W2:Y:S04]  /*37b90*/  LDL R60, [R1+0x2278] ;  /* 0x00227800013c7983 */ /* 0x000ea80000100800 */
[----:B------:R-:W2:Y:S01]  /*37ba0*/  LDL R59, [R1+0x227c] ;  /* 0x00227c00013b7983 */ /* 0x000ea20000100800 */
[----:B------:R-:W-:Y:S02]  /*37bb0*/  PRMT R40, RZ, 0x7610, R40 ;  /* 0x00007610ff287816 */ /* 0x000fe40000000028 */
[----:B------:R-:W-:Y:S02]  /*37bc0*/  ISETP.GT.AND P1, PT, R2, 0x36, PT ;  /* 0x000000360200780c */ /* 0x000fe40003f24270 */
[----:B------:R-:W-:-:S02]  /*37bd0*/  PRMT R39, RZ, 0x7610, R39 ;  /* 0x00007610ff277816 */ /* 0x000fc40000000027 */
[----:B------:R0:W2:Y:S01]  /*37be0*/  @P2 LDG.E.U8 R40, desc[UR40][R4.64] ;  /* 0x0000002804282981 */ /* 0x0000a2000c1e1100 */
[----:B------:R-:W-:Y:S01]  /*37bf0*/  PRMT R38, RZ, 0x7610, R38 ;  /* 0x00007610ff267816 */ /* 0x000fe20000000026 */
[----:B0-----:R-:W-:Y:S02]  /*37c00*/  @P2 IMAD.MOV.U32 R4, RZ, RZ, R45 ;  /* 0x000000ffff042224 */ /* 0x001fe400078e002d */
[----:B------:R-:W-:Y:S01]  /*37c10*/  @P2 IMAD.MOV.U32 R5, RZ, RZ, R58 ;  /* 0x000000ffff052224 */ /* 0x000fe200078e003a */
[----:B------:R-:W2:Y:S04]  /*37c20*/  LDL R45, [R1+0x2274] ;  /* 0x00227400012d7983 */ /* 0x000ea80000100800 */
[----:B------:R-:W2:Y:S04]  /*37c30*/  LDL R58, [R1+0x2270] ;  /* 0x00227000013a7983 */ /* 0x000ea80000100800 */
[----:B------:R4:W2:Y:S01]  /*37c40*/  @P2 LDG.E.U8 R39, desc[UR40][R4.64] ;  /* 0x0000002804272981 */ /* 0x0008a2000c1e1100 */
[----:B------:R-:W-:Y:S01]  /*37c50*/  PRMT R37, RZ, 0x7610, R37 ;  /* 0x00007610ff257816 */ /* 0x000fe20000000025 */
[----:B----4-:R-:W-:-:S02]  /*37c60*/  @P2 IMAD.MOV.U32 R4, RZ, RZ, R56 ;  /* 0x000000ffff042224 */ /* 0x010fc400078e0038 */
[----:B------:R-:W-:Y:S01]  /*37c70*/  @P2 IMAD.MOV.U32 R5, RZ, RZ, R57 ;  /* 0x000000ffff052224 */ /* 0x000fe200078e0039 */
        /* <DEDUP_REMOVED lines=63> */
[----:B------:R-:W-:-:S04]  /*38070*/  PRMT R27, RZ, 0x7610, R27 ;  /* 0x00007610ff1b7816 */ /* 0x000fc8000000001b */
[----:B------:R0:W2:Y:S01]  /*38080*/  @P3 LDG.E.U8 R28, desc[UR40][R4.64] ;  /* 0x00000028041c3981 */ /* 0x0000a2000c1e1100 */
[----:B------:R-:W-:Y:S02]  /*38090*/  ISETP.GT.AND P1, PT, R2, 0x2f, PT ;  /* 0x0000002f0200780c */ /* 0x000fe40003f24270 */
[----:B------:R-:W-:Y:S01]  /*380a0*/  PRMT R26, RZ, 0x7610, R26 ;  /* 0x00007610ff1a7816 */ /* 0x000fe2000000001a */
[----:B0-----:R-:W-:Y:S02]  /*380b0*/  @P3 IMAD.MOV.U32 R4, RZ, RZ, R45 ;  /* 0x000000ffff043224 */ /* 0x001fe400078e002d */
[----:B------:R-:W-:Y:S01]  /*380c0*/  @P3 IMAD.MOV.U32 R5, RZ, RZ, R58 ;  /* 0x000000ffff053224 */ /* 0x000fe200078e003a */
[----:B------:R-:W-:Y:S02]  /*380d0*/  PRMT R25, RZ, 0x7610, R25 ;  /* 0x00007610ff197816 */ /* 0x000fe40000000019 */
[----:B------:R-:W-:Y:S01]  /*380e0*/  PRMT R24, RZ, 0x7610, R24 ;  /* 0x00007610ff187816 */ /* 0x000fe20000000018 */
[----:B------:R-:W2:Y:S04]  /*380f0*/  LDL R58, [R1+0x2358] ;  /* 0x00235800013a7983 */ /* 0x000ea80000100800 */
[----:B------:R4:W2:Y:S04]  /*38100*/  @P3 LDG.E.U8 R27, desc[UR40][R4.64] ;  /* 0x00000028041b3981 */ /* 0x0008a8000c1e1100 */
[----:B------:R-:W2:Y:S01]  /*38110*/  LDL R45, [R1+0x235c] ;  /* 0x00235c00012d7983 */ /* 0x000ea20000100800 */
        /* <DEDUP_REMOVED lines=11> */
[----:B------:R-:W-:-:S05]  /*381d0*/  @P1 IMAD.MOV.U32 R4, RZ, RZ, R59 ;  /* 0x000000ffff041224 */ /* 0x000fca00078e003b */
[----:B------:R0:W2:Y:S01]  /*381e0*/  @P1 LDG.E.U8 R24, desc[UR40][R4.64] ;  /* 0x0000002804181981 */ /* 0x0000a2000c1e1100 */
[----:B------:R-:W-:Y:S01]  /*381f0*/  PRMT R23, RZ, 0x7610, R23 ;  /* 0x00007610ff177816 */ /* 0x000fe20000000017 */
[----:B0-----:R-:W-:Y:S02]  /*38200*/  @P1 IMAD.MOV.U32 R5, RZ, RZ, R58 ;  /* 0x000000ffff051224 */ /* 0x001fe400078e003a */
[----:B------:R-:W-:-:S05]  /*38210*/  @P1 IMAD.MOV.U32 R4, RZ, RZ, R45 ;  /* 0x000000ffff041224 */ /* 0x000fca00078e002d */
[----:B------:R4:W4:Y:S04]  /*38220*/  @P1 LDG.E.U8 R23, desc[UR40][R4.64] ;  /* 0x0000002804171981 */ /* 0x000928000c1e1100 */
[----:B---3--:R0:W-:Y:S04]  /*38230*/  STL [R1+0x45f8], R25 ;  /* 0x0045f81901007387 */ /* 0x0081e80000100800 */
[----:B--2---:R1:W-:Y:S04]  /*38240*/  STL [R1+0x45fc], R24 ;  /* 0x0045fc1801007387 */ /* 0x0043e80000100800 */
[----:B------:R-:W2:Y:S04]  /*38250*/  LDL R45, [R1+0x22e0] ;  /* 0x0022e000012d7983 */ /* 0x000ea80000100800 */
[----:B0-----:R-:W3:Y:S01]  /*38260*/  LDL R25, [R1+0x22e4] ;  /* 0x0022e40001197983 */ /* 0x001ee20000100800 */
[----:B------:R-:W-:-:S02]  /*38270*/  ISETP.GT.AND P0, PT, R2, 0x33, PT ;  /* 0x000000330200780c */ /* 0x000fc40003f04270 */
[----:B------:R-:W-:Y:S01]  /*38280*/  PRMT R22, RZ, 0x7610, R22 ;  /* 0x00007610ff167816 */ /* 0x000fe20000000016 */
[----:B----4-:R-:W-:Y:S02]  /*38290*/  @P1 IMAD.MOV.U32 R4, RZ, RZ, R56 ;  /* 0x000000ffff041224 */ /* 0x010fe400078e0038 */
[----:B------:R-:W-:Y:S01]  /*382a0*/  @P1 IMAD.MOV.U32 R5, RZ, RZ, R57 ;  /* 0x000000ffff051224 */ /* 0x000fe200078e0039 */
[----:B------:R-:W-:-:S04]  /*382b0*/  PRMT R21, RZ, 0x7610, R21 ;  /* 0x00007610ff157816 */ /* 0x000fc80000000015 */
[----:B------:R0:W4:Y:S01]  /*382c0*/  @P1 LDG.E.U8 R22, desc[UR40][R4.64] ;  /* 0x0000002804161981 */ /* 0x000122000c1e1100 */
[----:B------:R-:W-:Y:S01]  /*382d0*/  PRMT R20, RZ, 0x7610, R20 ;  /* 0x00007610ff147816 */ /* 0x000fe20000000014 */
[----:B0-----:R-:W-:Y:S02]  /*382e0*/  @P1 IMAD.MOV.U32 R4, RZ, RZ, R0 ;  /* 0x000000ffff041224 */ /* 0x001fe400078e0000 */
[----:B------:R-:W-:-:S05]  /*382f0*/  @P1 IMAD.MOV.U32 R5, RZ, RZ, R55 ;  /* 0x000000ffff051224 */ /* 0x000fca00078e0037 */
[----:B------:R2:W4:Y:S04]  /*38300*/  @P1 LDG.E.U8 R21, desc[UR40][R4.64] ;  /* 0x0000002804151981 */ /* 0x000528000c1e1100 */
[----:B------:R0:W-:Y:S04]  /*38310*/  STL [R1+0x4600], R23 ;  /* 0x0046001701007387 */ /* 0x0001e80000100800 */
[----:B-1----:R-:W4:Y:S04]  /*38320*/  LDL R24, [R1+0x22d8] ;  /* 0x0022d80001187983 */ /* 0x002f280000100800 */
[----:B0-----:R-:W4:Y:S01]  /*38330*/  LDL R23, [R1+0x22dc] ;  /* 0x0022dc0001177983 */ /* 0x001f220000100800 */
[----:B--2---:R-:W-:-:S02]  /*38340*/  @P0 IMAD.MOV.U32 R5, RZ, RZ, R45 ;  /* 0x000000ffff050224 */ /* 0x004fc400078e002d */
[----:B---3--:R-:W-:-:S05]  /*38350*/  @P0 IMAD.MOV.U32 R4, RZ, RZ, R25 ;  /* 0x000000ffff040224 */ /* 0x008fca00078e0019 */
[----:B------:R0:W2:Y:S04]  /*38360*/  @P0 LDG.E.U8 R20, desc[UR40][R4.64] ;  /* 0x0000002804140981 */ /* 0x0000a8000c1e1100 */
[----:B----4-:R1:W-:Y:S04]  /*38370*/  STL [R1+0x4604], R22 ;  /* 0x0046041601007387 */ /* 0x0103e80000100800 */
[----:B------:R-:W3:Y:S04]  /*38380*/  LDL R0, [R1+0x22d4] ;  /* 0x0022d40001007983 */ /* 0x000ee80000100800 */
[----:B-1----:R-:W4:Y:S04]  /*38390*/  LDL R22, [R1+0x22d0] ;  /* 0x0022d00001167983 */ /* 0x002f280000100800 */
[----:B------:R1:W-:Y:S04]  /*383a0*/  STL [R1+0x4608], R21 ;  /* 0x0046081501007387 */ /* 0x0003e80000100800 */
[----:B------:R-:W4:Y:S04]  /*383b0*/  LDL R55, [R1+0x22c8] ;  /* 0x0022c80001377983 */ /* 0x000f280000100800 */
[----:B------:R-:W4:Y:S01]  /*383c0*/  LDL R45, [R1+0x22cc] ;  /* 0x0022cc00012d7983 */ /* 0x000f220000100800 */
[----:B0-----:R-:W-:Y:S01]  /*383d0*/  @P0 IMAD.MOV.U32 R5, RZ, RZ, R24 ;  /* 0x000000ffff050224 */ /* 0x001fe200078e0018 */
[----:B------:R-:W-:Y:S01]  /*383e0*/  PRMT R19, RZ, 0x7610, R19 ;  /* 0x00007610ff137816 */ /* 0x000fe20000000013 */
[----:B------:R-:W-:-:S05]  /*383f0*/  @P0 IMAD.MOV.U32 R4, RZ, RZ, R23 ;  /* 0x000000ffff040224 */ /* 0x000fca00078e0017 */
[----:B------:R3:W4:Y:S04]  /*38400*/  @P0 LDG.E.U8 R19, desc[UR40][R4.64] ;  /* 0x0000002804130981 */ /* 0x000728000c1e1100 */
[----:B--2---:R0:W-:Y:S04]  /*38410*/  STL [R1+0x460c], R20 ;  /* 0x00460c1401007387 */ /* 0x0041e80000100800 */
[----:B------:R-:W2:Y:S04]  /*38420*/  LDL R25, [R1+0x2260] ;  /* 0x0022600001197983 */ /* 0x000ea80000100800 */
[----:B------:R-:W2:Y:S01]  /*38430*/  LDL R24, [R1+0x2264] ;  /* 0x0022640001187983 */ /* 0x000ea20000100800 */
[----:B------:R-:W-:-:S02]  /*38440*/  ISETP.GT.AND P1, PT, R2, 0x37, PT ;  /* 0x000000370200780c */ /* 0x000fc40003f24270 */
[----:B------:R-:W-:Y:S01]  /*38450*/  PRMT R18, RZ, 0x7610, R18 ;  /* 0x00007610ff127816 */ /* 0x000fe20000000012 */
[----:B---3--:R-:W-:Y:S01]  /*38460*/  @P0 IMAD.MOV.U32 R4, RZ, RZ, R0 ;  /* 0x000000ffff040224 */ /* 0x008fe200078e0000 */
[----:B------:R-:W-:Y:S01]  /*38470*/  PRMT R17, RZ, 0x7610, R17 ;  /* 0x00007610ff117816 */ /* 0x000fe20000000011 */
[----:B----4-:R-:W-:-:S05]  /*38480*/  @P0 IMAD.MOV.U32 R5, RZ, RZ, R22 ;  /* 0x000000ffff050224 */ /* 0x010fca00078e0016 */
[----:B------:R3:W4:Y:S01]  /*38490*/  @P0 LDG.E.U8 R18, desc[UR40][R4.64] ;  /* 0x0000002804120981 */ /* 0x000722000c1e1100 */
[----:B------:R-:W-:Y:S01]  /*384a0*/  PRMT R16, RZ, 0x7610, R16 ;  /* 0x00007610ff107816 */ /* 0x000fe20000000010 */
[----:B---3--:R-:W-:Y:S02]  /*384b0*/  @P0 IMAD.MOV.U32 R4, RZ, RZ, R45 ;  /* 0x000000ffff040224 */ /* 0x008fe400078e002d */
[----:B------:R-:W-:-:S05]  /*384c0*/  @P0 IMAD.MOV.U32 R5, RZ, RZ, R55 ;  /* 0x000000ffff050224 */ /* 0x000fca00078e0037 */
[----:B------:R2:W3:Y:S04]  /*384d0*/  @P0 LDG.E.U8 R17, desc[UR40][R4.64] ;  /* 0x0000002804110981 */ /* 0x0004e8000c1e1100 */
[----:B------:R0:W-:Y:S04]  /*384e0*/  STL [R1+0x4610], R19 ;  /* 0x0046101301007387 */ /* 0x0001e80000100800 */
[----:B------:R-:W3:Y:S04]  /*384f0*/  LDL R23, [R1+0x2258] ;  /* 0x0022580001177983 */ /* 0x000ee80000100800 */
[----:B------:R-:W3:Y:S04]  /*38500*/  LDL R22, [R1+0x225c] ;  /* 0x00225c0001167983 */ /* 0x000ee80000100800 */
[----:B-1----:R-:W3:Y:S04]  /*38510*/  LDL R21, [R1+0x2250] ;  /* 0x0022500001157983 */ /* 0x002ee80000100800 */
[----:B------:R-:W3:Y:S01]  /*38520*/  LDL R0, [R1+0x2254] ;  /* 0x0022540001007983 */ /* 0x000ee20000100800 */
[----:B--2---:R-:W-:-:S02]  /*38530*/  @P1 IMAD.MOV.U32 R5, RZ, RZ, R25 ;  /* 0x000000ffff051224 */ /* 0x004fc400078e0019 */
[----:B------:R-:W-:-:S05]  /*38540*/  @P1 IMAD.MOV.U32 R4, RZ, RZ, R24 ;  /* 0x000000ffff041224 */ /* 0x000fca00078e0018 */
[----:B------:R1:W2:Y:S04]  /*38550*/  @P1 LDG.E.U8 R16, desc[UR40][R4.64] ;  /* 0x0000002804101981 */ /* 0x0002a8000c1e1100 */
[----:B----4-:R4:W-:Y:S04]  /*38560*/  STL [R1+0x4614], R18 ;  /* 0x0046141201007387 */ /* 0x0109e80000100800 */
[----:B0-----:R-:W4:Y:S04]  /*38570*/  LDL R20, [R1+0x2248] ;  /* 0x0022480001147983 */ /* 0x001f280000100800 */
[----:B------:R-:W4:Y:S04]  /*38580*/  LDL R19, [R1+0x224c] ;  /* 0x00224c0001137983 */ /* 0x000f280000100800 */
[----:B---3--:R-:W-:Y:S01]  /*38590*/  STL [R1+0x4618], R17 ;  /* 0x0046181101007387 */ /* 0x008fe20000100800 */
[----:B------:R-:W-:Y:S01]  /*385a0*/  PRMT R15, RZ, 0x7610, R15 ;  /* 0x00007610ff0f7816 */ /* 0x000fe2000000000f */
[----:B-1----:R-:W-:-:S02]  /*385b0*/  @P1 IMAD.MOV.U32 R5, RZ, RZ, R23 ;  /* 0x000000ffff051224 */ /* 0x002fc400078e0017 */
[----:B------:R-:W-:-:S05]  /*385c0*/  @P1 IMAD.MOV.U32 R4, RZ, RZ, R22 ;  /* 0x000000ffff041224 */ /* 0x000fca00078e0016 */
[----:B------:R0:W3:Y:S04]  /*385d0*/  @P1 LDG.E.U8 R15, desc[UR40][R4.64] ;  /* 0x00000028040f1981 */ /* 0x0000e8000c1e1100 */
[----:B--2---:R1:W-:Y:S04]  /*385e0*/  STL [R1+0x461c], R16 ;  /* 0x00461c1001007387 */ /* 0x0043e80000100800 */
[----:B----4-:R-:W2:Y:S04]  /*385f0*/  LDL R18, [R1+0x21e0] ;  /* 0x0021e00001127983 */ /* 0x010ea80000100800 */
[----:B-1----:R-:W4:Y:S01]  /*38600*/  LDL R16, [R1+0x21e4] ;  /* 0x0021e40001107983 */ /* 0x002f220000100800 */
[----:B------:R-:W-:Y:S01]  /*38610*/  PRMT R14, RZ, 0x7610, R14 ;  /* 0x00007610ff0e7816 */ /* 0x000fe2000000000e */
[----:B0-----:R-:W-:-:S02]  /*38620*/  @P1 IMAD.MOV.U32 R4, RZ, RZ, R0 ;  /* 0x000000ffff041224 */ /* 0x001fc400078e0000 */
[----:B------:R-:W-:-:S05]  /*38630*/  @P1 IMAD.MOV.U32 R5, RZ, RZ, R21 ;  /* 0x000000ffff051224 */ /* 0x000fca00078e0015 */
[----:B------:R0:W4:Y:S01]  /*38640*/  @P1 LDG.E.U8 R14, desc[UR40][R4.64] ;  /* 0x00000028040e1981 */ /* 0x000122000c1e1100 */
[----:B------:R-:W-:Y:S02]  /*38650*/  ISETP.GT.AND P0, PT, R2, 0x3b, PT ;  /* 0x0000003b0200780c */ /* 0x000fe40003f04270 */
[----:B------:R-:W-:Y:S01]  /*38660*/  PRMT R13, RZ, 0x7610, R13 ;  /* 0x00007610ff0d7816 */ /* 0x000fe2000000000d */
[----:B0-----:R-:W-:Y:S02]  /*38670*/  @P1 IMAD.MOV.U32 R4, RZ, RZ, R19 ;  /* 0x000000ffff041224 */ /* 0x001fe400078e0013 */
[----:B------:R-:W-:-:S05]  /*38680*/  @P1 IMAD.MOV.U32 R5, RZ, RZ, R20 ;  /* 0x000000ffff051224 */ /* 0x000fca00078e0014 */
[----:B------:R2:W4:Y:S01]  /*38690*/  @P1 LDG.E.U8 R13, desc[UR40][R4.64] ;  /* 0x00000028040d1981 */ /* 0x000522000c1e1100 */
[----:B------:R-:W-:-:S03]  /*386a0*/  PRMT R12, RZ, 0x7610, R12 ;  /* 0x00007610ff0c7816 */ /* 0x000fc6000000000c */
[----:B---3--:R0:W-:Y:S04]  /*386b0*/  STL [R1+0x4620], R15 ;  /* 0x0046200f01007387 */ /* 0x0081e80000100800 */
[----:B------:R-:W3:Y:S04]  /*386c0*/  LDL R0, [R1+0x21dc] ;  /* 0x0021dc0001007983 */ /* 0x000ee80000100800 */
[----:B------:R-:W3:Y:S04]  /*386d0*/  LDL R23, [R1+0x21d8] ;  /* 0x0021d80001177983 */ /* 0x000ee80000100800 */
[----:B------:R-:W3:Y:S01]  /*386e0*/  LDL R21, [R1+0x21d4] ;  /* 0x0021d40001157983 */ /* 0x000ee20000100800 */
[----:B--2---:R-:W-:-:S02]  /*386f0*/  @P0 IMAD.MOV.U32 R5, RZ, RZ, R18 ;  /* 0x000000ffff050224 */ /* 0x004fc400078e0012 */
[----:B----4-:R-:W-:-:S05]  /*38700*/  @P0 IMAD.MOV.U32 R4, RZ, RZ, R16 ;  /* 0x000000ffff040224 */ /* 0x010fca00078e0010 */
[----:B------:R3:W2:Y:S04]  /*38710*/  @P0 LDG.E.U8 R12, desc[UR40][R4.64] ;  /* 0x00000028040c0981 */ /* 0x0006a8000c1e1100 */
[----:B------:R-:W-:Y:S04]  /*38720*/  STL [R1+0x4624], R14 ;  /* 0x0046240e01007387 */ /* 0x000fe80000100800 */
[----:B------:R-:W4:Y:S04]  /*38730*/  LDL R22, [R1+0x21d0] ;  /* 0x0021d00001167983 */ /* 0x000f280000100800 */
[----:B------:R-:W4:Y:S04]  /*38740*/  LDL R20, [R1+0x21c8] ;  /* 0x0021c80001147983 */ /* 0x000f280000100800 */
[----:B------:R-:W4:Y:S04]  /*38750*/  LDL R19, [R1+0x21cc] ;  /* 0x0021cc0001137983 */ /* 0x000f280000100800 */
[----:B------:R-:W4:Y:S04]  /*38760*/  LDL R17, [R1+0x2164] ;  /* 0x0021640001117983 */ /* 0x000f280000100800 */
[----:B------:R1:W-:Y:S04]  /*38770*/  STL [R1+0x4628], R13 ;  /* 0x0046280d01007387 */ /* 0x0003e80000100800 */
[----:B------:R-:W4:Y:S04]  /*38780*/  LDL R18, [R1+0x2160] ;  /* 0x0021600001127983 */ /* 0x000f280000100800 */
[----:B------:R-:W4:Y:S04]  /*38790*/  LDL R16, [R1+0x2158] ;  /* 0x0021580001107983 */ /* 0x000f280000100800 */
[----:B0-----:R-:W4:Y:S04]  /*387a0*/  LDL R15, [R1+0x215c] ;  /* 0x00215c00010f7983 */ /* 0x001f280000100800 */
[----:B-1----:R-:W4:Y:S01]  /*387b0*/  LDL R13, [R1+0x2154] ;  /* 0x00215400010d7983 */ /* 0x002f220000100800 */
[----:B---3--:R-:W-:-:S03]  /*387c0*/  @P0 IMAD.MOV.U32 R4, RZ, RZ, R0 ;  /* 0x000000ffff040224 */ /* 0x008fc600078e0000 */
[----:B--2---:R0:W-:Y:S04]  /*387d0*/  STL [R1+0x462c], R12 ;  /* 0x00462c0c01007387 */ /* 0x0041e80000100800 */
[----:B------:R-:W2:Y:S04]  /*387e0*/  LDL R14, [R1+0x2150] ;  /* 0x00215000010e7983 */ /* 0x000ea80000100800 */
[----:B------:R-:W3:Y:S04]  /*387f0*/  LDL R0, [R1+0x214c] ;  /* 0x00214c0001007983 */ /* 0x000ee80000100800 */
[----:B0-----:R-:W3:Y:S01]  /*38800*/  LDL R12, [R1+0x2148] ;  /* 0x00214800010c7983 */ /* 0x001ee20000100800 */
[----:B------:R-:W-:Y:S01]  /*38810*/  PRMT R11, RZ, 0x7610, R11 ;  /* 0x00007610ff0b7816 */ /* 0x000fe2000000000b */
[----:B------:R-:W-:Y:S01]  /*38820*/  @P0 IMAD.MOV.U32 R5, RZ, RZ, R23 ;  /* 0x000000ffff050224 */ /* 0x000fe200078e0017 */
[----:B------:R-:W-:-:S02]  /*38830*/  ISETP.GT.AND P1, PT, R2, 0x3f, PT ;  /* 0x0000003f0200780c */ /* 0x000fc40003f24270 */
[----:B------:R-:W-:Y:S02]  /*38840*/  PRMT R10, RZ, 0x7610, R10 ;  /* 0x00007610ff0a7816 */ /* 0x000fe4000000000a */
[----:B------:R0:W3:Y:S01]  /*38850*/  @P0 LDG.E.U8 R11, desc[UR40][R4.64] ;  /* 0x00000028040b0981 */ /* 0x0000e2000c1e1100 */
[----:B------:R-:W-:Y:S01]  /*38860*/  PRMT R9, RZ, 0x7610, R9 ;  /* 0x00007610ff097816 */ /* 0x000fe20000000009 */
[----:B0-----:R-:W-:Y:S02]  /*38870*/  @P0 IMAD.MOV.U32 R4, RZ, RZ, R21 ;  /* 0x000000ffff040224 */ /* 0x001fe400078e0015 */
[----:B----4-:R-:W-:-:S05]  /*38880*/  @P0 IMAD.MOV.U32 R5, RZ, RZ, R22 ;  /* 0x000000ffff050224 */ /* 0x010fca00078e0016 */
[----:B------:R0:W4:Y:S01]  /*38890*/  @P0 LDG.E.U8 R10, desc[UR40][R4.64] ;  /* 0x00000028040a0981 */ /* 0x000122000c1e1100 */
[----:B------:R-:W-:Y:S01]  /*388a0*/  PRMT R8, RZ, 0x7610, R8 ;  /* 0x00007610ff087816 */ /* 0x000fe20000000008 */
[----:B0-----:R-:W-:Y:S02]  /*388b0*/  @P0 IMAD.MOV.U32 R4, RZ, RZ, R19 ;  /* 0x000000ffff040224 */ /* 0x001fe400078e0013 */
[----:B------:R-:W-:-:S05]  /*388c0*/  @P0 IMAD.MOV.U32 R5, RZ, RZ, R20 ;  /* 0x000000ffff050224 */ /* 0x000fca00078e0014 */
        /* <DEDUP_REMOVED lines=8> */
[----:B------:R0:W4:Y:S02]  /*38950*/  @P1 LDG.E.U8 R7, desc[UR40][R4.64] ;  /* 0x0000002804071981 */ /* 0x000124000c1e1100 */
[----:B0-----:R-:W-:Y:S01]  /*38960*/  @P1 IMAD.MOV.U32 R4, RZ, RZ, R13 ;  /* 0x000000ffff041224 */ /* 0x001fe200078e000d */
[----:B------:R-:W-:Y:S01]  /*38970*/  PRMT R3, RZ, 0x7610, R3 ;  /* 0x00007610ff037816 */ /* 0x000fe20000000003 */
[----:B--2---:R-:W-:-:S05]  /*38980*/  @P1 IMAD.MOV.U32 R5, RZ, RZ, R14 ;  /* 0x000000ffff051224 */ /* 0x004fca00078e000e */
[----:B------:R3:W2:Y:S02]  /*38990*/  @P1 LDG.E.U8 R6, desc[UR40][R4.64] ;  /* 0x0000002804061981 */ /* 0x0006a4000c1e1100 */
[----:B---3--:R-:W-:Y:S02]  /*389a0*/  @P1 IMAD.MOV.U32 R4, RZ, RZ, R0 ;  /* 0x000000ffff041224 */ /* 0x008fe400078e0000 */
[----:B------:R-:W-:-:S05]  /*389b0*/  @P1 IMAD.MOV.U32 R5, RZ, RZ, R12 ;  /* 0x000000ffff051224 */ /* 0x000fca00078e000c */
[----:B------:R-:W3:Y:S04]  /*389c0*/  @P1 LDG.E.U8 R3, desc[UR40][R4.64] ;  /* 0x0000002804031981 */ /* 0x000ee8000c1e1100 */
[----:B------:R-:W-:Y:S01]  /*389d0*/  STL [R1+0x4630], R11 ;  /* 0x0046300b01007387 */ /* 0x000fe20000100800 */
[----:B------:R-:W0:Y:S01]  /*389e0*/  S2R R0, SR_TID.X ;  /* 0x0000000000007919 */ /* 0x000e220000002100 */
[----:B------:R-:W1:Y:S01]  /*389f0*/  S2R R13, SR_TID.X ;  /* 0x00000000000d7919 */ /* 0x000e620000002100 */
[----:B------:R-:W-:Y:S06]  /*38a00*/  BAR.SYNC.DEFER_BLOCKING 0x0 ;  /* 0x0000000000007b1d */ /* 0x000fec0000010000 */
[----:B----4-:R-:W-:Y:S04]  /*38a10*/  STL [R1+0x4634], R10 ;  /* 0x0046340a01007387 */ /* 0x010fe80000100800 */
[----:B------:R-:W-:Y:S04]  /*38a20*/  STL [R1+0x4638], R9 ;  /* 0x0046380901007387 */ /* 0x000fe80000100800 */
[----:B------:R-:W-:Y:S04]  /*38a30*/  STL [R1+0x463c], R8 ;  /* 0x00463c0801007387 */ /* 0x000fe80000100800 */
[----:B------:R-:W-:Y:S04]  /*38a40*/  STL [R1+0x4640], R7 ;  /* 0x0046400701007387 */ /* 0x000fe80000100800 */
[----:B--2---:R2:W-:Y:S04]  /*38a50*/  STL [R1+0x4644], R6 ;  /* 0x0046440601007387 */ /* 0x0045e80000100800 */
[----:B------:R-:W4:Y:S04]  /*38a60*/  LDL.LU R14, [R1+0x660] ;  /* 0x00066000010e7983 */ /* 0x000f280000300800 */
        /* <DEDUP_REMOVED lines=19> */
[----:B---3--:R-:W-:Y:S04]  /*38ba0*/  STL [R1+0x4648], R3 ;  /* 0x0046480301007387 */ /* 0x008fe80000100800 */
        /* <DEDUP_REMOVED lines=207> */
[----:B0-----:R-:W-:-:S03]  /*398a0*/  LOP3.LUT R0, R0, 0x1f, RZ, 0xc0, !PT ;  /* 0x0000001f00007812 */ /* 0x001fc600078ec0ff */
[----:B------:R-:W-:Y:S04]  /*398b0*/  STL [R1+0x4560], R4 ;  /* 0x0045600401007387 */ /* 0x000fe80000100800 */
[----:B------:R-:W-:Y:S04]  /*398c0*/  STL [R1+0x4568], R4 ;  /* 0x0045680401007387 */ /* 0x000fe80000100800 */
[----:B------:R-:W-:Y:S04]  /*398d0*/  STL [R1+0x4570], R4 ;  /* 0x0045700401007387 */ /* 0x000fe80000100800 */
[----:B------:R-:W-:Y:S01]  /*398e0*/  STL [R1+0x4578], R4 ;  /* 0x0045780401007387 */ /* 0x000fe20000100800 */
[----:B--2---:R-:W-:-:S03]  /*398f0*/  LOP3.LUT R6, R0, 0x20, RZ, 0xfc, !PT ;  /* 0x0000002000067812 */ /* 0x004fc600078efcff */
[----:B------:R-:W-:Y:S01]  /*39900*/  STL [R1+0x4580], R4 ;  /* 0x0045800401007387 */ /* 0x000fe20000100800 */
[----:B-1----:R-:W-:-:S03]  /*39910*/  LOP3.LUT R0, R13, 0x1f, RZ, 0xc0, !PT ;  /* 0x0000001f0d007812 */ /* 0x002fc600078ec0ff */
        /* <DEDUP_REMOVED lines=16> */
[----:B------:R0:W-:Y:S01]  /*39a20*/  STL [R1+0x4650], R5 ;  /* 0x0046500501007387 */ /* 0x0001e20000100800 */
[----:B------:R-:W-:-:S03]  /*39a30*/  ISETP.GE.AND P1, PT, R6, R2, PT ;  /* 0x000000020600720c */ /* 0x000fc60003f26270 */
[----:B0-----:R-:W2:Y:S04]  /*39a40*/  LDL.LU R5, [R1+0x4d0] ;  /* 0x0004d00001057983 */ /* 0x001ea80000300800 */
[----:B------:R-:W3:Y:S04]  /*39a50*/  LDL.LU R4, [R1+0x4cc] ;  /* 0x0004cc0001047983 */ /* 0x000ee80000300800 */
[----:B------:R-:W3:Y:S04]  /*39a60*/  LDL.LU R3, [R1+0x4c8] ;  /* 0x0004c80001037983 */ /* 0x000ee80000300800 */
[----:B------:R-:W3:Y:S04]  /*39a70*/  LDL.LU R6, [R1+0x4c4] ;  /* 0x0004c40001067983 */ /* 0x000ee80000300800 */
[----:B------:R-:W3:Y:S04]  /*39a80*/  LDL.LU R7, [R1+0x460] ;  /* 0x0004600001077983 */ /* 0x000ee80000300800 */
[----:B------:R-:W3:Y:S04]  /*39a90*/  LDL.LU R8, [R1+0x43c] ;  /* 0x00043c0001087983 */ /* 0x000ee80000300800 */
[----:B----4-:R-:W-:Y:S04]  /*39aa0*/  STS.U8 [R0+UR4], R14 ;  /* 0x0000000e00007988 */ /* 0x010fe80008000004 */
[----:B------:R-:W-:Y:S04]  /*39ab0*/  STS.U8 [R0+UR4+0x20], R15 ;  /* 0x0000200f00007988 */ /* 0x000fe80008000004 */
        /* <DEDUP_REMOVED lines=16> */
[----:B------:R0:W-:Y:S04]  /*39bc0*/  STS.U8 [R0+UR4+0x840], R61 ;  /* 0x0008403d00007988 */ /* 0x0001e80008000004 */
[----:B0-----:R-:W4:Y:S04]  /*39bd0*/  LDL.LU R61, [R1+0x438] ;  /* 0x00043800013d7983 */ /* 0x001f280000300800 */
[----:B------:R-:W4:Y:S04]  /*39be0*/  LDL.LU R9, [R1+0x434] ;  /* 0x0004340001097983 */ /* 0x000f280000300800 */
        /* <DEDUP_REMOVED lines=14> */
[----:B------:R0:W-:Y:S04]  /*39cd0*/  STS.U8 [R0+UR4+0x860], R60 ;  /* 0x0008603c00007988 */ /* 0x0001e80008000004 */
[----:B------:R-:W4:Y:S04]  /*39ce0*/  LDL.LU R25, [R1+0x168] ;  /* 0x0001680001197983 */ /* 0x000f280000300800 */
[----:B------:R-:W4:Y:S04]  /*39cf0*/  LDL.LU R45, [R1+0x164] ;  /* 0x00016400012d7983 */ /* 0x000f280000300800 */
[----:B------:R-:W4:Y:S04]  /*39d00*/  LDL.LU R55, [R1+0x124] ;  /* 0x0001240001377983 */ /* 0x000f280000300800 */
[----:B------:R-:W4:Y:S04]  /*39d10*/  LDL.LU R56, [R1+0x120] ;  /* 0x0001200001387983 */ /* 0x000f280000300800 */
[----:B------:R-:W4:Y:S04]  /*39d20*/  LDL.LU R57, [R1+0x11c] ;  /* 0x00011c0001397983 */ /* 0x000f280000300800 */
[----:B------:R-:W4:Y:S04]  /*39d30*/  LDL.LU R58, [R1+0x118] ;  /* 0x00011800013a7983 */ /* 0x000f280000300800 */
[----:B------:R-:W4:Y:S04]  /*39d40*/  LDL.LU R59, [R1+0x114] ;  /* 0x00011400013b7983 */ /* 0x000f280000300800 */
[----:B0-----:R-:W4:Y:S04]  /*39d50*/  LDL.LU R60, [R1+0x110] ;  /* 0x00011000013c7983 */ /* 0x001f280000300800 */
[----:B--2---:R-:W-:Y:S04]  /*39d60*/  STS.U8 [R0+UR4+0xa20], R5 ;  /* 0x000a200500007988 */ /* 0x004fe80008000004 */
[----:B---3--:R-:W-:Y:S04]  /*39d70*/  STS.U8 [R0+UR4+0xa00], R4 ;  /* 0x000a000400007988 */ /* 0x008fe80008000004 */
[----:B------:R-:W-:Y:S04]  /*39d80*/  STS.U8 [R0+UR4+0xa60], R3 ;  /* 0x000a600300007988 */ /* 0x000fe80008000004 */
[----:B------:R-:W-:Y:S04]  /*39d90*/  STS.U8 [R0+UR4+0xa40], R6 ;  /* 0x000a400600007988 */ /* 0x000fe80008000004 */
[----:B------:R-:W-:Y:S04]  /*39da0*/  STS.U8 [R0+UR4+0xc40], R7 ;  /* 0x000c400700007988 */ /* 0x000fe80008000004 */
[----:B------:R-:W-:Y:S04]  /*39db0*/  STS.U8 [R0+UR4+0xc60], R8 ;  /* 0x000c600800007988 */ /* 0x000fe80008000004 */
[----:B----4-:R0:W-:Y:S04]  /*39dc0*/  STS.U8 [R0+UR4+0xc00], R61 ;  /* 0x000c003d00007988 */ /* 0x0101e80008000004 */
[----:B0-----:R-:W2:Y:S04]  /*39dd0*/  LDL.LU R61, [R1+0x10c] ;  /* 0x00010c00013d7983 */ /* 0x001ea80000300800 */
[----:B------:R-:W3:Y:S04]  /*39de0*/  LDL.LU R5, [R1+0x108] ;  /* 0x0001080001057983 */ /* 0x000ee80000300800 */
[----:B------:R-:W4:Y:S04]  /*39df0*/  LDL.LU R4, [R1+0x104] ;  /* 0x0001040001047983 */ /* 0x000f280000300800 */
[----:B------:R-:W3:Y:S04]  /*39e00*/  LDL.LU R3, [R1+0x100] ;  /* 0x0001000001037983 */ /* 0x000ee80000300800 */
[----:B------:R-:W4:Y:S04]  /*39e10*/  LDL.LU R6, [R1+0xfc] ;  /* 0x0000fc0001067983 */ /* 0x000f280000300800 */
[----:B------:R-:W4:Y:S04]  /*39e20*/  LDL.LU R7, [R1+0xf8] ;  /* 0x0000f80001077983 */ /* 0x000f280000300800 */
[----:B------:R0:W-:Y:S04]  /*39e30*/  STS.U8 [R0+UR4+0xc20], R9 ;  /* 0x000c200900007988 */ /* 0x0001e80008000004 */
[----:B------:R-:W4:Y:S04]  /*39e40*/  LDL.LU R8, [R1+0xf4] ;  /* 0x0000f40001087983 */ /* 0x000f280000300800 */
[----:B------:R1:W-:Y:S04]  /*39e50*/  STS.U8 [R0+UR4+0xe60], R10 ;  /* 0x000e600a00007988 */ /* 0x0003e80008000004 */
[----:B------:R0:W-:Y:S04]  /*39e60*/  STS.U8 [R0+UR4+0xe40], R11 ;  /* 0x000e400b00007988 */ /* 0x0001e80008000004 */
[----:B------:R0:W-:Y:S04]  /*39e70*/  STS.U8 [R0+UR4+0xe20], R12 ;  /* 0x000e200c00007988 */ /* 0x0001e80008000004 */
[----:B------:R1:W-:Y:S04]  /*39e80*/  STS.U8 [R0+UR4+0xe00], R14 ;  /* 0x000e000e00007988 */ /* 0x0003e80008000004 */
[----:B------:R1:W-:Y:S04]  /*39e90*/  STS.U8 [R0+UR4+0x1000], R15 ;  /* 0x0010000f00007988 */ /* 0x0003e80008000004 */
[----:B0-----:R-:W4:Y:S04]  /*39ea0*/  LDL.LU R9, [R1+0xf0] ;  /* 0x0000f00001097983 */ /* 0x001f280000300800 */
[----:B-1----:R-:W4:Y:S04]  /*39eb0*/  LDL.LU R10, [R1+0xec] ;  /* 0x0000ec00010a7983 */ /* 0x002f280000300800 */
[----:B------:R-:W4:Y:S04]  /*39ec0*/  LDL.LU R11, [R1+0xe8] ;  /* 0x0000e800010b7983 */ /* 0x000f280000300800 */
        /* <DEDUP_REMOVED lines=37> */
[----:B--2---:R0:W-:Y:S04]  /*3a120*/  STS.U8 [R0+UR4+0x1840], R61 ;  /* 0x0018403d00007988 */ /* 0x0041e80008000004 */
[----:B0-----:R-:W2:Y:S04]  /*3a130*/  LDL.LU R61, [R1+0x500] ;  /* 0x00050000013d7983 */ /* 0x001ea80000300800 */
[----:B---3--:R-:W-:Y:S04]  /*3a140*/  STS.U8 [R0+UR4+0x1860], R5 ;  /* 0x0018600500007988 */ /* 0x008fe80008000004 */
[----:B----4-:R-:W-:Y:S04]  /*3a150*/  STS.U8 [R0+UR4+0x1a20], R4 ;  /* 0x001a200400007988 */ /* 0x010fe80008000004 */
[----:B------:R0:W-:Y:S04]  /*3a160*/  STS.U8 [R0+UR4+0x1a00], R3 ;  /* 0x001a000300007988 */ /* 0x0001e80008000004 */
[----:B------:R-:W-:Y:S04]  /*3a170*/  STS.U8 [R0+UR4+0x1a60], R6 ;  /* 0x001a600600007988 */ /* 0x000fe80008000004 */
[----:B------:R-:W-:Y:S01]  /*3a180*/  STS.U8 [R0+UR4+0x1a40], R7 ;  /* 0x001a400700007988 */ /* 0x000fe20008000004 */
[----:B------:R-:W-:-:S03]  /*3a190*/  LOP3.LUT R13, R13, 0x1f, RZ, 0xc0, !PT ;  /* 0x0000001f0d0d7812 */ /* 0x000fc600078ec0ff */
[----:B------:R-:W-:Y:S04]  /*3a1a0*/  STS.U8 [R0+UR4+0x1c40], R8 ;  /* 0x001c400800007988 */ /* 0x000fe80008000004 */
[----:B------:R-:W-:Y:S04]  /*3a1b0*/  STS.U8 [R0+UR4+0x1c60], R9 ;  /* 0x001c600900007988 */ /* 0x000fe80008000004 */
[----:B------:R-:W-:Y:S04]  /*3a1c0*/  STS.U8 [R0+UR4+0x1c00], R10 ;  /* 0x001c000a00007988 */ /* 0x000fe80008000004 */
[----:B------:R-:W-:Y:S04]  /*3a1d0*/  STS.U8 [R0+UR4+0x1c20], R11 ;  /* 0x001c200b00007988 */ /* 0x000fe80008000004 */
[----:B------:R-:W-:Y:S01]  /*3a1e0*/  STS.U8 [R0+UR4+0x1e60], R12 ;  /* 0x001e600c00007988 */ /* 0x000fe20008000004 */
[----:B0-----:R-:W-:-:S03]  /*3a1f0*/  LOP3.LUT R3, R13, 0x8, RZ, 0x3c, !PT ;  /* 0x000000080d037812 */ /* 0x001fc600078e3cff */
        /* <DEDUP_REMOVED lines=14> */
[----:B------:R1:W-:Y:S04]  /*3a2e0*/  STS.U8 [R3+UR4+0x4a0], R56 ;  /* 0x0004a03803007988 */ /* 0x0003e80008000004 */
[----:B0-----:R-:W3:Y:S04]  /*3a2f0*/  LDL.LU R55, [R1+0x4fc] ;  /* 0x0004fc0001377983 */ /* 0x001ee80000300800 */
[----:B------:R0:W-:Y:S04]  /*3a300*/  STS.U8 [R3+UR4+0x6e0], R57 ;  /* 0x0006e03903007988 */ /* 0x0001e80008000004 */
[----:B------:R4:W-:Y:S04]  /*3a310*/  STS.U8 [R3+UR4+0x6c0], R58 ;  /* 0x0006c03a03007988 */ /* 0x0009e80008000004 */
[----:B------:R0:W-:Y:S04]  /*3a320*/  STS.U8 [R3+UR4+0x6a0], R59 ;  /* 0x0006a03b03007988 */ /* 0x0001e80008000004 */
[----:B------:R4:W-:Y:S04]  /*3a330*/  STS.U8 [R3+UR4+0x680], R60 ;  /* 0x0006803c03007988 */ /* 0x0009e80008000004 */
[----:B-1----:R-:W3:Y:S04]  /*3a340*/  LDL.LU R56, [R1+0x4f8] ;  /* 0x0004f80001387983 */ /* 0x002ee80000300800 */
[----:B0-----:R-:W3:Y:S04]  /*3a350*/  LDL.LU R57, [R1+0x4f4] ;  /* 0x0004f40001397983 */ /* 0x001ee80000300800 */
[----:B----4-:R-:W4:Y:S04]  /*3a360*/  LDL.LU R58, [R1+0x4c0] ;  /* 0x0004c000013a7983 */ /* 0x010f280000300800 */
[----:B------:R-:W4:Y:S04]  /*3a370*/  LDL.LU R59, [R1+0x4ac] ;  /* 0x0004ac00013b7983 */ /* 0x000f280000300800 */
[----:B------:R-:W4:Y:S01]  /*3a380*/  LDL.LU R60, [R1+0x4a8] ;  /* 0x0004a800013c7983 */ /* 0x000f220000300800 */
[----:B------:R-:W-:-:S03]  /*3a390*/  ISETP.GE.AND P0, PT, R0, R2, PT ;  /* 0x000000020000720c */ /* 0x000fc60003f06270 */
[----:B--2---:R0:W-:Y:S04]  /*3a3a0*/  STS.U8 [R3+UR4+0x880], R61 ;  /* 0x0008803d03007988 */ /* 0x0041e80008000004 */
        /* <DEDUP_REMOVED lines=24> */
[----:B------:R-:W2:Y:S04]  /*3a530*/  LDL.LU R45, [R1] ;  /* 0x00000000012d7983 */ /* 0x000ea80000300800 */
[----:B---3--:R0:W-:Y:S04]  /*3a540*/  STS.U8 [R3+UR4+0x8a0], R55 ;  /* 0x0008a03703007988 */ /* 0x0081e80008000004 */
[----:B------:R1:W-:Y:S04]  /*3a550*/  STS.U8 [R3+UR4+0x8c0], R56 ;  /* 0x0008c03803007988 */ /* 0x0003e80008000004 */
[----:B0-----:R-:W3:Y:S04]  /*3a560*/  LDL.LU R55, [R1+0x468c] ;  /* 0x00468c0001377983 */ /* 0x001ee80000300800 */
[----:B------:R0:W-:Y:S04]  /*3a570*/  STS.U8 [R3+UR4+0x8e0], R57 ;  /* 0x0008e03903007988 */ /* 0x0001e80008000004 */
[----:B----4-:R4:W-:Y:S04]  /*3a580*/  STS.U8 [R3+UR4+0xaa0], R58 ;  /* 0x000aa03a03007988 */ /* 0x0109e80008000004 */
[----:B------:R0:W-:Y:S04]  /*3a590*/  STS.U8 [R3+UR4+0xa80], R59 ;  /* 0x000a803b03007988 */ /* 0x0001e80008000004 */
[----:B------:R4:W-:Y:S04]  /*3a5a0*/  STS.U8 [R3+UR4+0xae0], R60 ;  /* 0x000ae03c03007988 */ /* 0x0009e80008000004 */
[----:B-1----:R-:W3:Y:S04]  /*3a5b0*/  LDL.LU R56, [R1+0x4688] ;  /* 0x0046880001387983 */ /* 0x002ee80000300800 */
[----:B0-----:R-:W3:Y:S04]  /*3a5c0*/  LDL.LU R57, [R1+0x4684] ;  /* 0x0046840001397983 */ /* 0x001ee80000300800 */
[----:B----4-:R-:W4:Y:S04]  /*3a5d0*/  LDL.LU R58, [R1+0x4680] ;  /* 0x00468000013a7983 */ /* 0x010f280000300800 */
[----:B------:R-:W3:Y:S04]  /*3a5e0*/  LDL.LU R59, [R1+0x467c] ;  /* 0x00467c00013b7983 */ /* 0x000ee80000300800 */
[----:B------:R-:W3:Y:S04]  /*3a5f0*/  LDL.LU R60, [R1+0x4678] ;  /* 0x00467800013c7983 */ /* 0x000ee80000300800 */
[----:B--2---:R0:W-:Y:S04]  /*3a600*/  STS.U8 [R3+UR4+0xac0], R61 ;  /* 0x000ac03d03007988 */ /* 0x0041e80008000004 */
[----:B------:R-:W-:Y:S04]  /*3a610*/  STS.U8 [R3+UR4+0xcc0], R2 ;  /* 0x000cc00203007988 */ /* 0x000fe80008000004 */
[----:B------:R-:W-:Y:S04]  /*3a620*/  STS.U8 [R3+UR4+0xce0], R5 ;  /* 0x000ce00503007988 */ /* 0x000fe80008000004 */
[----:B------:R-:W-:Y:S04]  /*3a630*/  STS.U8 [R3+UR4+0xc80], R4 ;  /* 0x000c800403007988 */ /* 0x000fe80008000004 */
[----:B0-----:R-:W2:Y:S04]  /*3a640*/  LDL.LU R61, [R1+0x4674] ;  /* 0x00467400013d7983 */ /* 0x001ea80000300800 */
        /* <DEDUP_REMOVED lines=33> */
[----:B0-----:R-:W4:Y:S01]  /*3a860*/  LDL.LU R45, [R1+0x580] ;  /* 0x00058000012d7983 */ /* 0x001f220000300800 */
[----:B------:R-:W-:-:S03]  /*3a870*/  LOP3.LUT R2, R0, 0x10, RZ, 0x3c, !PT ;  /* 0x0000001000027812 */ /* 0x000fc600078e3cff */
[----:B--2---:R-:W-:Y:S04]  /*3a880*/  STS.U8 [R3+UR4+0x1880], R61 ;  /* 0x0018803d03007988 */ /* 0x004fe80008000004 */
[----:B---3--:R-:W-:Y:S04]  /*3a890*/  STS.U8 [R3+UR4+0x18a0], R60 ;  /* 0x0018a03c03007988 */ /* 0x008fe80008000004 */
[----:B------:R-:W-:Y:S04]  /*3a8a0*/  STS.U8 [R3+UR4+0x18c0], R59 ;  /* 0x0018c03b03007988 */ /* 0x000fe80008000004 */
[----:B----4-:R-:W-:Y:S04]  /*3a8b0*/  STS.U8 [R3+UR4+0x18e0], R58 ;  /* 0x0018e03a03007988 */ /* 0x010fe80008000004 */
        /* <DEDUP_REMOVED lines=18> */
[----:B------:R-:W-:Y:S04]  /*3a9e0*/  STL [R1+0x4654], R61 ;  /* 0x0046543d01007387 */ /* 0x000fe80000100800 */
[----:B------:R-:W-:Y:S04]  /*3a9f0*/  STL [R1+0x4658], R60 ;  /* 0x0046583c01007387 */ /* 0x000fe80000100800 */
[----:B------:R-:W-:Y:S04]  /*3aa00*/  STL [R1+0x465c], R59 ;  /* 0x00465c3b01007387 */ /* 0x000fe80000100800 */
[----:B------:R-:W-:Y:S04]  /*3aa10*/  STL [R1+0x4660], R58 ;  /* 0x0046603a01007387 */ /* 0x000fe80000100800 */
[----:B------:R-:W-:Y:S04]  /*3aa20*/  STL [R1+0x4664], R57 ;  /* 0x0046643901007387 */ /* 0x000fe80000100800 */
[----:B------:R-:W-:Y:S04]  /*3aa30*/  STS.U8 [R2+UR4+0x360], R20 ;  /* 0x0003601402007988 */ /* 0x000fe80008000004 */
[----:B------:R-:W-:Y:S04]  /*3aa40*/  STS.U8 [R2+UR4+0x340], R21 ;  /* 0x0003401502007988 */ /* 0x000fe80008000004 */
[----:B------:R-:W-:Y:S04]  /*3aa50*/  STS.U8 [R2+UR4+0x540], R22 ;  /* 0x0005401602007988 */ /* 0x000fe80008000004 */
[----:B------:R-:W-:Y:S04]  /*3aa60*/  STS.U8 [R2+UR4+0x560], R23 ;  /* 0x0005601702007988 */ /* 0x000fe80008000004 */
[----:B------:R-:W-:Y:S04]  /*3aa70*/  STS.U8 [R2+UR4+0x500], R24 ;  /* 0x0005001802007988 */ /* 0x000fe80008000004 */
[----:B------:R-:W-:Y:S04]  /*3aa80*/  STL [R1+0x4668], R56 ;  /* 0x0046683801007387 */ /* 0x000fe80000100800 */
[----:B------:R-:W-:Y:S04]  /*3aa90*/  STS.U8 [R2+UR4+0x520], R25 ;  /* 0x0005201902007988 */ /* 0x000fe80008000004 */
[----:B------:R-:W-:Y:S04]  /*3aaa0*/  STL [R1+0x466c], R55 ;  /* 0x00466c3701007387 */ /* 0x000fe80000100800 */
[----:B------:R0:W-:Y:S04]  /*3aab0*/  STS.U8 [R2+UR4+0x760], R45 ;  /* 0x0007602d02007988 */ /* 0x0001e80008000004 */
[----:B0-----:R-:W2:Y:S04]  /*3aac0*/  LDL.LU R45, [R1+0x57c] ;  /* 0x00057c00012d7983 */ /* 0x001ea80000300800 */
[----:B------:R-:W3:Y:S04]  /*3aad0*/  LDL.LU R55, [R1+0x578] ;  /* 0x0005780001377983 */ /* 0x000ee80000300800 */
        /* <DEDUP_REMOVED lines=29> */
[----:B--2---:R0:W-:Y:S04]  /*3acb0*/  STS.U8 [R2+UR4+0x740], R45 ;  /* 0x0007402d02007988 */ /* 0x0041e80008000004 */
[----:B---3--:R-:W-:Y:S04]  /*3acc0*/  STS.U8 [R2+UR4+0x720], R55 ;  /* 0x0007203702007988 */ /* 0x008fe80008000004 */
[----:B----4-:R-:W-:Y:S04]  /*3acd0*/  STS.U8 [R2+UR4+0x700], R56 ;  /* 0x0007003802007988 */ /* 0x010fe80008000004 */
        /* <DEDUP_REMOVED lines=23> */
[----:B0-----:R-:W2:Y:S04]  /*3ae50*/  LDL.LU R14, [R1+0x630] ;  /* 0x00063000010e7983 */ /* 0x001ea80000300800 */
[----:B-1----:R-:W2:Y:S04]  /*3ae60*/  LDL.LU R15, [R1+0x62c] ;  /* 0x00062c00010f7983 */ /* 0x002ea80000300800 */
[----:B---3--:R-:W3:Y:S04]  /*3ae70*/  LDL.LU R16, [R1+0x628] ;  /* 0x0006280001107983 */ /* 0x008ee80000300800 */
[----:B----4-:R-:W4:Y:S04]  /*3ae80*/  LDL.LU R17, [R1+0x624] ;  /* 0x0006240001117983 */ /* 0x010f280000300800 */
        /* <DEDUP_REMOVED lines=26> */
[----:B------:R-:W-:-:S03]  /*3b030*/  LOP3.LUT R0, R0, 0x18, RZ, 0x3c, !PT ;  /* 0x0000001800007812 */ /* 0x000fc600078e3cff */
[----:B------:R-:W4:Y:S04]  /*3b040*/  LDL.LU R8, [R1+0x3e0] ;  /* 0x0003e00001087983 */ /* 0x000f280000300800 */
[----:B------:R-:W4:Y:S04]  /*3b050*/  LDL.LU R9, [R1+0x39c] ;  /* 0x00039c0001097983 */ /* 0x000f280000300800 */
[----:B------:R-:W4:Y:S04]  /*3b060*/  LDL.LU R10, [R1+0x398] ;  /* 0x00039800010a7983 */ /* 0x000f280000300800 */
[----:B------:R-:W4:Y:S04]  /*3b070*/  LDL.LU R11, [R1+0x394] ;  /* 0x00039400010b7983 */ /* 0x000f280000300800 */
[----:B------:R-:W4:Y:S04]  /*3b080*/  LDL.LU R12, [R1+0x300] ;  /* 0x00030000010c7983 */ /* 0x000f280000300800 */
[----:B------:R-:W4:Y:S04]  /*3b090*/  LDL.LU R13, [R1+0x2ec] ;  /* 0x0002ec00010d7983 */ /* 0x000f280000300800 */
[----:B--2---:R-:W-:Y:S04]  /*3b0a0*/  STS.U8 [R2+UR4+0x1760], R45 ;  /* 0x0017602d02007988 */ /* 0x004fe80008000004 */
        /* <DEDUP_REMOVED lines=21> */
[----:B---3--:R2:W-:Y:S04]  /*3b200*/  STS.U8 [R0+UR4+0x1c0], R16 ;  /* 0x0001c01000007988 */ /* 0x0085e80008000004 */
[----:B----4-:R3:W-:Y:S04]  /*3b210*/  STS.U8 [R0+UR4+0x1e0], R17 ;  /* 0x0001e01100007988 */ /* 0x0107e80008000004 */
[----:B------:R4:W-:Y:S04]  /*3b220*/  STS.U8 [R0+UR4+0x3a0], R18 ;  /* 0x0003a01200007988 */ /* 0x0009e80008000004 */
[----:B------:R2:W-:Y:S04]  /*3b230*/  STS.U8 [R0+UR4+0x380], R19 ;  /* 0x0003801300007988 */ /* 0x0005e80008000004 */
[----:B0-----:R-:W4:Y:S04]  /*3b240*/  LDL.LU R14, [R1+0x2e8] ;  /* 0x0002e800010e7983 */ /* 0x001f280000300800 */
[----:B-1----:R-:W4:Y:S04]  /*3b250*/  LDL.LU R15, [R1+0x2e4] ;  /* 0x0002e400010f7983 */ /* 0x002f280000300800 */
[----:B--2---:R-:W2:Y:S04]  /*3b260*/  LDL.LU R16, [R1+0x260] ;  /* 0x0002600001107983 */ /* 0x004ea80000300800 */
[----:B---3--:R-:W3:Y:S04]  /*3b270*/  LDL.LU R17, [R1+0x24c] ;  /* 0x00024c0001117983 */ /* 0x008ee80000300800 */
[----:B----4-:R-:W4:Y:S04]  /*3b280*/  LDL.LU R18, [R1+0x248] ;  /* 0x0002480001127983 */ /* 0x010f280000300800 */
        /* <DEDUP_REMOVED lines=52> */
[----:B--2---:R2:W-:Y:S04]  /*3b5d0*/  STS.U8 [R0+UR4+0x1180], R16 ;  /* 0x0011801000007988 */ /* 0x0045e80008000004 */
[----:B---3--:R3:W-:Y:S04]  /*3b5e0*/  STS.U8 [R0+UR4+0x11a0], R17 ;  /* 0x0011a01100007988 */ /* 0x0087e80008000004 */
[----:B----4-:R4:W-:Y:S04]  /*3b5f0*/  STS.U8 [R0+UR4+0x11c0], R18 ;  /* 0x0011c01200007988 */ /* 0x0109e80008000004 */
[----:B------:R2:W-:Y:S04]  /*3b600*/  STS.U8 [R0+UR4+0x11e0], R19 ;  /* 0x0011e01300007988 */ /* 0x0005e80008000004 */
[----:B0-----:R-:W4:Y:S04]  /*3b610*/  LDL.LU R14, [R1+0x4624] ;  /* 0x00462400010e7983 */ /* 0x001f280000300800 */
[----:B-1----:R-:W4:Y:S04]  /*3b620*/  LDL.LU R15, [R1+0x4620] ;  /* 0x00462000010f7983 */ /* 0x002f280000300800 */
[----:B--2---:R-:W2:Y:S04]  /*3b630*/  LDL.LU R16, [R1+0x461c] ;  /* 0x00461c0001107983 */ /* 0x004ea80000300800 */
[----:B---3--:R-:W3:Y:S04]  /*3b640*/  LDL.LU R17, [R1+0x4618] ;  /* 0x0046180001117983 */ /* 0x008ee80000300800 */
[----:B----4-:R-:W4:Y:S04]  /*3b650*/  LDL.LU R18, [R1+0x4614] ;  /* 0x0046140001127983 */ /* 0x010f280000300800 */
[----:B------:R-:W2:Y:S04]  /*3b660*/  LDL.LU R19, [R1+0x4610] ;  /* 0x0046100001137983 */ /* 0x000ea80000300800 */
        /* <DEDUP_REMOVED lines=8> */
[----:B------:R-:W2:Y:S04]  /*3b6f0*/  LDL.LU R22, [R1+0x4604] ;  /* 0x0046040001167983 */ /* 0x000ea80000300800 */
[----:B------:R-:W2:Y:S04]  /*3b700*/  LDL.LU R23, [R1+0x4600] ;  /* 0x0046000001177983 */ /* 0x000ea80000300800 */
[----:B------:R-:W2:Y:S04]  /*3b710*/  LDL.LU R24, [R1+0x45fc] ;  /* 0x0045fc0001187983 */ /* 0x000ea80000300800 */
[----:B------:R-:W2:Y:S04]  /*3b720*/  LDL.LU R25, [R1+0x45f8] ;  /* 0x0045f80001197983 */ /* 0x000ea80000300800 */
[----:B------:R0:W-:Y:S04]  /*3b730*/  STS.U8 [R0+UR4+0x1580], R2 ;  /* 0x0015800200007988 */ /* 0x0001e80008000004 */
[----:B0-----:R-:W3:Y:S04]  /*3b740*/  LDL R2, [R1+0x3920] ;  /* 0x0039200001027983 */ /* 0x001ee80000100800 */
[----:B--2---:R-:W-:Y:S04]  /*3b750*/  STS.U8 [R0+UR4+0x15a0], R25 ;  /* 0x0015a01900007988 */ /* 0x004fe80008000004 */
[----:B------:R-:W-:Y:S04]  /*3b760*/  STS.U8 [R0+UR4+0x17e0], R24 ;  /* 0x0017e01800007988 */ /* 0x000fe80008000004 */
[----:B------:R-:W-:Y:S04]  /*3b770*/  STS.U8 [R0+UR4+0x17c0], R23 ;  /* 0x0017c01700007988 */ /* 0x000fe80008000004 */
[----:B------:R-:W-:Y:S04]  /*3b780*/  STS.U8 [R0+UR4+0x17a0], R22 ;  /* 0x0017a01600007988 */ /* 0x000fe80008000004 */
[----:B------:R-:W-:Y:S04]  /*3b790*/  STS.U8 [R0+UR4+0x1780], R21 ;  /* 0x0017801500007988 */ /* 0x000fe80008000004 */
[----:B------:R-:W-:Y:S04]  /*3b7a0*/  STS.U8 [R0+UR4+0x1980], R20 ;  /* 0x0019801400007988 */ /* 0x000fe80008000004 */
[----:B------:R-:W-:Y:S04]  /*3b7b0*/  STS.U8 [R0+UR4+0x19a0], R19 ;  /* 0x0019a01300007988 */ /* 0x000fe80008000004 */
[----:B----4-:R-:W-:Y:S04]  /*3b7c0*/  STS.U8 [R0+UR4+0x19c0], R18 ;  /* 0x0019c01200007988 */ /* 0x010fe80008000004 */
[----:B---3--:R-:W-:Y:S04]  /*3b7d0*/  STS.U8 [R0+UR4+0x19e0], R17 ;  /* 0x0019e01100007988 */ /* 0x008fe80008000004 */
        /* <DEDUP_REMOVED lines=11> */
[----:B------:R0:W-:Y:S01]  /*3b890*/  STS.U8 [R0+UR4+0x1f80], R3 ;  /* 0x001f800300007988 */ /* 0x0001e20008000004 */
[----:B------:R-:W-:Y:S06]  /*3b8a0*/  BAR.SYNC.DEFER_BLOCKING 0x0 ;  /* 0x0000000000007b1d */ /* 0x000fec0000010000 */
[----:B0-----:R-:W2:Y:S04]  /*3b8b0*/  LDL.LU R0, [R1+0x45f4] ;  /* 0x0045f40001007983 */ /* 0x001ea80000300800 */
[----:B------:R-:W3:Y:S01]  /*3b8c0*/  LDL R3, [R1+0x3904] ;  /* 0x0039040001037983 */ /* 0x000ee20000100800 */
[----:B------:R-:W-:-:S06]  /*3b8d0*/  PRMT R4, RZ, 0x7610, R4 ;  /* 0x00007610ff047816 */ /* 0x000fcc0000000004 */
[----:B---3--:R-:W3:Y:S04]  /*3b8e0*/  @!P1 LDG.E.U8 R4, desc[UR40][R2.64] ;  /* 0x0000002802049981 */ /* 0x008ee8000c1e1100 */
[----:B---3--:R0:W-:Y:S04]  /*3b8f0*/  STL [R1+0xa74], R4 ;  /* 0x000a740401007387 */ /* 0x0081e80000100800 */
[----:B0-----:R-:W3:Y:S04]  /*3b900*/  LDL.LU R4, [R1+0x45f0] ;  /* 0x0045f00001047983 */ /* 0x001ee80000300800 */
[----:B------:R-:W4:Y:S04]  /*3b910*/  LDL R2, [R1+0x3900] ;  /* 0x0039000001027983 */ /* 0x000f280000100800 */
[----:B------:R-:W4:Y:S01]  /*3b920*/  LDL R3, [R1+0x3918] ;  /* 0x0039180001037983 */ /* 0x000f220000100800 */
[----:B--2---:R-:W-:-:S02]  /*3b930*/  PRMT R0, RZ, 0x7610, R0 ;  /* 0x00007610ff007816 */ /* 0x004fc40000000000 */
[----:B----4-:R-:W-:-:S04]  /*3b940*/  @!P0 LOP3.LUT R3, R3, R2, RZ, 0x3c, !PT ;  /* 0x0000000203038212 */ /* 0x010fc800078e3cff */
[----:B------:R-:W-:-:S04]  /*3b950*/  @!P0 LOP3.LUT R2, R3, R2, RZ, 0x3c, !PT ;  /* 0x0000000203028212 */ /* 0x000fc800078e3cff */
[----:B------:R-:W-:-:S05]  /*3b960*/  @!P0 LOP3.LUT R3, R3, R2, RZ, 0x3c, !PT ;  /* 0x0000000203038212 */ /* 0x000fca00078e3cff */
[----:B------:R-:W2:Y:S04]  /*3b970*/  @!P0 LDG.E.U8 R0, desc[UR40][R2.64] ;  /* 0x0000002802008981 */ /* 0x000ea8000c1e1100 */
[----:B--2---:R0:W-:Y:S04]  /*3b980*/  STL [R1+0xa70], R0 ;  /* 0x000a700001007387 */ /* 0x0041e80000100800 */
[----:B0-----:R-:W2:Y:S04]  /*3b990*/  LDL.LU R0, [R1+0x45ec] ;  /* 0x0045ec0001007983 */ /* 0x001ea80000300800 */
[----:B------:R-:W4:Y:S04]  /*3b9a0*/  LDL R2, [R1+0x355c] ;  /* 0x00355c0001027983 */ /* 0x000f280000100800 */
[----:B------:R-:W4:Y:S01]  /*3b9b0*/  LDL R3, [R1+0x3560] ;  /* 0x0035600001037983 */ /* 0x000f220000100800 */
[----:B---3--:R-:W-:-:S02]  /*3b9c0*/  PRMT R4, RZ, 0x7610, R4 ;  /* 0x00007610ff047816 */ /* 0x008fc40000000004 */
[----:B----4-:R-:W-:-:S04]  /*3b9d0*/  @!P0 LOP3.LUT R3, R3, R2, RZ, 0x3c, !PT ;  /* 0x0000000203038212 */ /* 0x010fc800078e3cff */
[----:B------:R-:W-:-:S04]  /*3b9e0*/  @!P0 LOP3.LUT R2, R3, R2, RZ, 0x3c, !PT ;  /* 0x0000000203028212 */ /* 0x000fc800078e3cff */
[----:B------:R-:W-:-:S05]  /*3b9f0*/  @!P0 LOP3.LUT R3, R3, R2, RZ, 0x3c, !PT ;  /* 0x0000000203038212 */ /* 0x000fca00078e3cff */
[----:B------:R-:W3:Y:S04]  /*3ba00*/  @!P0 LDG.E.U8 R4, desc[UR40][R2.64] ;  /* 0x0000002802048981 */ /* 0x000ee8000c1e1100 */
        /* <DEDUP_REMOVED lines=4045> */
[----:B------:R-:W-:-:S02]  /*4b6e0*/  PRMT R5, RZ, 0x7610, R5 ;  /* 0x00007610ff057816 */ /* 0x000fc40000000005 */
[----:B----4-:R-:W-:-:S04]  /*4b6f0*/  @!P0 LOP3.LUT R3, R3, R2, RZ, 0x3c, !PT ;  /* 0x0000000203038212 */ /* 0x010fc800078e3cff */
[----:B------:R-:W-:-:S04]  /*4b700*/  @!P0 LOP3.LUT R2, R3, R2, RZ, 0x3c, !PT ;  /* 0x0000000203028212 */ /* 0x000fc800078e3cff */
[----:B------:R-:W-:-:S05]  /*4b710*/  @!P0 LOP3.LUT R3, R3, R2, RZ, 0x3c, !PT ;  /* 0x0000000203038212 */ /* 0x000fca00078e3cff */
[----:B------:R-:W4:Y:S04]  /*4b720*/  @!P0 LDG.E.U8 R5, desc[UR40][R2.64] ;  /* 0x0000002802058981 */ /* 0x000f28000c1e1100 */
[----:B----4-:R0:W-:Y:S04]  /*4b730*/  STL [R1+0x4], R5 ;  /* 0x0000040501007387 */ /* 0x0101e80000100800 */
[----:B0-----:R-:W4:Y:S04]  /*4b740*/  LDL.LU R5, [R1+0x3ee0] ;  /* 0x003ee00001057983 */ /* 0x001f280000300800 */
[----:B------:R-:W3:Y:S04]  /*4b750*/  LDL R2, [R1+0x3724] ;  /* 0x0037240001027983 */ /* 0x000ee80000100800 */
[----:B------:R-:W3:Y:S01]  /*4b760*/  LDL R3, [R1+0x375c] ;  /* 0x00375c0001037983 */ /* 0x000ee20000100800 */
[----:B--2---:R-:W-:-:S02]  /*4b770*/  PRMT R0, RZ, 0x7610, R0 ;  /* 0x00007610ff007816 */ /* 0x004fc40000000000 */
[----:B---3--:R-:W-:-:S04]  /*4b780*/  @!P1 LOP3.LUT R3, R3, R2, RZ, 0x3c, !PT ;  /* 0x0000000203039212 */ /* 0x008fc800078e3cff */
[----:B------:R-:W-:-:S04]  /*4b790*/  @!P1 LOP3.LUT R2, R3, R2, RZ, 0x3c, !PT ;  /* 0x0000000203029212 */ /* 0x000fc800078e3cff */
[----:B------:R-:W-:-:S05]  /*4b7a0*/  @!P1 LOP3.LUT R3, R3, R2, RZ, 0x3c, !PT ;  /* 0x0000000203039212 */ /* 0x000fca00078e3cff */
[----:B------:R-:W2:Y:S04]  /*4b7b0*/  @!P1 LDG.E.U8 R0, desc[UR40][R2.64] ;  /* 0x0000002802009981 */ /* 0x000ea8000c1e1100 */
[----:B--2---:R0:W-:Y:S04]  /*4b7c0*/  STL [R1], R0 ;  /* 0x0000000001007387 */ /* 0x0041e80000100800 */
[----:B0-----:R-:W2:Y:S04]  /*4b7d0*/  LDL.LU R0, [R1+0x3edc] ;  /* 0x003edc0001007983 */ /* 0x001ea80000300800 */
[----:B------:R-:W3:Y:S04]  /*4b7e0*/  LDL R2, [R1+0x3730] ;  /* 0x0037300001027983 */ /* 0x000ee80000100800 */
[----:B------:R-:W3:Y:S01]  /*4b7f0*/  LDL R3, [R1+0x3758] ;  /* 0x0037580001037983 */ /* 0x000ee20000100800 */
[----:B------:R-:W-:-:S02]  /*4b800*/  PRMT R61, RZ, 0x7610, R61 ;  /* 0x00007610ff3d7816 */ /* 0x000fc4000000003d */
[----:B---3--:R-:W-:-:S04]  /*4b810*/  @!P0 LOP3.LUT R3, R3, R2, RZ, 0x3c, !PT ;  /* 0x0000000203038212 */ /* 0x008fc800078e3cff */
[----:B------:R-:W-:-:S04]  /*4b820*/  @!P0 LOP3.LUT R2, R3, R2, RZ, 0x3c, !PT ;  /* 0x0000000203028212 */ /* 0x000fc800078e3cff */
[----:B------:R-:W-:-:S05]  /*4b830*/  @!P0 LOP3.LUT R3, R3, R2, RZ, 0x3c, !PT ;  /* 0x0000000203038212 */ /* 0x000fca00078e3cff */
[----:B------:R0:W3:Y:S04]  /*4b840*/  @!P0 LDG.E.U8 R61, desc[UR40][R2.64] ;  /* 0x00000028023d8981 */ /* 0x0000e8000c1e1100 */
[----:B------:R-:W0:Y:S04]  /*4b850*/  LDL R2, [R1+0x3734] ;  /* 0x0037340001027983 */ /* 0x000e280000100800 */
[----:B------:R-:W0:Y:S01]  /*4b860*/  LDL R3, [R1+0x376c] ;  /* 0x00376c0001037983 */ /* 0x000e220000100800 */
[----:B------:R-:W-:Y:S02]  /*4b870*/  PRMT R60, RZ, 0x7610, R60 ;  /* 0x00007610ff3c7816 */ /* 0x000fe4000000003c */
[----:B0-----:R-:W-:-:S04]  /*4b880*/  @!P1 LOP3.LUT R3, R3, R2, RZ, 0x3c, !PT ;  /* 0x0000000203039212 */ /* 0x001fc800078e3cff */
[----:B------:R-:W-:-:S04]  /*4b890*/  @!P1 LOP3.LUT R2, R3, R2, RZ, 0x3c, !PT ;  /* 0x0000000203029212 */ /* 0x000fc800078e3cff */
[----:B------:R-:W-:Y:S01]  /*4b8a0*/  @!P1 LOP3.LUT R3, R3, R2, RZ, 0x3c, !PT ;  /* 0x0000000203039212 */ /* 0x000fe200078e3cff */
[----:B---3--:R0:W-:Y:S04]  /*4b8b0*/  STL [R1+0x3e60], R61 ;  /* 0x003e603d01007387 */ /* 0x0081e80000100800 */
[----:B------:R1:W3:Y:S01]  /*4b8c0*/  @!P1 LDG.E.U8 R60, desc[UR40][R2.64] ;  /* 0x00000028023c9981 */ /* 0x0002e2000c1e1100 */
[----:B------:R-:W-:-:S03]  /*4b8d0*/  PRMT R59, RZ, 0x7610, R59 ;  /* 0x00007610ff3b7816 */ /* 0x000fc6000000003b */
[----:B0-----:R-:W2:Y:S04]  /*4b8e0*/  LDL R61, [R1+0x3778] ;  /* 0x00377800013d7983 */ /* 0x001ea80000100800 */
[----:B------:R-:W1:Y:S04]  /*4b8f0*/  LDL R2, [R1+0x3740] ;  /* 0x0037400001027983 */ /* 0x000e680000100800 */
[----:B------:R-:W1:Y:S02]  /*4b900*/  LDL R3, [R1+0x3768] ;  /* 0x0037680001037983 */ /* 0x000e640000100800 */
[----:B-1----:R-:W-:-:S04]  /*4b910*/  @!P0 LOP3.LUT R3, R3, R2, RZ, 0x3c, !PT ;  /* 0x0000000203038212 */ /* 0x002fc800078e3cff */
        /* <DEDUP_REMOVED lines=10> */
[----:B------:R-:W-:-:S05]  /*4b9c0*/  @!P1 LOP3.LUT R3, R3, R2, RZ, 0x3c, !PT ;  /* 0x0000000203039212 */ /* 0x000fca00078e3cff */
[----:B------:R2:W4:Y:S01]  /*4b9d0*/  @!P1 LDG.E.U8 R58, desc[UR40][R2.64] ;  /* 0x00000028023a9981 */ /* 0x000522000c1e1100 */
[----:B------:R-:W-:-:S03]  /*4b9e0*/  PRMT R57, RZ, 0x7610, R57 ;  /* 0x00007610ff397816 */ /* 0x000fc60000000039 */
[----:B---3--:R0:W-:Y:S01]  /*4b9f0*/  STL [R1+0x3e68], R59 ;  /* 0x003e683b01007387 */ /* 0x0081e20000100800 */
[----:B--2---:R-:W-:Y:S02]  /*4ba00*/  @!P0 IMAD.MOV.U32 R2, RZ, RZ, R61 ;  /* 0x000000ffff028224 */ /* 0x004fe400078e003d */
[----:B------:R-:W-:Y:S01]  /*4ba10*/  @!P0 IMAD.MOV.U32 R3, RZ, RZ, R60 ;  /* 0x000000ffff038224 */ /* 0x000fe200078e003c */
[----:B0-----:R-:W2:Y:S04]  /*4ba20*/  LDL R59, [R1+0x378c] ;  /* 0x00378c00013b7983 */ /* 0x001ea80000100800 */
[----:B------:R2:W3:Y:S04]  /*4ba30*/  @!P0 LDG.E.U8 R57, desc[UR40][R2.64] ;  /* 0x0000002802398981 */ /* 0x0004e8000c1e1100 */
[----:B----4-:R0:W-:Y:S01]  /*4ba40*/  STL [R1+0x3e6c], R58 ;  /* 0x003e6c3a01007387 */ /* 0x0101e20000100800 */
[----:B------:R-:W-:-:S03]  /*4ba50*/  PRMT R56, RZ, 0x7610, R56 ;  /* 0x00007610ff387816 */ /* 0x000fc60000000038 */
[----:B------:R-:W4:Y:S04]  /*4ba60*/  LDL R61, [R1+0x3770] ;  /* 0x00377000013d7983 */ /* 0x000f280000100800 */
[----:B------:R-:W4:Y:S04]  /*4ba70*/  LDL R60, [R1+0x3798] ;  /* 0x00379800013c7983 */ /* 0x000f280000100800 */
[----:B0-----:R-:W4:Y:S01]  /*4ba80*/  LDL R58, [R1+0x3754] ;  /* 0x00375400013a7983 */ /* 0x001f220000100800 */
[----:B--2---:R-:W-:-:S03]  /*4ba90*/  @!P1 IMAD.MOV.U32 R2, RZ, RZ, R59 ;  /* 0x000000ffff029224 */ /* 0x004fc600078e003b */
[----:B---3--:R0:W-:Y:S01]  /*4baa0*/  STL [R1+0x3e70], R57 ;  /* 0x003e703901007387 */ /* 0x0081e20000100800 */
[----:B------:R-:W-:-:S03]  /*4bab0*/  PRMT R55, RZ, 0x7610, R55 ;  /* 0x00007610ff377816 */ /* 0x000fc60000000037 */
[----:B------:R-:W2:Y:S04]  /*4bac0*/  LDL R59, [R1+0x3774] ;  /* 0x00377400013b7983 */ /* 0x000ea80000100800 */
[----:B0-----:R-:W3:Y:S01]  /*4bad0*/  LDL R57, [R1+0x3788] ;  /* 0x0037880001397983 */ /* 0x001ee20000100800 */
[----:B----4-:R-:W-:-:S03]  /*4bae0*/  @!P1 IMAD.MOV.U32 R3, RZ, RZ, R58 ;  /* 0x000000ffff039224 */ /* 0x010fc600078e003a */
[----:B------:R-:W4:Y:S04]  /*4baf0*/  LDL R58, [R1+0x37ac] ;  /* 0x0037ac00013a7983 */ /* 0x000f280000100800 */
[----:B------:R3:W2:Y:S04]  /*4bb00*/  @!P1 LDG.E.U8 R56, desc[UR40][R2.64] ;  /* 0x0000002802389981 */ /* 0x0006a8000c1e1100 */
[----:B------:R-:W4:Y:S01]  /*4bb10*/  LDL R3, [R1+0x3760] ;  /* 0x0037600001037983 */ /* 0x000f220000100800 */
[----:B---3--:R-:W-:-:S03]  /*4bb20*/  @!P0 IMAD.MOV.U32 R2, RZ, RZ, R57 ;  /* 0x000000ffff028224 */ /* 0x008fc600078e0039 */
[----:B--2---:R0:W-:Y:S01]  /*4bb30*/  STL [R1+0x3e74], R56 ;  /* 0x003e743801007387 */ /* 0x0041e20000100800 */
[----:B------:R-:W-:-:S03]  /*4bb40*/  PRMT R54, RZ, 0x7610, R54 ;  /* 0x00007610ff367816 */ /* 0x000fc60000000036 */
[----:B------:R-:W2:Y:S04]  /*4bb50*/  LDL R57, [R1+0x3780] ;  /* 0x0037800001397983 */ /* 0x000ea80000100800 */
[----:B----4-:R1:W3:Y:S04]  /*4bb60*/  @!P0 LDG.E.U8 R55, desc[UR40][R2.64] ;  /* 0x0000002802378981 */ /* 0x0102e8000c1e1100 */
[----:B0-----:R-:W4:Y:S04]  /*4bb70*/  LDL R56, [R1+0x37a8] ;  /* 0x0037a80001387983 */ /* 0x001f280000100800 */
[----:B------:R-:W1:Y:S04]  /*4bb80*/  LDL R2, [R1+0x3764] ;  /* 0x0037640001027983 */ /* 0x000e680000100800 */
[----:B------:R-:W1:Y:S02]  /*4bb90*/  LDL R3, [R1+0x379c] ;  /* 0x00379c0001037983 */ /* 0x000e640000100800 */
[----:B-1----:R-:W-:-:S04]  /*4bba0*/  @!P1 LOP3.LUT R3, R3, R2, RZ, 0x3c, !PT ;  /* 0x0000000203039212 */ /* 0x002fc800078e3cff */
[----:B------:R-:W-:-:S04]  /*4bbb0*/  @!P1 LOP3.LUT R2, R3, R2, RZ, 0x3c, !PT ;  /* 0x0000000203029212 */ /* 0x000fc800078e3cff */
[----:B------:R-:W-:-:S05]  /*4bbc0*/  @!P1 LOP3.LUT R3, R3, R2, RZ, 0x3c, !PT ;  /* 0x0000000203039212 */ /* 0x000fca00078e3cff */
[----:B------:R0:W2:Y:S01]  /*4bbd0*/  @!P1 LDG.E.U8 R54, desc[UR40][R2.64] ;  /* 0x0000002802369981 */ /* 0x0000a2000c1e1100 */
[----:B------:R-:W-:-:S03]  /*4bbe0*/  PRMT R53, RZ, 0x7610, R53 ;  /* 0x00007610ff357816 */ /* 0x000fc60000000035 */
[----:B---3--:R1:W-:Y:S01]  /*4bbf0*/  STL [R1+0x3e78], R55 ;  /* 0x003e783701007387 */ /* 0x0083e20000100800 */
[----:B------:R-:W-:Y:S01]  /*4bc00*/  PRMT R52, RZ, 0x7610, R52 ;  /* 0x00007610ff347816 */ /* 0x000fe20000000034 */
[----:B0-----:R-:W-:Y:S02]  /*4bc10*/  @!P0 IMAD.MOV.U32 R2, RZ, RZ, R60 ;  /* 0x000000ffff028224 */ /* 0x001fe400078e003c */
[----:B------:R-:W-:-:S05]  /*4bc20*/  @!P0 IMAD.MOV.U32 R3, RZ, RZ, R61 ;  /* 0x000000ffff038224 */ /* 0x000fca00078e003d */
[----:B------:R0:W3:Y:S02]  /*4bc30*/  @!P0 LDG.E.U8 R53, desc[UR40][R2.64] ;  /* 0x0000002802358981 */ /* 0x0000e4000c1e1100 */
[----:B0-----:R-:W-:Y:S02]  /*4bc40*/  @!P1 IMAD.MOV.U32 R2, RZ, RZ, R58 ;  /* 0x000000ffff029224 */ /* 0x001fe400078e003a */
[----:B------:R-:W-:-:S05]  /*4bc50*/  @!P1 IMAD.MOV.U32 R3, RZ, RZ, R59 ;  /* 0x000000ffff039224 */ /* 0x000fca00078e003b */
[----:B------:R4:W3:Y:S04]  /*4bc60*/  @!P1 LDG.E.U8 R52, desc[UR40][R2.64] ;  /* 0x0000002802349981 */ /* 0x0008e8000c1e1100 */
[----:B--2---:R0:W-:Y:S04]  /*4bc70*/  STL [R1+0x3e7c], R54 ;  /* 0x003e7c3601007387 */ /* 0x0041e80000100800 */
[----:B------:R-:W2:Y:S04]  /*4bc80*/  LDL R60, [R1+0x3784] ;  /* 0x00378400013c7983 */ /* 0x000ea80000100800 */
[----:B-1----:R-:W2:Y:S01]  /*4bc90*/  LDL R55, [R1+0x37bc] ;  /* 0x0037bc0001377983 */ /* 0x002ea20000100800 */
[----:B------:R-:W-:Y:S01]  /*4bca0*/  PRMT R51, RZ, 0x7610, R51 ;  /* 0x00007610ff337816 */ /* 0x000fe20000000033 */
[----:B----4-:R-:W-:-:S02]  /*4bcb0*/  @!P0 IMAD.MOV.U32 R2, RZ, RZ, R56 ;  /* 0x000000ffff028224 */ /* 0x010fc400078e0038 */
[----:B------:R-:W-:-:S05]  /*4bcc0*/  @!P0 IMAD.MOV.U32 R3, RZ, RZ, R57 ;  /* 0x000000ffff038224 */ /* 0x000fca00078e0039 */
[----:B------:R2:W4:Y:S01]  /*4bcd0*/  @!P0 LDG.E.U8 R51, desc[UR40][R2.64] ;  /* 0x0000002802338981 */ /* 0x000522000c1e1100 */
[----:B------:R-:W-:-:S03]  /*4bce0*/  PRMT R50, RZ, 0x7610, R50 ;  /* 0x00007610ff327816 */ /* 0x000fc60000000032 */
[----:B---3--:R1:W-:Y:S04]  /*4bcf0*/  STL [R1+0x3e80], R53 ;  /* 0x003e803501007387 */ /* 0x0083e80000100800 */
[----:B------:R-:W3:Y:S04]  /*4bd00*/  LDL R59, [R1+0x3790] ;  /* 0x00379000013b7983 */ /* 0x000ee80000100800 */
[----:B0-----:R-:W3:Y:S04]  /*4bd10*/  LDL R54, [R1+0x37b8] ;  /* 0x0037b80001367983 */ /* 0x001ee80000100800 */
[----:B------:R0:W-:Y:S04]  /*4bd20*/  STL [R1+0x3e84], R52 ;  /* 0x003e843401007387 */ /* 0x0001e80000100800 */
[----:B------:R-:W3:Y:S04]  /*4bd30*/  LDL R58, [R1+0x3794] ;  /* 0x00379400013a7983 */ /* 0x000ee80000100800 */
[----:B------:R-:W3:Y:S04]  /*4bd40*/  LDL R57, [R1+0x37cc] ;  /* 0x0037cc0001397983 */ /* 0x000ee80000100800 */
[----:B------:R-:W3:Y:S04]  /*4bd50*/  LDL R56, [R1+0x37a0] ;  /* 0x0037a00001387983 */ /* 0x000ee80000100800 */
[----:B-1----:R-:W3:Y:S01]  /*4bd60*/  LDL R53, [R1+0x37c8] ;  /* 0x0037c80001357983 */ /* 0x002ee20000100800 */
[----:B--2---:R-:W-:-:S02]  /*4bd70*/  @!P1 IMAD.MOV.U32 R3, RZ, RZ, R60 ;  /* 0x000000ffff039224 */ /* 0x004fc400078e003c */
[----:B------:R-:W-:-:S05]  /*4bd80*/  @!P1 IMAD.MOV.U32 R2, RZ, RZ, R55 ;  /* 0x000000ffff029224 */ /* 0x000fca00078e0037 */
[----:B------:R3:W2:Y:S04]  /*4bd90*/  @!P1 LDG.E.U8 R50, desc[UR40][R2.64] ;  /* 0x0000002802329981 */ /* 0x0006a8000c1e1100 */
[----:B----4-:R1:W-:Y:S04]  /*4bda0*/  STL [R1+0x3e88], R51 ;  /* 0x003e883301007387 */ /* 0x0103e80000100800 */
[----:B------:R-:W4:Y:S04]  /*4bdb0*/  LDL R55, [R1+0x37a4] ;  /* 0x0037a40001377983 */ /* 0x000f280000100800 */
[----:B0-----:R-:W4:Y:S01]  /*4bdc0*/  LDL R52, [R1+0x37dc] ;  /* 0x0037dc0001347983 */ /* 0x001f220000100800 */
[----:B------:R-:W-:-:S02]  /*4bdd0*/  PRMT R49, RZ, 0x7610, R49 ;  /* 0x00007610ff317816 */ /* 0x000fc40000000031 */
[----:B------:R-:W-:Y:S01]  /*4bde0*/  PRMT R48, RZ, 0x7610, R48 ;  /* 0x00007610ff307816 */ /* 0x000fe20000000030 */
[----:B---3--:R-:W-:Y:S02]  /*4bdf0*/  @!P0 IMAD.MOV.U32 R3, RZ, RZ, R59 ;  /* 0x000000ffff038224 */ /* 0x008fe400078e003b */
        /* <DEDUP_REMOVED lines=9> */
[----:B0-----:R-:W-:-:S02]  /*4be90*/  @!P0 IMAD.MOV.U32 R2, RZ, RZ, R53 ;  /* 0x000000ffff028224 */ /* 0x001fc400078e0035 */
[----:B------:R-:W-:Y:S01]  /*4bea0*/  @!P0 IMAD.MOV.U32 R3, RZ, RZ, R56 ;  /* 0x000000ffff038224 */ /* 0x000fe200078e0038 */
[----:B------:R-:W-:-:S04]  /*4beb0*/  PRMT R46, RZ, 0x7610, R46 ;  /* 0x00007610ff2e7816 */ /* 0x000fc8000000002e */
[----:B------:R4:W2:Y:S02]  /*4bec0*/  @!P0 LDG.E.U8 R47, desc[UR40][R2.64] ;  /* 0x00000028022f8981 */ /* 0x0008a4000c1e1100 */
[----:B----4-:R-:W-:Y:S02]  /*4bed0*/  @!P1 IMAD.MOV.U32 R2, RZ, RZ, R52 ;  /* 0x000000ffff029224 */ /* 0x010fe400078e0034 */
[----:B------:R-:W-:-:S05]  /*4bee0*/  @!P1 IMAD.MOV.U32 R3, RZ, RZ, R55 ;  /* 0x000000ffff039224 */ /* 0x000fca00078e0037 */
[----:B------:R0:W4:Y:S01]  /*4bef0*/  @!P1 LDG.E.U8 R46, desc[UR40][R2.64] ;  /* 0x00000028022e9981 */ /* 0x000122000c1e1100 */
[----:B------:R-:W-:-:S03]  /*4bf00*/  PRMT R45, RZ, 0x7610, R45 ;  /* 0x00007610ff2d7816 */ /* 0x000fc6000000002d */
[----:B---3--:R-:W-:Y:S04]  /*4bf10*/  STL [R1+0x3e90], R49 ;  /* 0x003e903101007387 */ /* 0x008fe80000100800 */
[----:B------:R-:W-:Y:S04]  /*4bf20*/  STL [R1+0x3e94], R48 ;  /* 0x003e943001007387 */ /* 0x000fe80000100800 */
[----:B------:R-:W3:Y:S04]  /*4bf30*/  LDL R53, [R1+0x37b4] ;  /* 0x0037b40001357983 */ /* 0x000ee80000100800 */
[----:B--2---:R-:W2:Y:S01]  /*4bf40*/  LDL R50, [R1+0x37ec] ;  /* 0x0037ec0001327983 */ /* 0x004ea20000100800 */
[----:B0-----:R-:W-:-:S02]  /*4bf50*/  @!P0 IMAD.MOV.U32 R3, RZ, RZ, R54 ;  /* 0x000000ffff038224 */ /* 0x001fc400078e0036 */
[----:B------:R-:W-:-:S05]  /*4bf60*/  @!P0 IMAD.MOV.U32 R2, RZ, RZ, R51 ;  /* 0x000000ffff028224 */ /* 0x000fca00078e0033 */
[----:B------:R3:W2:Y:S04]  /*4bf70*/  @!P0 LDG.E.U8 R45, desc[UR40][R2.64] ;  /* 0x00000028022d8981 */ /* 0x0006a8000c1e1100 */
[----:B------:R0:W-:Y:S04]  /*4bf80*/  STL [R1+0x3e98], R47 ;  /* 0x003e982f01007387 */ /* 0x0001e80000100800 */
[----:B------:R-:W2:Y:S04]  /*4bf90*/  LDL R52, [R1+0x37c0] ;  /* 0x0037c00001347983 */ /* 0x000ea80000100800 */
[----:B0-----:R-:W2:Y:S04]  /*4bfa0*/  LDL R47, [R1+0x37e8] ;  /* 0x0037e800012f7983 */ /* 0x001ea80000100800 */
[----:B----4-:R0:W-:Y:S04]  /*4bfb0*/  STL [R1+0x3e9c], R46 ;  /* 0x003e9c2e01007387 */ /* 0x0101e80000100800 */
[----:B------:R-:W4:Y:S04]  /*4bfc0*/  LDL R51, [R1+0x37c4] ;  /* 0x0037c40001337983 */ /* 0x000f280000100800 */
[----:B------:R-:W4:Y:S01]  /*4bfd0*/  LDL R49, [R1+0x37fc] ;  /* 0x0037fc0001317983 */ /* 0x000f220000100800 */
[----:B------:R-:W-:-:S03]  /*4bfe0*/  PRMT R44, RZ, 0x7610, R44 ;  /* 0x00007610ff2c7816 */ /* 0x000fc6000000002c */
[----:B------:R-:W4:Y:S01]  /*4bff0*/  LDL R48, [R1+0x37f8] ;  /* 0x0037f80001307983 */ /* 0x000f220000100800 */
[----:B---3--:R-:W-:Y:S02]  /*4c000*/  @!P1 IMAD.MOV.U32 R3, RZ, RZ, R53 ;  /* 0x000000ffff039224 */ /* 0x008fe400078e0035 */
[----:B--2---:R-:W-:-:S05]  /*4c010*/  @!P1 IMAD.MOV.U32 R2, RZ, RZ, R50 ;  /* 0x000000ffff029224 */ /* 0x004fca00078e0032 */
[----:B------:R1:W2:Y:S04]  /*4c020*/  @!P1 LDG.E.U8 R44, desc[UR40][R2.64] ;  /* 0x00000028022c9981 */ /* 0x0002a8000c1e1100 */
[----:B------:R3:W-:Y:S04]  /*4c030*/  STL [R1+0x3ea0], R45 ;  /* 0x003ea02d01007387 */ /* 0x0007e80000100800 */
[----:B------:R-:W3:Y:S01]  /*4c040*/  LDL R50, [R1+0x37d0] ;  /* 0x0037d00001327983 */ /* 0x000ee20000100800 */
[----:B------:R-:W-:Y:S01]  /*4c050*/  PRMT R43, RZ, 0x7610, R43 ;  /* 0x00007610ff2b7816 */ /* 0x000fe2000000002b */
[----:B-1----:R-:W-:Y:S01]  /*4c060*/  @!P0 IMAD.MOV.U32 R3, RZ, RZ, R52 ;  /* 0x000000ffff038224 */ /* 0x002fe200078e0034 */
[----:B------:R-:W-:-:S02]  /*4c070*/  PRMT R42, RZ, 0x7610, R42 ;  /* 0x00007610ff2a7816 */ /* 0x000fc4000000002a */
[----:B------:R-:W-:Y:S01]  /*4c080*/  PRMT R41, RZ, 0x7610, R41 ;  /* 0x00007610ff297816 */ /* 0x000fe20000000029 */
[----:B0-----:R-:W3:Y:S01]  /*4c090*/  LDL R46, [R1+0x380c] ;  /* 0x00380c00012e7983 */ /* 0x001ee20000100800 */
[----:B------:R-:W-:-:S05]  /*4c0a0*/  @!P0 IMAD.MOV.U32 R2, RZ, RZ, R47 ;  /* 0x000000ffff028224 */ /* 0x000fca00078e002f */
[----:B------:R4:W3:Y:S02]  /*4c0b0*/  @!P0 LDG.E.U8 R43, desc[UR40][R2.64] ;  /* 0x00000028022b8981 */ /* 0x0008e4000c1e1100 */
[----:B----4-:R-:W-:Y:S02]  /*4c0c0*/  @!P1 IMAD.MOV.U32 R2, RZ, RZ, R49 ;  /* 0x000000ffff029224 */ /* 0x010fe400078e0031 */
[----:B------:R-:W-:-:S05]  /*4c0d0*/  @!P1 IMAD.MOV.U32 R3, RZ, RZ, R51 ;  /* 0x000000ffff039224 */ /* 0x000fca00078e0033 */
[----:B------:R0:W4:Y:S04]  /*4c0e0*/  @!P1 LDG.E.U8 R42, desc[UR40][R2.64] ;  /* 0x00000028022a9981 */ /* 0x000128000c1e1100 */
[----:B--2---:R1:W-:Y:S04]  /*4c0f0*/  STL [R1+0x3ea4], R44 ;  /* 0x003ea42c01007387 */ /* 0x0043e80000100800 */
[----:B------:R-:W2:Y:S04]  /*4c100*/  LDL R47, [R1+0x37d4] ;  /* 0x0037d400012f7983 */ /* 0x000ea80000100800 */
[----:B---3--:R-:W3:Y:S01]  /*4c110*/  LDL R45, [R1+0x37e0] ;  /* 0x0037e000012d7983 */ /* 0x008ee20000100800 */
[----:B0-----:R-:W-:-:S03]  /*4c120*/  @!P0 IMAD.MOV.U32 R2, RZ, RZ, R48 ;  /* 0x000000ffff028224 */ /* 0x001fc600078e0030 */
[----:B-1----:R-:W3:Y:S01]  /*4c130*/  LDL R44, [R1+0x3808] ;  /* 0x00380800012c7983 */ /* 0x002ee20000100800 */
[----:B------:R-:W-:-:S05]  /*4c140*/  @!P0 IMAD.MOV.U32 R3, RZ, RZ, R50 ;  /* 0x000000ffff038224 */ /* 0x000fca00078e0032 */
[----:B------:R2:W3:Y:S04]  /*4c150*/  @!P0 LDG.E.U8 R41, desc[UR40][R2.64] ;  /* 0x0000002802298981 */ /* 0x0004e8000c1e1100 */
[----:B------:R-:W-:Y:S04]  /*4c160*/  STL [R1+0x3ea8], R43 ;  /* 0x003ea82b01007387 */ /* 0x000fe80000100800 */
[----:B------:R-:W3:Y:S04]  /*4c170*/  LDL R49, [R1+0x381c] ;  /* 0x00381c0001317983 */ /* 0x000ee80000100800 */
[----:B----4-:R0:W-:Y:S04]  /*4c180*/  STL [R1+0x3eac], R42 ;  /* 0x003eac2a01007387 */ /* 0x0101e80000100800 */
[----:B------:R-:W4:Y:S04]  /*4c190*/  LDL R50, [R1+0x37e4] ;  /* 0x0037e40001327983 */ /* 0x000f280000100800 */
[----:B------:R-:W4:Y:S04]  /*4c1a0*/  LDL R48, [R1+0x37f0] ;  /* 0x0037f00001307983 */ /* 0x000f280000100800 */
[----:B0-----:R-:W4:Y:S01]  /*4c1b0*/  LDL R42, [R1+0x3818] ;  /* 0x00381800012a7983 */ /* 0x001f220000100800 */
[----:B--2---:R-:W-:Y:S01]  /*4c1c0*/  @!P1 IMAD.MOV.U32 R3, RZ, RZ, R47 ;  /* 0x000000ffff039224 */ /* 0x004fe200078e002f */
[----:B------:R-:W-:Y:S01]  /*4c1d0*/  PRMT R40, RZ, 0x7610, R40 ;  /* 0x00007610ff287816 */ /* 0x000fe20000000028 */
[----:B------:R-:W-:-:S05]  /*4c1e0*/  @!P1 IMAD.MOV.U32 R2, RZ, RZ, R46 ;  /* 0x000000ffff029224 */ /* 0x000fca00078e002e */
[----:B------:R0:W2:Y:S04]  /*4c1f0*/  @!P1 LDG.E.U8 R40, desc[UR40][R2.64] ;  /* 0x0000002802289981 */ /* 0x0000a8000c1e1100 */
[----:B---3--:R1:W-:Y:S04]  /*4c200*/  STL [R1+0x3eb0], R41 ;  /* 0x003eb02901007387 */ /* 0x0083e80000100800 */
[----:B------:R-:W3:Y:S04]  /*4c210*/  LDL R47, [R1+0x37f4] ;  /* 0x0037f400012f7983 */ /* 0x000ee80000100800 */
[----:B-1----:R-:W2:Y:S01]  /*4c220*/  LDL R41, [R1+0x382c] ;  /* 0x00382c0001297983 */ /* 0x002ea20000100800 */
[----:B------:R-:W-:Y:S01]  /*4c230*/  PRMT R39, RZ, 0x7610, R39 ;  /* 0x00007610ff277816 */ /* 0x000fe20000000027 */
[----:B0-----:R-:W-:-:S02]  /*4c240*/  @!P0 IMAD.MOV.U32 R2, RZ, RZ, R44 ;  /* 0x000000ffff028224 */ /* 0x001fc400078e002c */
[----:B------:R-:W-:Y:S01]  /*4c250*/  @!P0 IMAD.MOV.U32 R3, RZ, RZ, R45 ;  /* 0x000000ffff038224 */ /* 0x000fe200078e002d */
[----:B------:R-:W-:-:S04]  /*4c260*/  PRMT R38, RZ, 0x7610, R38 ;  /* 0x00007610ff267816 */ /* 0x000fc80000000026 */
[----:B------:R0:W2:Y:S01]  /*4c270*/  @!P0 LDG.E.U8 R39, desc[UR40][R2.64] ;  /* 0x0000002802278981 */ /* 0x0000a2000c1e1100 */
[----:B------:R-:W-:Y:S01]  /*4c280*/  PRMT R37, RZ, 0x7610, R37 ;  /* 0x00007610ff257816 */ /* 0x000fe20000000025 */
[----:B0-----:R-:W-:Y:S02]  /*4c290*/  @!P1 IMAD.MOV.U32 R2, RZ, RZ, R49 ;  /* 0x000000ffff029224 */ /* 0x001fe400078e0031 */
[----:B----4-:R-:W-:-:S05]  /*4c2a0*/  @!P1 IMAD.MOV.U32 R3, RZ, RZ, R50 ;  /* 0x000000ffff039224 */ /* 0x010fca00078e0032 */
[----:B------:R0:W4:Y:S02]  /*4c2b0*/  @!P1 LDG.E.U8 R38, desc[UR40][R2.64] ;  /* 0x0000002802269981 */ /* 0x000124000c1e1100 */
[----:B0-----:R-:W-:Y:S02]  /*4c2c0*/  @!P0 IMAD.MOV.U32 R2, RZ, RZ, R42 ;  /* 0x000000ffff028224 */ /* 0x001fe400078e002a */
[----:B------:R-:W-:-:S05]  /*4c2d0*/  @!P0 IMAD.MOV.U32 R3, RZ, RZ, R48 ;  /* 0x000000ffff038224 */ /* 0x000fca00078e0030 */
[----:B------:R3:W4:Y:S01]  /*4c2e0*/  @!P0 LDG.E.U8 R37, desc[UR40][R2.64] ;  /* 0x0000002802258981 */ /* 0x000722000c1e1100 */
[----:B------:R-:W-:Y:S01]  /*4c2f0*/  PRMT R36, RZ, 0x7610, R36 ;  /* 0x00007610ff247816 */ /* 0x000fe20000000024 */
[----:B---3--:R-:W-:Y:S02]  /*4c300*/  @!P1 IMAD.MOV.U32 R3, RZ, RZ, R47 ;  /* 0x000000ffff039224 */ /* 0x008fe400078e002f */
[----:B--2---:R-:W-:-:S05]  /*4c310*/  @!P1 IMAD.MOV.U32 R2, RZ, RZ, R41 ;  /* 0x000000ffff029224 */ /* 0x004fca00078e0029 */
[----:B------:R-:W2:Y:S04]  /*4c320*/  @!P1 LDG.E.U8 R36, desc[UR40][R2.64] ;  /* 0x0000002802249981 */ /* 0x000ea8000c1e1100 */
[----:B------:R0:W-:Y:S04]  /*4c330*/  STL [R1+0x3eb4], R40 ;  /* 0x003eb42801007387 */ /* 0x0001e80000100800 */
[----:B------:R-:W3:Y:S04]  /*4c340*/  LDL R46, [R1+0x3800] ;  /* 0x00380000012e7983 */ /* 0x000ee80000100800 */
[----:B------:R-:W3:Y:S04]  /*4c350*/  LDL R45, [R1+0x3828] ;  /* 0x00382800012d7983 */ /* 0x000ee80000100800 */
[----:B------:R-:W3:Y:S04]  /*4c360*/  LDL R44, [R1+0x3804] ;  /* 0x00380400012c7983 */ /* 0x000ee80000100800 */
[----:B------:R-:W3:Y:S04]  /*4c370*/  LDL R43, [R1+0x383c] ;  /* 0x00383c00012b7983 */ /* 0x000ee80000100800 */
[----:B------:R-:W-:Y:S04]  /*4c380*/  STL [R1+0x3eb8], R39 ;  /* 0x003eb82701007387 */ /* 0x000fe80000100800 */
[----:B----4-:R1:W-:Y:S04]  /*4c390*/  STL [R1+0x3ebc], R38 ;  /* 0x003ebc2601007387 */ /* 0x0103e80000100800 */
[----:B------:R-:W4:Y:S04]  /*4c3a0*/  LDL R42, [R1+0x3810] ;  /* 0x00381000012a7983 */ /* 0x000f280000100800 */
[----:B0-----:R-:W4:Y:S04]  /*4c3b0*/  LDL R40, [R1+0x3838] ;  /* 0x0038380001287983 */ /* 0x001f280000100800 */
[----:B------:R-:W-:Y:S04]  /*4c3c0*/  STL [R1+0x3ec0], R37 ;  /* 0x003ec02501007387 */ /* 0x000fe80000100800 */
[----:B------:R-:W4:Y:S04]  /*4c3d0*/  LDL R47, [R1+0x3814] ;  /* 0x00381400012f7983 */ /* 0x000f280000100800 */
[----:B-1----:R-:W4:Y:S04]  /*4c3e0*/  LDL R38, [R1+0x384c] ;  /* 0x00384c0001267983 */ /* 0x002f280000100800 */
[----:B------:R-:W4:Y:S01]  /*4c3f0*/  LDL R41, [R1+0x3848] ;  /* 0x0038480001297983 */ /* 0x000f220000100800 */
[----:B------:R-:W-:-:S03]  /*4c400*/  PRMT R35, RZ, 0x7610, R35 ;  /* 0x00007610ff237816 */ /* 0x000fc60000000023 */
[----:B--2---:R0:W-:Y:S04]  /*4c410*/  STL [R1+0x3ec4], R36 ;  /* 0x003ec42401007387 */ /* 0x0041e80000100800 */
[----:B0-----:R-:W2:Y:S01]  /*4c420*/  LDL R36, [R1+0x3820] ;  /* 0x0038200001247983 */ /* 0x001ea20000100800 */
[----:B---3--:R-:W-:Y:S02]  /*4c430*/  @!P0 IMAD.MOV.U32 R2, RZ, RZ, R45 ;  /* 0x000000ffff028224 */ /* 0x008fe400078e002d */
[----:B------:R-:W-:Y:S01]  /*4c440*/  @!P0 IMAD.MOV.U32 R3, RZ, RZ, R46 ;  /* 0x000000ffff038224 */ /* 0x000fe200078e002e */
[----:B------:R-:W-:Y:S02]  /*4c450*/  PRMT R34, RZ, 0x7610, R34 ;  /* 0x00007610ff227816 */ /* 0x000fe40000000022 */
[----:B------:R-:W-:-:S02]  /*4c460*/  PRMT R33, RZ, 0x7610, R33 ;  /* 0x00007610ff217816 */ /* 0x000fc40000000021 */
[----:B------:R-:W-:Y:S02]  /*4c470*/  PRMT R32, RZ, 0x7610, R32 ;  /* 0x00007610ff207816 */ /* 0x000fe40000000020 */
[----:B------:R-:W-:Y:S01]  /*4c480*/  PRMT R31, RZ, 0x7610, R31 ;  /* 0x00007610ff1f7816 */ /* 0x000fe2000000001f */
[----:B------:R0:W3:Y:S04]  /*4c490*/  @!P0 LDG.E.U8 R35, desc[UR40][R2.64] ;  /* 0x0000002802238981 */ /* 0x0000e8000c1e1100 */
[----:B------:R-:W3:Y:S01]  /*4c4a0*/  LDL R45, [R1+0x385c] ;  /* 0x00385c00012d7983 */ /* 0x000ee20000100800 */
[----:B0-----:R-:W-:Y:S02]  /*4c4b0*/  @!P1 IMAD.MOV.U32 R2, RZ, RZ, R43 ;  /* 0x000000ffff029224 */ /* 0x001fe400078e002b */
[----:B------:R-:W-:-:S05]  /*4c4c0*/  @!P1 IMAD.MOV.U32 R3, RZ, RZ, R44 ;  /* 0x000000ffff039224 */ /* 0x000fca00078e002c */
[----:B------:R4:W3:Y:S02]  /*4c4d0*/  @!P1 LDG.E.U8 R34, desc[UR40][R2.64] ;  /* 0x0000002802229981 */ /* 0x0008e4000c1e1100 */
[----:B----4-:R-:W-:Y:S02]  /*4c4e0*/  @!P0 IMAD.MOV.U32 R2, RZ, RZ, R40 ;  /* 0x000000ffff028224 */ /* 0x010fe400078e0028 */
[----:B------:R-:W-:-:S05]  /*4c4f0*/  @!P0 IMAD.MOV.U32 R3, RZ, RZ, R42 ;  /* 0x000000ffff038224 */ /* 0x000fca00078e002a */
[----:B------:R0:W4:Y:S02]  /*4c500*/  @!P0 LDG.E.U8 R33, desc[UR40][R2.64] ;  /* 0x0000002802218981 */ /* 0x000124000c1e1100 */
[----:B0-----:R-:W-:Y:S02]  /*4c510*/  @!P1 IMAD.MOV.U32 R2, RZ, RZ, R38 ;  /* 0x000000ffff029224 */ /* 0x001fe400078e0026 */
[----:B------:R-:W-:-:S05]  /*4c520*/  @!P1 IMAD.MOV.U32 R3, RZ, RZ, R47 ;  /* 0x000000ffff039224 */ /* 0x000fca00078e002f */
[----:B------:R0:W4:Y:S02]  /*4c530*/  @!P1 LDG.E.U8 R32, desc[UR40][R2.64] ;  /* 0x0000002802209981 */ /* 0x000124000c1e1100 */
[----:B0-----:R-:W-:Y:S02]  /*4c540*/  @!P0 IMAD.MOV.U32 R2, RZ, RZ, R41 ;  /* 0x000000ffff028224 */ /* 0x001fe400078e0029 */
[----:B--2---:R-:W-:-:S05]  /*4c550*/  @!P0 IMAD.MOV.U32 R3, RZ, RZ, R36 ;  /* 0x000000ffff038224 */ /* 0x004fca00078e0024 */
[----:B------:R-:W2:Y:S04]  /*4c560*/  @!P0 LDG.E.U8 R31, desc[UR40][R2.64] ;  /* 0x00000028021f8981 */ /* 0x000ea8000c1e1100 */
[----:B---3--:R0:W-:Y:S04]  /*4c570*/  STL [R1+0x3ec8], R35 ;  /* 0x003ec82301007387 */ /* 0x0081e80000100800 */
[----:B------:R-:W3:Y:S04]  /*4c580*/  LDL R46, [R1+0x3824] ;  /* 0x00382400012e7983 */ /* 0x000ee80000100800 */
[----:B------:R-:W3:Y:S04]  /*4c590*/  LDL R44, [R1+0x3830] ;  /* 0x00383000012c7983 */ /* 0x000ee80000100800 */
[----:B------:R-:W3:Y:S04]  /*4c5a0*/  LDL R43, [R1+0x3858] ;  /* 0x00385800012b7983 */ /* 0x000ee80000100800 */
[----:B------:R-:W3:Y:S04]  /*4c5b0*/  LDL R39, [R1+0x386c] ;  /* 0x00386c0001277983 */ /* 0x000ee80000100800 */
[----:B------:R1:W-:Y:S04]  /*4c5c0*/  STL [R1+0x3ecc], R34 ;  /* 0x003ecc2201007387 */ /* 0x0003e80000100800 */
[----:B------:R-:W3:Y:S04]  /*4c5d0*/  LDL R42, [R1+0x3834] ;  /* 0x00383400012a7983 */ /* 0x000ee80000100800 */
[----:B------:R-:W3:Y:S04]  /*4c5e0*/  LDL R40, [R1+0x3840] ;  /* 0x0038400001287983 */ /* 0x000ee80000100800 */
[----:B------:R-:W3:Y:S04]  /*4c5f0*/  LDL R37, [R1+0x3868] ;  /* 0x0038680001257983 */ /* 0x000ee80000100800 */
[----:B----4-:R4:W-:Y:S04]  /*4c600*/  STL [R1+0x3ed0], R33 ;  /* 0x003ed02101007387 */ /* 0x0109e80000100800 */
[----:B------:R-:W3:Y:S04]  /*4c610*/  LDL R38, [R1+0x3844] ;  /* 0x0038440001267983 */ /* 0x000ee80000100800 */
[----:B0-----:R-:W3:Y:S04]  /*4c620*/  LDL R35, [R1+0x387c] ;  /* 0x00387c0001237983 */ /* 0x001ee80000100800 */
[----:B------:R0:W-:Y:S04]  /*4c630*/  STL [R1+0x3ed4], R32 ;  /* 0x003ed42001007387 */ /* 0x0001e80000100800 */
[----:B------:R-:W3:Y:S04]  /*4c640*/  LDL R36, [R1+0x3878] ;  /* 0x0038780001247983 */ /* 0x000ee80000100800 */
[----:B------:R-:W3:Y:S04]  /*4c650*/  LDL R41, [R1+0x3850] ;  /* 0x0038500001297983 */ /* 0x000ee80000100800 */
[----:B--2---:R2:W-:Y:S04]  /*4c660*/  STL [R1+0x3ed8], R31 ;  /* 0x003ed81f01007387 */ /* 0x0045e80000100800 */
[----:B-1----:R-:W3:Y:S04]  /*4c670*/  LDL R34, [R1+0x3854] ;  /* 0x0038540001227983 */ /* 0x002ee80000100800 */
[----:B----4-:R-:W4:Y:S04]  /*4c680*/  LDL R33, [R1+0x388c] ;  /* 0x00388c0001217983 */ /* 0x010f280000100800 */
[----:B0-----:R-:W4:Y:S04]  /*4c690*/  LDL R32, [R1+0x3860] ;  /* 0x0038600001207983 */ /* 0x001f280000100800 */
[----:B--2---:R-:W2:Y:S01]  /*4c6a0*/  LDL R31, [R1+0x3888] ;  /* 0x00388800011f7983 */ /* 0x004ea20000100800 */
[----:B------:R-:W-:Y:S01]  /*4c6b0*/  PRMT R30, RZ, 0x7610, R30 ;  /* 0x00007610ff1e7816 */ /* 0x000fe2000000001e */
[----:B------:R-:W-:-:S02]  /*4c6c0*/  @!P1 IMAD.MOV.U32 R2, RZ, RZ, R45 ;  /* 0x000000ffff029224 */ /* 0x000fc400078e002d */
[----:B---3--:R-:W-:Y:S01]  /*4c6d0*/  @!P1 IMAD.MOV.U32 R3, RZ, RZ, R46 ;  /* 0x000000ffff039224 */ /* 0x008fe200078e002e */
[----:B------:R-:W-:Y:S02]  /*4c6e0*/  PRMT R29, RZ, 0x7610, R29 ;  /* 0x00007610ff1d7816 */ /* 0x000fe4000000001d */
[----:B------:R-:W-:Y:S02]  /*4c6f0*/  PRMT R28, RZ, 0x7610, R28 ;  /* 0x00007610ff1c7816 */ /* 0x000fe4000000001c */
[----:B------:R-:W-:Y:S02]  /*4c700*/  PRMT R27, RZ, 0x7610, R27 ;  /* 0x00007610ff1b7816 */ /* 0x000fe4000000001b */
[----:B------:R-:W-:Y:S01]  /*4c710*/  PRMT R26, RZ, 0x7610, R26 ;  /* 0x00007610ff1a7816 */ /* 0x000fe2000000001a */
[----:B------:R0:W3:Y:S01]  /*4c720*/  @!P1 LDG.E.U8 R30, desc[UR40][R2.64] ;  /* 0x00000028021e9981 */ /* 0x0000e2000c1e1100 */
[----:B------:R-:W-:Y:S02]  /*4c730*/  PRMT R25, RZ, 0x7610, R25 ;  /* 0x00007610ff197816 */ /* 0x000fe40000000019 */
[----:B------:R-:W-:-:S02]  /*4c740*/  PRMT R24, RZ, 0x7610, R24 ;  /* 0x00007610ff187816 */ /* 0x000fc40000000018 */
[----:B------:R-:W-:Y:S02]  /*4c750*/  PRMT R23, RZ, 0x7610, R23 ;  /* 0x00007610ff177816 */ /* 0x000fe40000000017 */
[----:B------:R-:W-:Y:S02]  /*4c760*/  PRMT R22, RZ, 0x7610, R22 ;  /* 0x00007610ff167816 */ /* 0x000fe40000000016 */
[----:B------:R-:W-:Y:S02]  /*4c770*/  PRMT R21, RZ, 0x7610, R21 ;  /* 0x00007610ff157816 */ /* 0x000fe40000000015 */
[----:B------:R-:W-:Y:S02]  /*4c780*/  PRMT R20, RZ, 0x7610, R20 ;  /* 0x00007610ff147816 */ /* 0x000fe40000000014 */
[----:B------:R-:W-:Y:S02]  /*4c790*/  PRMT R19, RZ, 0x7610, R19 ;  /* 0x00007610ff137816 */ /* 0x000fe40000000013 */
[----:B------:R-:W-:Y:S01]  /*4c7a0*/  PRMT R18, RZ, 0x7610, R18 ;  /* 0x00007610ff127816 */ /* 0x000fe20000000012 */
[----:B------:R-:W3:Y:S01]  /*4c7b0*/  LDL R45, [R1+0x38e8] ;  /* 0x0038e800012d7983 */ /* 0x000ee20000100800 */
[----:B0-----:R-:W-:-:S02]  /*4c7c0*/  @!P0 IMAD.MOV.U32 R2, RZ, RZ, R43 ;  /* 0x000000ffff028224 */ /* 0x001fc400078e002b */
[----:B------:R-:W-:Y:S01]  /*4c7d0*/  @!P0 IMAD.MOV.U32 R3, RZ, RZ, R44 ;  /* 0x000000ffff038224 */ /* 0x000fe200078e002c */
[----:B------:R-:W3:Y:S04]  /*4c7e0*/  LDL R46, [R1+0x38c0] ;  /* 0x0038c000012e7983 */ /* 0x000ee80000100800 */
[----:B------:R-:W3:Y:S04]  /*4c7f0*/  LDL R44, [R1+0x38c4] ;  /* 0x0038c400012c7983 */ /* 0x000ee80000100800 */
[----:B------:R0:W3:Y:S04]  /*4c800*/  @!P0 LDG.E.U8 R29, desc[UR40][R2.64] ;  /* 0x00000028021d8981 */ /* 0x0000e8000c1e1100 */
[----:B------:R-:W3:Y:S01]  /*4c810*/  LDL R43, [R1+0x38fc] ;  /* 0x0038fc00012b7983 */ /* 0x000ee20000100800 */
[----:B0-----:R-:W-:-:S02]  /*4c820*/  @!P1 IMAD.MOV.U32 R2, RZ, RZ, R39 ;  /* 0x000000ffff029224 */ /* 0x001fc400078e0027 */
[----:B------:R-:W-:Y:S01]  /*4c830*/  @!P1 IMAD.MOV.U32 R3, RZ, RZ, R42 ;  /* 0x000000ffff039224 */ /* 0x000fe200078e002a */
[----:B------:R-:W3:Y:S04]  /*4c840*/  LDL R39, [R1+0x389c] ;  /* 0x00389c0001277983 */ /* 0x000ee80000100800 */
[----:B------:R-:W3:Y:S04]  /*4c850*/  LDL R42, [R1+0x3880] ;  /* 0x00388000012a7983 */ /* 0x000ee80000100800 */
[----:B------:R0:W3:Y:S02]  /*4c860*/  @!P1 LDG.E.U8 R28, desc[UR40][R2.64] ;  /* 0x00000028021c9981 */ /* 0x0000e4000c1e1100 */
        /* <DEDUP_REMOVED lines=11> */
[----:B------:R-:W3:Y:S01]  /*4c920*/  LDL R36, [R1+0x3874] ;  /* 0x0038740001247983 */ /* 0x000ee20000100800 */
[----:B------:R-:W-:-:S03]  /*4c930*/  @!P0 IMAD.MOV.U32 R3, RZ, RZ, R41 ;  /* 0x000000ffff038224 */ /* 0x000fc600078e0029 */
[----:B------:R-:W3:Y:S04]  /*4c940*/  LDL R41, [R1+0x38a8] ;  /* 0x0038a80001297983 */ /* 0x000ee80000100800 */
[----:B------:R0:W3:Y:S02]  /*4c950*/  @!P0 LDG.E.U8 R25, desc[UR40][R2.64] ;  /* 0x0000002802198981 */ /* 0x0000e4000c1e1100 */
[----:B0-----:R-:W-:Y:S02]  /*4c960*/  @!P1 IMAD.MOV.U32 R3, RZ, RZ, R34 ;  /* 0x000000ffff039224 */ /* 0x001fe400078e0022 */
[----:B----4-:R-:W-:Y:S01]  /*4c970*/  @!P1 IMAD.MOV.U32 R2, RZ, RZ, R33 ;  /* 0x000000ffff029224 */ /* 0x010fe200078e0021 */
[----:B------:R-:W4:Y:S04]  /*4c980*/  LDL R34, [R1+0x3884] ;  /* 0x0038840001227983 */ /* 0x000f280000100800 */
[----:B------:R-:W4:Y:S04]  /*4c990*/  LDL R33, [R1+0x38bc] ;  /* 0x0038bc0001217983 */ /* 0x000f280000100800 */
[----:B------:R0:W4:Y:S02]  /*4c9a0*/  @!P1 LDG.E.U8 R24, desc[UR40][R2.64] ;  /* 0x0000002802189981 */ /* 0x000124000c1e1100 */
[----:B0-----:R-:W-:-:S02]  /*4c9b0*/  @!P0 IMAD.MOV.U32 R3, RZ, RZ, R32 ;  /* 0x000000ffff038224 */ /* 0x001fc400078e0020 */
[----:B------:R-:W4:Y:S01]  /*4c9c0*/  LDL R32, [R1+0x3890] ;  /* 0x0038900001207983 */ /* 0x000f220000100800 */
[----:B--2---:R-:W-:-:S03]  /*4c9d0*/  @!P0 IMAD.MOV.U32 R2, RZ, RZ, R31 ;  /* 0x000000ffff028224 */ /* 0x004fc600078e001f */
[----:B------:R-:W2:Y:S04]  /*4c9e0*/  LDL R31, [R1+0x38b8] ;  /* 0x0038b800011f7983 */ /* 0x000ea80000100800 */
[----:B------:R3:W2:Y:S02]  /*4c9f0*/  @!P0 LDG.E.U8 R23, desc[UR40][R2.64] ;  /* 0x0000002802178981 */ /* 0x0006a4000c1e1100 */
[----:B---3--:R-:W-:Y:S02]  /*4ca00*/  @!P1 IMAD.MOV.U32 R2, RZ, RZ, R39 ;  /* 0x000000ffff029224 */ /* 0x008fe400078e0027 */
[----:B------:R-:W3:Y:S01]  /*4ca10*/  LDL R39, [R1+0x38cc] ;  /* 0x0038cc0001277983 */ /* 0x000ee20000100800 */
[----:B------:R-:W-:-:S03]  /*4ca20*/  @!P1 IMAD.MOV.U32 R3, RZ, RZ, R40 ;  /* 0x000000ffff039224 */ /* 0x000fc600078e0028 */
[----:B------:R-:W3:Y:S04]  /*4ca30*/  LDL R40, [R1+0x3894] ;  /* 0x0038940001287983 */ /* 0x000ee80000100800 */
[----:B------:R0:W3:Y:S02]  /*4ca40*/  @!P1 LDG.E.U8 R22, desc[UR40][R2.64] ;  /* 0x0000002802169981 */ /* 0x0000e4000c1e1100 */
[----:B0-----:R-:W-:Y:S02]  /*4ca50*/  @!P0 IMAD.MOV.U32 R2, RZ, RZ, R37 ;  /* 0x000000ffff028224 */ /* 0x001fe400078e0025 */
        /* <DEDUP_REMOVED lines=11> */
[----:B------:R-:W-:Y:S01]  /*4cb10*/  PRMT R17, RZ, 0x7610, R17 ;  /* 0x00007610ff117816 */ /* 0x000fe20000000011 */
[----:B------:R-:W3:Y:S04]  /*4cb20*/  LDL R41, [R1+0x38f8] ;  /* 0x0038f80001297983 */ /* 0x000ee80000100800 */
[----:B------:R4:W3:Y:S04]  /*4cb30*/  @!P0 LDG.E.U8 R19, desc[UR40][R2.64] ;  /* 0x0000002802138981 */ /* 0x0008e8000c1e1100 */
[----:B------:R-:W3:Y:S01]  /*4cb40*/  LDL R42, [R1+0x38d0] ;  /* 0x0038d000012a7983 */ /* 0x000ee20000100800 */
[----:B----4-:R-:W-:-:S02]  /*4cb50*/  @!P1 IMAD.MOV.U32 R3, RZ, RZ, R34 ;  /* 0x000000ffff039224 */ /* 0x010fc400078e0022 */
[----:B------:R-:W-:Y:S01]  /*4cb60*/  @!P1 IMAD.MOV.U32 R2, RZ, RZ, R33 ;  /* 0x000000ffff029224 */ /* 0x000fe200078e0021 */
[----:B------:R-:W4:Y:S04]  /*4cb70*/  LDL R34, [R1+0x38b0] ;  /* 0x0038b00001227983 */ /* 0x000f280000100800 */
[----:B------:R-:W4:Y:S04]  /*4cb80*/  LDL R33, [R1+0x38d8] ;  /* 0x0038d80001217983 */ /* 0x000f280000100800 */
[----:B------:R0:W4:Y:S02]  /*4cb90*/  @!P1 LDG.E.U8 R18, desc[UR40][R2.64] ;  /* 0x0000002802129981 */ /* 0x000124000c1e1100 */
[----:B0-----:R-:W-:-:S02]  /*4cba0*/  @!P0 IMAD.MOV.U32 R3, RZ, RZ, R32 ;  /* 0x000000ffff038224 */ /* 0x001fc400078e0020 */
[----:B------:R-:W4:Y:S01]  /*4cbb0*/  LDL R32, [R1+0x38b4] ;  /* 0x0038b40001207983 */ /* 0x000f220000100800 */
[----:B--2---:R-:W-:-:S03]  /*4cbc0*/  @!P0 IMAD.MOV.U32 R2, RZ, RZ, R31 ;  /* 0x000000ffff028224 */ /* 0x004fc600078e001f */
[----:B------:R-:W2:Y:S01]  /*4cbd0*/  LDL R31, [R1+0x38ec] ;  /* 0x0038ec00011f7983 */ /* 0x000ea20000100800 */
[----:B------:R-:W-:-:S03]  /*4cbe0*/  PRMT R16, RZ, 0x7610, R16 ;  /* 0x00007610ff107816 */ /* 0x000fc60000000010 */
[----:B------:R3:W2:Y:S01]  /*4cbf0*/  @!P0 LDG.E.U8 R17, desc[UR40][R2.64] ;  /* 0x0000002802118981 */ /* 0x0006a2000c1e1100 */
[----:B------:R-:W-:Y:S02]  /*4cc00*/  PRMT R15, RZ, 0x7610, R15 ;  /* 0x00007610ff0f7816 */ /* 0x000fe4000000000f */
[----:B------:R-:W-:Y:S02]  /*4cc10*/  PRMT R14, RZ, 0x7610, R14 ;  /* 0x00007610ff0e7816 */ /* 0x000fe4000000000e */
[----:B------:R-:W-:Y:S01]  /*4cc20*/  PRMT R13, RZ, 0x7610, R13 ;  /* 0x00007610ff0d7816 */ /* 0x000fe2000000000d */
        /* <DEDUP_REMOVED lines=24> */
[----:B------:R-:W-:Y:S02]  /*4cdb0*/  PRMT R12, RZ, 0x7610, R12 ;  /* 0x00007610ff0c7816 */ /* 0x000fe4000000000c */
[----:B------:R-:W-:-:S04]  /*4cdc0*/  PRMT R11, RZ, 0x7610, R11 ;  /* 0x00007610ff0b7816 */ /* 0x000fc8000000000b */
[----:B------:R0:W2:Y:S01]  /*4cdd0*/  @!P1 LDG.E.U8 R12, desc[UR40][R2.64] ;  /* 0x00000028020c9981 */ /* 0x0000a2000c1e1100 */
[----:B------:R-:W-:Y:S01]  /*4cde0*/  PRMT R10, RZ, 0x7610, R10 ;  /* 0x00007610ff0a7816 */ /* 0x000fe2000000000a */
[----:B0-----:R-:W-:Y:S02]  /*4cdf0*/  @!P0 IMAD.MOV.U32 R2, RZ, RZ, R45 ;  /* 0x000000ffff028224 */ /* 0x001fe400078e002d */
[----:B------:R-:W-:-:S05]  /*4ce00*/  @!P0 IMAD.MOV.U32 R3, RZ, RZ, R46 ;  /* 0x000000ffff038224 */ /* 0x000fca00078e002e */
        /* <DEDUP_REMOVED lines=10> */
[----:B---3--:R-:W-:Y:S02]  /*4ceb0*/  @!P1 IMAD.MOV.U32 R2, RZ, RZ, R39 ;  /* 0x000000ffff029224 */ /* 0x008fe400078e0027 */
[----:B------:R-:W-:-:S05]  /*4cec0*/  @!P1 IMAD.MOV.U32 R3, RZ, RZ, R40 ;  /* 0x000000ffff039224 */ /* 0x000fca00078e0028 */
[----:B------:R0:W3:Y:S01]  /*4ced0*/  @!P1 LDG.E.U8 R8, desc[UR40][R2.64] ;  /* 0x0000002802089981 */ /* 0x0000e2000c1e1100 */
[----:B------:R-:W-:Y:S01]  /*4cee0*/  PRMT R6, RZ, 0x7610, R6 ;  /* 0x00007610ff067816 */ /* 0x000fe20000000006 */
[----:B0-----:R-:W-:Y:S02]  /*4cef0*/  @!P0 IMAD.MOV.U32 R2, RZ, RZ, R37 ;  /* 0x000000ffff028224 */ /* 0x001fe400078e0025 */
[----:B------:R-:W-:-:S05]  /*4cf00*/  @!P0 IMAD.MOV.U32 R3, RZ, RZ, R38 ;  /* 0x000000ffff038224 */ /* 0x000fca00078e0026 */
[----:B------:R0:W3:Y:S01]  /*4cf10*/  @!P0 LDG.E.U8 R7, desc[UR40][R2.64] ;  /* 0x0000002802078981 */ /* 0x0000e2000c1e1100 */
[----:B------:R-:W-:Y:S01]  /*4cf20*/  PRMT R5, RZ, 0x7610, R5 ;  /* 0x00007610ff057816 */ /* 0x000fe20000000005 */
[----:B0-----:R-:W-:Y:S02]  /*4cf30*/  @!P1 IMAD.MOV.U32 R2, RZ, RZ, R35 ;  /* 0x000000ffff029224 */ /* 0x001fe400078e0023 */
[----:B------:R-:W-:-:S05]  /*4cf40*/  @!P1 IMAD.MOV.U32 R3, RZ, RZ, R36 ;  /* 0x000000ffff039224 */ /* 0x000fca00078e0024 */
[----:B------:R4:W3:Y:S02]  /*4cf50*/  @!P1 LDG.E.U8 R6, desc[UR40][R2.64] ;  /* 0x0000002802069981 */ /* 0x0008e4000c1e1100 */
[----:B----4-:R-:W-:Y:S02]  /*4cf60*/  @!P0 IMAD.MOV.U32 R3, RZ, RZ, R34 ;  /* 0x000000ffff038224 */ /* 0x010fe400078e0022 */
[----:B------:R-:W-:Y:S02]  /*4cf70*/  @!P0 IMAD.MOV.U32 R2, RZ, RZ, R33 ;  /* 0x000000ffff028224 */ /* 0x000fe400078e0021 */
[----:B------:R-:W-:Y:S04]  /*4cf80*/  LDS.U8 R33, [R0+UR4+0x198] ;  /* 0x0001980400217984 */ /* 0x000fe80008000000 */
[----:B------:R0:W4:Y:S02]  /*4cf90*/  @!P0 LDG.E.U8 R5, desc[UR40][R2.64] ;  /* 0x0000002802058981 */ /* 0x000124000c1e1100 */
[----:B0-----:R-:W-:-:S02]  /*4cfa0*/  @!P1 IMAD.MOV.U32 R3, RZ, RZ, R32 ;  /* 0x000000ffff039224 */ /* 0x001fc400078e0020 */
[----:B------:R-:W0:Y:S01]  /*4cfb0*/  LDS.U8 R32, [R0+UR4+0x110] ;  /* 0x0001100400207984 */ /* 0x000e220008000000 */
[----:B--2---:R-:W-:-:S03]  /*4cfc0*/  @!P1 IMAD.MOV.U32 R2, RZ, RZ, R31 ;  /* 0x000000ffff029224 */ /* 0x004fc600078e001f */
[----:B------:R-:W1:Y:S04]  /*4cfd0*/  LDS.U8 R31, [R0+UR4+0x8] ;  /* 0x00000804001f7984 */ /* 0x000e680008000000 */
[----:B0-----:R-:W-:Y:S04]  /*4cfe0*/  STL [R1+0x2044], R32 ;  /* 0x0020442001007387 */ /* 0x001fe80000100800 */
[----:B------:R-:W0:Y:S04]  /*4cff0*/  LDS.U8 R32, [R0+UR4+0x80] ;  /* 0x0000800400207984 */ /* 0x000e280008000000 */
[----:B------:R-:W-:Y:S04]  /*4d000*/  STL [R1+0x2040], R33 ;  /* 0x0020402101007387 */ /* 0x000fe80000100800 */
[----:B------:R-:W2:Y:S04]  /*4d010*/  LDS.U8 R33, [R0+UR4+0x118] ;  /* 0x0001180400217984 */ /* 0x000ea80008000000 */
[----:B-1----:R-:W-:Y:S04]  /*4d020*/  STL [R1+0x81c], R31 ;  /* 0x00081c1f01007387 */ /* 0x002fe80000100800 */
[----:B------:R-:W1:Y:S04]  /*4d030*/  LDS.U8 R31, [R0+UR4+0x190] ;  /* 0x00019004001f7984 */ /* 0x000e680008000000 */
[----:B0-----:R-:W-:Y:S04]  /*4d040*/  STL [R1+0x814], R32 ;  /* 0x0008142001007387 */ /* 0x001fe80000100800 */
[----:B------:R-:W0:Y:S04]  /*4d050*/  LDS.U8 R32, [R0+UR4+0x800] ;  /* 0x0008000400207984 */ /* 0x000e280008000000 */
[----:B--2---:R-:W-:Y:S04]  /*4d060*/  STL [R1+0x204c], R33 ;  /* 0x00204c2101007387 */ /* 0x004fe80000100800 */
        /* <DEDUP_REMOVED lines=104> */
[----:B------:R-:W1:Y:S01]  /*4d6f0*/  LDS.U8 R31, [R0+UR4+0x1890] ;  /* 0x00189004001f7984 */ /* 0x000e620008000000 */
[----:B------:R-:W-:-:S06]  /*4d700*/  PRMT R4, RZ, 0x7610, R4 ;  /* 0x00007610ff047816 */ /* 0x000fcc0000000004 */
[----:B------:R3:W4:Y:S04]  /*4d710*/  @!P1 LDG.E.U8 R4, desc[UR40][R2.64] ;  /* 0x0000002802049981 */ /* 0x000728000c1e1100 */
[----:B---3--:R-:W-:Y:S04]  /*4d720*/  LDS.U8 R3, [R0+UR4] ;  /* 0x0000000400037984 */ /* 0x008fe80008000000 */
[----:B------:R-:W-:Y:S04]  /*4d730*/  LDS.U8 R2, [R0+UR4+0x88] ;  /* 0x0000880400027984 */ /* 0x000fe80008000000 */
[----:B0-----:R0:W-:Y:S04]  /*4d740*/  STL [R1+0x3a54], R32 ;  /* 0x003a542001007387 */ /* 0x0011e80000100800 */
[----:B--2---:R-:W-:Y:S04]  /*4d750*/  STL [R1+0x3960], R33 ;  /* 0x0039602101007387 */ /* 0x004fe80000100800 */
[----:B------:R-:W2:Y:S04]  /*4d760*/  LDS.U8 R33, [R0+UR4+0x1908] ;  /* 0x0019080400217984 */ /* 0x000ea80008000000 */
[----:B-1----:R-:W-:Y:S04]  /*4d770*/  STL [R1+0x395c], R31 ;  /* 0x00395c1f01007387 */ /* 0x002fe80000100800 */
[----:B------:R-:W1:Y:S04]  /*4d780*/  LDS.U8 R31, [R0+UR4+0x1980] ;  /* 0x00198004001f7984 */ /* 0x000e680008000000 */
[----:B------:R-:W-:Y:S01]  /*4d790*/  STL [R1+0x3c40], R0 ;  /* 0x003c400001007387 */ /* 0x000fe20000100800 */
[----:B0-----:R-:W-:-:S05]  /*4d7a0*/  LOP3.LUT R32, R0, 0x20, RZ, 0x3c, !PT ;  /* 0x0000002000207812 */ /* 0x001fca00078e3cff */
[----:B------:R-:W0:Y:S01]  /*4d7b0*/  LDS.U8 R0, [R32+UR4] ;  /* 0x0000000420007984 */ /* 0x000e220008000000 */
[----:B------:R-:W3:Y:S01]  /*4d7c0*/  S2R R60, SR_TID.X ;  /* 0x00000000003c7919 */ /* 0x000ee20000002100 */
[----:B------:R-:W0:Y:S02]  /*4d7d0*/  S2R R61, SR_TID.X ;  /* 0x00000000003d7919 */ /* 0x000e240000002100 */
[----:B------:R-:W-:Y:S04]  /*4d7e0*/  LDS.U8 R34, [R32+UR4+0x1890] ;  /* 0x0018900420227984 */ /* 0x000fe80008000000 */
[----:B--2---:R-:W-:Y:S04]  /*4d7f0*/  STL [R1+0x3a60], R33 ;  /* 0x003a602101007387 */ /* 0x004fe80000100800 */
[----:B-1----:R-:W-:Y:S04]  /*4d800*/  STL [R1+0x3a5c], R31 ;  /* 0x003a5c1f01007387 */ /* 0x002fe80000100800 */
[----:B------:R-:W1:Y:S04]  /*4d810*/  LDS.U8 R33, [R32+UR4+0x88] ;  /* 0x0000880420217984 */ /* 0x000e680008000000 */
[----:B------:R-:W2:Y:S04]  /*4d820*/  LDS.U8 R31, [R32+UR4+0x110] ;  /* 0x00011004201f7984 */ /* 0x000ea80008000000 */
[----:B0-----:R-:W-:Y:S04]  /*4d830*/  STL [R1+0xa9c], R0 ;  /* 0x000a9c0001007387 */ /* 0x001fe80000100800 */
[----:B------:R-:W0:Y:S04]  /*4d840*/  LDS.U8 R0, [R32+UR4+0x198] ;  /* 0x0001980420007984 */ /* 0x000e280008000000 */
[----:B-1----:R-:W-:Y:S04]  /*4d850*/  STL [R1+0xa98], R33 ;  /* 0x000a982101007387 */ /* 0x002fe80000100800 */
[----:B------:R-:W1:Y:S04]  /*4d860*/  LDS.U8 R33, [R32+UR4+0x8] ;  /* 0x0000080420217984 */ /* 0x000e680008000000 */
[----:B--2---:R-:W-:Y:S04]  /*4d870*/  STL [R1+0x2084], R31 ;  /* 0x0020841f01007387 */ /* 0x004fe80000100800 */
        /* <DEDUP_REMOVED lines=100> */
[----:B--2---:R-:W-:Y:S04]  /*4dec0*/  STL [R1+0x398c], R31 ;  /* 0x00398c1f01007387 */ /* 0x004fe80000100800 */
[----:B------:R-:W1:Y:S04]  /*4ded0*/  LDS.U8 R33, [R32+UR4+0x1180] ;  /* 0x0011800420217984 */ /* 0x000e680008000000 */
[----:B------:R-:W-:Y:S04]  /*4dee0*/  LDS.U8 R31, [R32+UR4+0x1898] ;  /* 0x00189804201f7984 */ /* 0x000fe80008000000 */
[----:B0-----:R-:W-:Y:S04]  /*4def0*/  STL [R1+0x3a90], R0 ;  /* 0x003a900001007387 */ /* 0x001fe80000100800 */
[----:B------:R-:W0:Y:S04]  /*4df00*/  LDS.U8 R0, [R32+UR4+0x1810] ;  /* 0x0018100420007984 */ /* 0x000e280008000000 */
[----:B-1----:R-:W-:Y:S01]  /*4df10*/  STL [R1+0x3a8c], R33 ;  /* 0x003a8c2101007387 */ /* 0x002fe20000100800 */
[----:B------:R-:W-:-:S03]  /*4df20*/  SHF.R.U32.HI R61, RZ, 0x2, R61 ;  /* 0x00000002ff3d7819 */ /* 0x000fc6000001163d */
[----:B------:R-:W-:Y:S04]  /*4df30*/  LDS.U8 R33, [R32+UR4+0x1980] ;  /* 0x0019800420217984 */ /* 0x000fe80008000000 */
[----:B0-----:R-:W-:Y:S04]  /*4df40*/  STL [R1+0x3998], R0 ;  /* 0x0039980001007387 */ /* 0x001fe80000100800 */
[----:B------:R-:W0:Y:S04]  /*4df50*/  LDS.U8 R0, [R32+UR4+0x1900] ;  /* 0x0019000420007984 */ /* 0x000e280008000000 */
[----:B------:R-:W-:Y:S04]  /*4df60*/  STL [R1+0x3994], R31 ;  /* 0x0039941f01007387 */ /* 0x000fe80000100800 */
[----:B------:R-:W1:Y:S04]  /*4df70*/  LDS.U8 R31, [R32+UR4+0x1988] ;  /* 0x00198804201f7984 */ /* 0x000e680008000000 */
[----:B0-----:R-:W-:Y:S04]  /*4df80*/  STL [R1+0x3a98], R0 ;  /* 0x003a980001007387 */ /* 0x001fe80000100800 */
[----:B------:R-:W0:Y:S04]  /*4df90*/  LDS.U8 R0, [R32+UR4+0x1818] ;  /* 0x0018180420007984 */ /* 0x000e280008000000 */
[----:B-1----:R3:W-:Y:S01]  /*4dfa0*/  STL [R1+0x3a94], R31 ;  /* 0x003a941f01007387 */ /* 0x0027e20000100800 */
[----:B------:R-:W-:-:S02]  /*4dfb0*/  SGXT.U32 R61, R61, 0x3 ;  /* 0x000000033d3d781a */ /* 0x000fc40000000000 */
[----:B---3--:R-:W-:Y:S01]  /*4dfc0*/  LOP3.LUT R31, R60, 0x3, RZ, 0xc0, !PT ;  /* 0x000000033c1f7812 */ /* 0x008fe200078ec0ff */
[----:B0-----:R-:W-:Y:S04]  /*4dfd0*/  STL [R1+0x39a0], R0 ;  /* 0x0039a00001007387 */ /* 0x001fe80000100800 */
[----:B------:R-:W0:Y:S01]  /*4dfe0*/  LDS.U8 R0, [R32+UR4+0x1908] ;  /* 0x0019080420007984 */ /* 0x000e220008000000 */
[----:B------:R-:W-:-:S05]  /*4dff0*/  IMAD R31, R31, 0x220, RZ ;  /* 0x000002201f1f7824 */ /* 0x000fca00078e02ff */
[----:B------:R-:W-:-:S04]  /*4e000*/  LOP3.LUT R31, R31, R61, RZ, 0xfc, !PT ;  /* 0x0000003d1f1f7212 */ /* 0x000fc800078efcff */
[----:B------:R-:W-:Y:S01]  /*4e010*/  LOP3.LUT R31, R31, 0x40, RZ, 0x3c, !PT ;  /* 0x000000401f1f7812 */ /* 0x000fe200078e3cff */
[----:B------:R-:W-:Y:S04]  /*4e020*/  STL [R1+0x399c], R34 ;  /* 0x00399c2201007387 */ /* 0x000fe80000100800 */
[----:B------:R-:W1:Y:S01]  /*4e030*/  LDS.U8 R32, [R31+UR4] ;  /* 0x000000041f207984 */ /* 0x000e620008000000 */
[----:B------:R-:W2:Y:S03]  /*4e040*/  S2R R58, SR_TID.X ;  /* 0x00000000003a7919 */ /* 0x000ea60000002100 */
[----:B------:R-:W-:Y:S04]  /*4e050*/  LDS.U8 R34, [R31+UR4+0x1890] ;  /* 0x001890041f227984 */ /* 0x000fe80008000000 */
[----:B0-----:R-:W-:Y:S04]  /*4e060*/  STL [R1+0x3aa0], R0 ;  /* 0x003aa00001007387 */ /* 0x001fe80000100800 */
[----:B------:R-:W0:Y:S04]  /*4e070*/  LDS.U8 R0, [R31+UR4+0x88] ;  /* 0x000088041f007984 */ /* 0x000e280008000000 */
[----:B------:R-:W-:Y:S04]  /*4e080*/  STL [R1+0x3a9c], R33 ;  /* 0x003a9c2101007387 */ /* 0x000fe80000100800 */
[----:B------:R-:W3:Y:S04]  /*4e090*/  LDS.U8 R33, [R31+UR4+0x110] ;  /* 0x000110041f217984 */ /* 0x000ee80008000000 */
[----:B-1----:R-:W-:Y:S04]  /*4e0a0*/  STL [R1+0xadc], R32 ;  /* 0x000adc2001007387 */ /* 0x002fe80000100800 */
[----:B------:R-:W1:Y:S04]  /*4e0b0*/  LDS.U8 R32, [R31+UR4+0x198] ;  /* 0x000198041f207984 */ /* 0x000e680008000000 */
[----:B0-----:R-:W-:Y:S04]  /*4e0c0*/  STL [R1+0xad8], R0 ;  /* 0x000ad80001007387 */ /* 0x001fe80000100800 */
[----:B------:R-:W0:Y:S04]  /*4e0d0*/  LDS.U8 R0, [R31+UR4+0x8] ;  /* 0x000008041f007984 */ /* 0x000e280008000000 */
[----:B---3--:R-:W-:Y:S04]  /*4e0e0*/  STL [R1+0x20c8], R33 ;  /* 0x0020c82101007387 */ /* 0x008fe80000100800 */
        /* <DEDUP_REMOVED lines=14> */
[----:B------:R-:W-:Y:S04]  /*4e1d0*/  LDS.U8 R32, [R31+UR4+0x808] ;  /* 0x000808041f207984 */ /* 0x000fe80008000000 */
[----:B0-----:R-:W-:Y:S04]  /*4e1e0*/  STL [R1+0x20d8], R0 ;  /* 0x0020d80001007387 */ /* 0x001fe80000100800 */
[----:B------:R-:W0:Y:S04]  /*4e1f0*/  LDS.U8 R0, [R31+UR4+0x880] ;  /* 0x000880041f007984 */ /* 0x000e280008000000 */
[----:B---3--:R-:W-:Y:S04]  /*4e200*/  STL [R1+0x20d4], R33 ;  /* 0x0020d42101007387 */ /* 0x008fe80000100800 */
[----:B------:R-:W-:Y:S04]  /*4e210*/  LDS.U8 R33, [R31+UR4+0x1000] ;  /* 0x001000041f217984 */ /* 0x000fe80008000000 */
[----:B0-----:R-:W-:Y:S04]  /*4e220*/  STL [R1+0x3c44], R0 ;  /* 0x003c440001007387 */ /* 0x001fe80000100800 */
[----:B------:R-:W0:Y:S04]  /*4e230*/  LDS.U8 R0, [R31+UR4+0x918] ;  /* 0x000918041f007984 */ /* 0x000e280008000000 */
[----:B------:R-:W-:Y:S04]  /*4e240*/  STL [R1+0x1fdc], R32 ;  /* 0x001fdc2001007387 */ /* 0x000fe80000100800 */
[----:B------:R-:W1:Y:S04]  /*4e250*/  LDS.U8 R32, [R31+UR4+0x990] ;  /* 0x000990041f207984 */ /* 0x000e680008000000 */
[----:B0-----:R-:W-:Y:S04]  /*4e260*/  STL [R1+0x20e0], R0 ;  /* 0x0020e00001007387 */ /* 0x001fe80000100800 */
[----:B------:R-:W0:Y:S04]  /*4e270*/  LDS.U8 R0, [R31+UR4+0x1088] ;  /* 0x001088041f007984 */ /* 0x000e280008000000 */
[----:B-1----:R-:W-:Y:S04]  /*4e280*/  STL [R1+0x20dc], R32 ;  /* 0x0020dc2001007387 */ /* 0x002fe80000100800 */
[----:B------:R-:W1:Y:S04]  /*4e290*/  LDS.U8 R32, [R31+UR4+0x1110] ;  /* 0x001110041f207984 */ /* 0x000e680008000000 */
[----:B------:R-:W-:Y:S04]  /*4e2a0*/  STL [R1+0x39a8], R33 ;  /* 0x0039a82101007387 */ /* 0x000fe80000100800 */
[----:B------:R-:W3:Y:S04]  /*4e2b0*/  LDS.U8 R33, [R31+UR4+0x1198] ;  /* 0x001198041f217984 */ /* 0x000ee80008000000 */
[----:B0-----:R-:W-:Y:S04]  /*4e2c0*/  STL [R1+0x39a4], R0 ;  /* 0x0039a40001007387 */ /* 0x001fe80000100800 */
[----:B------:R-:W0:Y:S04]  /*4e2d0*/  LDS.U8 R0, [R31+UR4+0x1008] ;  /* 0x001008041f007984 */ /* 0x000e280008000000 */
[----:B-1----:R-:W-:Y:S04]  /*4e2e0*/  STL [R1+0x3aa8], R32 ;  /* 0x003aa82001007387 */ /* 0x002fe80000100800 */
[----:B------:R-:W1:Y:S04]  /*4e2f0*/  LDS.U8 R32, [R31+UR4+0x1080] ;  /* 0x001080041f207984 */ /* 0x000e680008000000 */
[----:B---3--:R-:W-:Y:S04]  /*4e300*/  STL [R1+0x3aa4], R33 ;  /* 0x003aa42101007387 */ /* 0x008fe80000100800 */
        /* <DEDUP_REMOVED lines=72> */
[----:B------:R-:W-:Y:S04]  /*4e790*/  LDS.U8 R33, [R31+UR4+0x1988] ;  /* 0x001988041f217984 */ /* 0x000fe80008000000 */
[----:B0-----:R-:W-:Y:S04]  /*4e7a0*/  STL [R1+0x39d8], R0 ;  /* 0x0039d80001007387 */ /* 0x001fe80000100800 */
[----:B------:R-:W0:Y:S04]  /*4e7b0*/  LDS.U8 R0, [R31+UR4+0x1900] ;  /* 0x001900041f007984 */ /* 0x000e280008000000 */
[----:B-1----:R-:W-:Y:S04]  /*4e7c0*/  STL [R1+0x39d4], R32 ;  /* 0x0039d42001007387 */ /* 0x002fe80000100800 */
[----:B------:R-:W1:Y:S04]  /*4e7d0*/  LDS.U8 R32, [R31+UR4+0x1818] ;  /* 0x001818041f207984 */ /* 0x000e680008000000 */
[----:B0-----:R2:W-:Y:S02]  /*4e7e0*/  STL [R1+0x3ad8], R0 ;  /* 0x003ad80001007387 */ /* 0x0015e40000100800 */
[----:B--2---:R-:W-:-:S05]  /*4e7f0*/  LOP3.LUT R0, R58, 0x3, RZ, 0xc0, !PT ;  /* 0x000000033a007812 */ /* 0x004fca00078ec0ff */
[----:B------:R-:W-:Y:S01]  /*4e800*/  IMAD R0, R0, 0x220, RZ ;  /* 0x0000022000007824 */ /* 0x000fe200078e02ff */
[----:B------:R-:W-:Y:S04]  /*4e810*/  STL [R1+0x3ad4], R33 ;  /* 0x003ad42101007387 */ /* 0x000fe80000100800 */
[----:B------:R-:W0:Y:S01]  /*4e820*/  LDS.U8 R33, [R31+UR4+0x1908] ;  /* 0x001908041f217984 */ /* 0x000e220008000000 */
[----:B------:R-:W-:-:S03]  /*4e830*/  LOP3.LUT R0, R0, R61, RZ, 0xfc, !PT ;  /* 0x0000003d00007212 */ /* 0x000fc600078efcff */
[----:B-1----:R-:W-:Y:S04]  /*4e840*/  STL [R1+0x39e0], R32 ;  /* 0x0039e02001007387 */ /* 0x002fe80000100800 */
[----:B------:R-:W1:Y:S01]  /*4e850*/  LDS.U8 R32, [R31+UR4+0x1980] ;  /* 0x001980041f207984 */ /* 0x000e620008000000 */
[----:B------:R-:W-:-:S05]  /*4e860*/  LOP3.LUT R0, R0, 0x60, RZ, 0x3c, !PT ;  /* 0x0000006000007812 */ /* 0x000fca00078e3cff */
[----:B------:R-:W2:Y:S04]  /*4e870*/  LDS.U8 R31, [R0+UR4] ;  /* 0x00000004001f7984 */ /* 0x000ea80008000000 */
[----:B------:R-:W-:Y:S04]  /*4e880*/  STL [R1+0x39dc], R34 ;  /* 0x0039dc2201007387 */ /* 0x000fe80000100800 */
        /* <DEDUP_REMOVED lines=91> */
[----:B------:R-:W3:Y:S04]  /*4ee40*/  LDL.LU R50, [R1+0xa6c] ;  /* 0x000a6c0001327983 */ /* 0x000ee80000300800 */
[----:B------:R-:W-:Y:S04]  /*4ee50*/  LDS.U8 R33, [R0+UR4+0x980] ;  /* 0x0009800400217984 */ /* 0x000fe80008000000 */
[----:B-1----:R-:W-:Y:S04]  /*4ee60*/  STL [R1+0x203c], R32 ;  /* 0x00203c2001007387 */ /* 0x002fe80000100800 */
[----:B------:R-:W3:Y:S04]  /*4ee70*/  LDL.LU R51, [R1+0xa68] ;  /* 0x000a680001337983 */ /* 0x000ee80000300800 */
[----:B------:R-:W0:Y:S04]  /*4ee80*/  LDS.U8 R32, [R0+UR4+0x908] ;  /* 0x0009080400207984 */ /* 0x000e280008000000 */
[----:B--2---:R-:W-:Y:S04]  /*4ee90*/  STL [R1+0x2038], R31 ;  /* 0x0020381f01007387 */ /* 0x004fe80000100800 */
[----:B------:R-:W2:Y:S04]  /*4eea0*/  LDL.LU R52, [R1+0xa64] ;  /* 0x000a640001347983 */ /* 0x000ea80000300800 */
[----:B------:R-:W2:Y:S04]  /*4eeb0*/  LDL.LU R53, [R1+0xa60] ;  /* 0x000a600001357983 */ /* 0x000ea80000300800 */
[----:B------:R-:W2:Y:S04]  /*4eec0*/  LDL.LU R54, [R1+0xa4c] ;  /* 0x000a4c0001367983 */ /* 0x000ea80000300800 */
[----:B------:R-:W2:Y:S04]  /*4eed0*/  LDL.LU R55, [R1+0xa48] ;  /* 0x000a480001377983 */ /* 0x000ea80000300800 */
[----:B------:R-:W2:Y:S04]  /*4eee0*/  LDL.LU R56, [R1+0xa44] ;  /* 0x000a440001387983 */ /* 0x000ea80000300800 */
[----:B------:R-:W2:Y:S04]  /*4eef0*/  LDL.LU R57, [R1+0xa40] ;  /* 0x000a400001397983 */ /* 0x000ea80000300800 */
[----:B------:R-:W1:Y:S04]  /*4ef00*/  LDS.U8 R31, [R0+UR4+0x1010] ;  /* 0x00101004001f7984 */ /* 0x000e680008000000 */
[----:B------:R-:W2:Y:S04]  /*4ef10*/  LDL.LU R59, [R1+0xa2c] ;  /* 0x000a2c00013b7983 */ /* 0x000ea80000300800 */
[----:B------:R-:W2:Y:S04]  /*4ef20*/  LDL.LU R60, [R1+0xa28] ;  /* 0x000a2800013c7983 */ /* 0x000ea80000300800 */
[----:B------:R-:W2:Y:S04]  /*4ef30*/  LDL.LU R61, [R1+0xa24] ;  /* 0x000a2400013d7983 */ /* 0x000ea80000300800 */
[----:B0-----:R-:W-:Y:S04]  /*4ef40*/  STL [R1+0x2140], R32 ;  /* 0x0021402001007387 */ /* 0x001fe80000100800 */
[----:B------:R-:W0:Y:S04]  /*4ef50*/  LDS.U8 R32, [R0+UR4+0x1098] ;  /* 0x0010980400207984 */ /* 0x000e280008000000 */
[----:B------:R-:W-:Y:S04]  /*4ef60*/  STL [R1+0x213c], R33 ;  /* 0x00213c2101007387 */ /* 0x000fe80000100800 */
[----:B------:R-:W4:Y:S04]  /*4ef70*/  LDS.U8 R33, [R0+UR4+0x1100] ;  /* 0x0011000400217984 */ /* 0x000f280008000000 */
[----:B-1----:R-:W-:Y:S04]  /*4ef80*/  STL [R1+0x3a08], R31 ;  /* 0x003a081f01007387 */ /* 0x002fe80000100800 */
[----:B------:R-:W1:Y:S04]  /*4ef90*/  LDS.U8 R31, [R0+UR4+0x1188] ;  /* 0x00118804001f7984 */ /* 0x000e680008000000 */
[----:B0-----:R-:W-:Y:S04]  /*4efa0*/  STL [R1+0x3a04], R32 ;  /* 0x003a042001007387 */ /* 0x001fe80000100800 */
[----:B------:R-:W0:Y:S04]  /*4efb0*/  LDS.U8 R32, [R0+UR4+0x1018] ;  /* 0x0010180400207984 */ /* 0x000e280008000000 */
[----:B----4-:R-:W-:Y:S04]  /*4efc0*/  STL [R1+0x3b08], R33 ;  /* 0x003b082101007387 */ /* 0x010fe80000100800 */
        /* <DEDUP_REMOVED lines=16> */
[----:B----4-:R-:W-:Y:S04]  /*4f0d0*/  STL [R1+0x3b14], R33 ;  /* 0x003b142101007387 */ /* 0x010fe80000100800 */
[----:B------:R-:W0:Y:S04]  /*4f0e0*/  LDS.U8 R32, [R0+UR4+0x1890] ;  /* 0x0018900400207984 */ /* 0x000e280008000000 */
[----:B-1----:R-:W-:Y:S04]  /*4f0f0*/  STL [R1+0x3a20], R31 ;  /* 0x003a201f01007387 */ /* 0x002fe80000100800 */
[----:B------:R-:W1:Y:S04]  /*4f100*/  LDS.U8 R31, [R0+UR4+0x1908] ;  /* 0x00190804001f7984 */ /* 0x000e680008000000 */
[----:B------:R-:W4:Y:S01]  /*4f110*/  LDS.U8 R0, [R0+UR4+0x1980] ;  /* 0x0019800400007984 */ /* 0x000f220008000000 */
[----:B------:R-:W-:Y:S01]  /*4f120*/  BAR.SYNC.DEFER_BLOCKING 0x0 ;  /* 0x0000000000007b1d */ /* 0x000fe20000010000 */
[----:B------:R-:W-:-:S05]  /*4f130*/  LOP3.LUT R58, R58, 0x1f, RZ, 0xc0, !PT ;  /* 0x0000001f3a3a7812 */ /* 0x000fca00078ec0ff */
[----:B0-----:R-:W-:Y:S04]  /*4f140*/  STL [R1+0x3a1c], R32 ;  /* 0x003a1c2001007387 */ /* 0x001fe80000100800 */
[----:B-1----:R-:W-:Y:S04]  /*4f150*/  STL [R1+0x3b20], R31 ;  /* 0x003b201f01007387 */ /* 0x002fe80000100800 */
[----:B----4-:R0:W-:Y:S04]  /*4f160*/  STL [R1+0x3b1c], R0 ;  /* 0x003b1c0001007387 */ /* 0x0101e80000100800 */
        /* <DEDUP_REMOVED lines=20> */
[----:B---3--:R0:W-:Y:S04]  /*4f2b0*/  STS.U8 [R58+UR4], R50 ;  /* 0x000000323a007988 */ /* 0x0081e80008000004 */
[----:B------:R1:W-:Y:S04]  /*4f2c0*/  STS.U8 [R58+UR4+0x20], R51 ;  /* 0x000020333a007988 */ /* 0x0003e80008000004 */
[----:B0-----:R-:W3:Y:S04]  /*4f2d0*/  LDL.LU R50, [R1+0x980] ;  /* 0x0009800001327983 */ /* 0x001ee80000300800 */
[----:B--2---:R0:W-:Y:S04]  /*4f2e0*/  STS.U8 [R58+UR4+0x40], R52 ;  /* 0x000040343a007988 */ /* 0x0041e80008000004 */
[----:B------:R2:W-:Y:S04]  /*4f2f0*/  STS.U8 [R58+UR4+0x60], R53 ;  /* 0x000060353a007988 */ /* 0x0005e80008000004 */
[----:B------:R0:W-:Y:S04]  /*4f300*/  STS.U8 [R58+UR4+0x120], R54 ;  /* 0x000120363a007988 */ /* 0x0001e80008000004 */
[----:B-1----:R-:W3:Y:S04]  /*4f310*/  LDL.LU R51, [R1+0x96c] ;  /* 0x00096c0001337983 */ /* 0x002ee80000300800 */
[----:B------:R1:W-:Y:S04]  /*4f320*/  STS.U8 [R58+UR4+0x100], R55 ;  /* 0x000100373a007988 */ /* 0x0003e80008000004 */
[----:B------:R1:W-:Y:S04]  /*4f330*/  STS.U8 [R58+UR4+0x160], R56 ;  /* 0x000160383a007988 */ /* 0x0003e80008000004 */
[----:B0-----:R-:W3:Y:S04]  /*4f340*/  LDL.LU R52, [R1+0x968] ;  /* 0x0009680001347983 */ /* 0x001ee80000300800 */
[----:B--2---:R-:W2:Y:S04]  /*4f350*/  LDL.LU R53, [R1+0x964] ;  /* 0x0009640001357983 */ /* 0x004ea80000300800 */
[----:B------:R-:W2:Y:S04]  /*4f360*/  LDL.LU R54, [R1+0x960] ;  /* 0x0009600001367983 */ /* 0x000ea80000300800 */
[----:B------:R0:W-:Y:S04]  /*4f370*/  STS.U8 [R58+UR4+0x140], R57 ;  /* 0x000140393a007988 */ /* 0x0001e80008000004 */
[----:B-1----:R-:W2:Y:S04]  /*4f380*/  LDL.LU R55, [R1+0x94c] ;  /* 0x00094c0001377983 */ /* 0x002ea80000300800 */
[----:B------:R-:W2:Y:S04]  /*4f390*/  LDL.LU R56, [R1+0x948] ;  /* 0x0009480001387983 */ /* 0x000ea80000300800 */
[----:B0-----:R-:W2:Y:S04]  /*4f3a0*/  LDL.LU R57, [R1+0x944] ;  /* 0x0009440001397983 */ /* 0x001ea80000300800 */
[----:B------:R0:W-:Y:S04]  /*4f3b0*/  STS.U8 [R58+UR4+0x200], R59 ;  /* 0x0002003b3a007988 */ /* 0x0001e80008000004 */
[----:B------:R1:W-:Y:S04]  /*4f3c0*/  STS.U8 [R58+UR4+0x220], R60 ;  /* 0x0002203c3a007988 */ /* 0x0003e80008000004 */
[----:B------:R1:W-:Y:S04]  /*4f3d0*/  STS.U8 [R58+UR4+0x240], R61 ;  /* 0x0002403d3a007988 */ /* 0x0003e80008000004 */
[----:B0-----:R-:W2:Y:S04]  /*4f3e0*/  LDL.LU R59, [R1+0x940] ;  /* 0x00094000013b7983 */ /* 0x001ea80000300800 */
[----:B-1----:R-:W2:Y:S04]  /*4f3f0*/  LDL.LU R60, [R1+0x92c] ;  /* 0x00092c00013c7983 */ /* 0x002ea80000300800 */
[----:B------:R-:W2:Y:S04]  /*4f400*/  LDL.LU R61, [R1+0x928] ;  /* 0x00092800013d7983 */ /* 0x000ea80000300800 */
[----:B----4-:R0:W-:Y:S04]  /*4f410*/  STS.U8 [R58+UR4+0x260], R0 ;  /* 0x000260003a007988 */ /* 0x0101e80008000004 */
[----:B------:R1:W-:Y:S04]  /*4f420*/  STS.U8 [R58+UR4+0x320], R31 ;  /* 0x0003201f3a007988 */ /* 0x0003e80008000004 */
[----:B------:R4:W-:Y:S04]  /*4f430*/  STS.U8 [R58+UR4+0x300], R32 ;  /* 0x000300203a007988 */ /* 0x0009e80008000004 */
[----:B------:R0:W-:Y:S04]  /*4f440*/  STS.U8 [R58+UR4+0x360], R33 ;  /* 0x000360213a007988 */ /* 0x0001e80008000004 */
[----:B------:R1:W-:Y:S04]  /*4f450*/  STS.U8 [R58+UR4+0x340], R34 ;  /* 0x000340223a007988 */ /* 0x0003e80008000004 */
[----:B------:R4:W-:Y:S04]  /*4f460*/  STS.U8 [R58+UR4+0x400], R35 ;  /* 0x000400233a007988 */ /* 0x0009e80008000004 */
[----:B0-----:R-:W2:Y:S04]  /*4f470*/  LDL.LU R0, [R1+0x924] ;  /* 0x0009240001007983 */ /* 0x001ea80000300800 */
[----:B-1----:R-:W2:Y:S04]  /*4f480*/  LDL.LU R31, [R1+0x920] ;  /* 0x00092000011f7983 */ /* 0x002ea80000300800 */
[----:B----4-:R-:W4:Y:S04]  /*4f490*/  LDL.LU R32, [R1+0x90c] ;  /* 0x00090c0001207983 */ /* 0x010f280000300800 */
        /* <DEDUP_REMOVED lines=27> */
[----:B---3--:R-:W3:Y:S04]  /*4f650*/  LDL.LU R47, [R1+0x8a0] ;  /* 0x0008a000012f7983 */ /* 0x008ee80000300800 */
[----:B------:R1:W-:Y:S04]  /*4f660*/  STS.U8 [R58+UR4+0x760], R49 ;  /* 0x000760313a007988 */ /* 0x0003e80008000004 */
[----:B------:R0:W-:Y:S04]  /*4f670*/  STS.U8 [R58+UR4+0x740], R50 ;  /* 0x000740323a007988 */ /* 0x0001e80008000004 */
[----:B------:R0:W-:Y:S04]  /*4f680*/  STS.U8 [R58+UR4+0x800], R51 ;  /* 0x000800333a007988 */ /* 0x0001e80008000004 */
[----:B------:R1:W-:Y:S04]  /*4f690*/  STS.U8 [R58+UR4+0x820], R52 ;  /* 0x000820343a007988 */ /* 0x0003e80008000004 */
[----:B--2---:R2:W-:Y:S04]  /*4f6a0*/  STS.U8 [R58+UR4+0x840], R53 ;  /* 0x000840353a007988 */ /* 0x0045e80008000004 */
[----:B0-----:R-:W3:Y:S04]  /*4f6b0*/  LDL.LU R48, [R1+0x88c] ;  /* 0x00088c0001307983 */ /* 0x001ee80000300800 */
[----:B-1----:R-:W3:Y:S04]  /*4f6c0*/  LDL.LU R49, [R1+0x888] ;  /* 0x0008880001317983 */ /* 0x002ee80000300800 */
[----:B------:R-:W3:Y:S04]  /*4f6d0*/  LDL.LU R50, [R1+0x884] ;  /* 0x0008840001327983 */ /* 0x000ee80000300800 */
[----:B------:R-:W3:Y:S04]  /*4f6e0*/  LDL.LU R51, [R1+0x880] ;  /* 0x0008800001337983 */ /* 0x000ee80000300800 */
[----:B------:R-:W3:Y:S04]  /*4f6f0*/  LDL.LU R52, [R1+0x86c] ;  /* 0x00086c0001347983 */ /* 0x000ee80000300800 */
[----:B------:R0:W-:Y:S04]  /*4f700*/  STS.U8 [R58+UR4+0x860], R54 ;  /* 0x000860363a007988 */ /* 0x0001e80008000004 */
[----:B--2---:R-:W2:Y:S04]  /*4f710*/  LDL.LU R53, [R1+0x868] ;  /* 0x0008680001357983 */ /* 0x004ea80000300800 */
[----:B------:R1:W-:Y:S04]  /*4f720*/  STS.U8 [R58+UR4+0x920], R55 ;  /* 0x000920373a007988 */ /* 0x0003e80008000004 */
[----:B------:R1:W-:Y:S04]  /*4f730*/  STS.U8 [R58+UR4+0x900], R56 ;  /* 0x000900383a007988 */ /* 0x0003e80008000004 */
[----:B------:R1:W-:Y:S04]  /*4f740*/  STS.U8 [R58+UR4+0x960], R57 ;  /* 0x000960393a007988 */ /* 0x0003e80008000004 */
[----:B0-----:R-:W2:Y:S04]  /*4f750*/  LDL.LU R54, [R1+0x864] ;  /* 0x0008640001367983 */ /* 0x001ea80000300800 */
[----:B-1----:R-:W2:Y:S04]  /*4f760*/  LDL.LU R55, [R1+0x860] ;  /* 0x0008600001377983 */ /* 0x002ea80000300800 */
[----:B------:R-:W2:Y:S04]  /*4f770*/  LDL.LU R56, [R1+0x84c] ;  /* 0x00084c0001387983 */ /* 0x000ea80000300800 */
[----:B------:R-:W2:Y:S04]  /*4f780*/  LDL.LU R57, [R1+0x848] ;  /* 0x0008480001397983 */ /* 0x000ea80000300800 */
[----:B------:R0:W-:Y:S04]  /*4f790*/  STS.U8 [R58+UR4+0x940], R59 ;  /* 0x0009403b3a007988 */ /* 0x0001e80008000004 */
[----:B------:R1:W-:Y:S04]  /*4f7a0*/  STS.U8 [R58+UR4+0xa00], R60 ;  /* 0x000a003c3a007988 */ /* 0x0003e80008000004 */
[----:B------:R1:W-:Y:S04]  /*4f7b0*/  STS.U8 [R58+UR4+0xa20], R61 ;  /* 0x000a203d3a007988 */ /* 0x0003e80008000004 */
[----:B0-----:R-:W2:Y:S04]  /*4f7c0*/  LDL.LU R59, [R1+0x844] ;  /* 0x00084400013b7983 */ /* 0x001ea80000300800 */
[----:B-1----:R-:W2:Y:S04]  /*4f7d0*/  LDL.LU R60, [R1+0x840] ;  /* 0x00084000013c7983 */ /* 0x002ea80000300800 */
[----:B------:R-:W2:Y:S04]  /*4f7e0*/  LDL.LU R61, [R1+0x818] ;  /* 0x00081800013d7983 */ /* 0x000ea80000300800 */
[----:B------:R0:W-:Y:S04]  /*4f7f0*/  STS.U8 [R58+UR4+0xa40], R0 ;  /* 0x000a40003a007988 */ /* 0x0001e80008000004 */
[----:B------:R1:W-:Y:S04]  /*4f800*/  STS.U8 [R58+UR4+0xa60], R31 ;  /* 0x000a601f3a007988 */ /* 0x0003e80008000004 */
[----:B----4-:R4:W-:Y:S04]  /*4f810*/  STS.U8 [R58+UR4+0xb20], R32 ;  /* 0x000b20203a007988 */ /* 0x0109e80008000004 */
        /* <DEDUP_REMOVED lines=26> */
[----:B---3--:R3:W-:Y:S04]  /*4f9c0*/  STS.U8 [R58+UR4+0xe60], R47 ;  /* 0x000e602f3a007988 */ /* 0x0087e80008000004 */
        /* <DEDUP_REMOVED lines=218> */
[----:B------:R-:W-:Y:S04]  /*50770*/  STS.U8 [R58+UR4+0x2960], R0 ;  /* 0x002960003a007988 */ /* 0x000fe80008000004 */
        /* <DEDUP_REMOVED lines=55> */
[----:B------:R-:W2:Y:S04]  /*50af0*/  LDL.LU R0, [R1+0xc] ;  /* 0x00000c0001007983 */ /* 0x000ea80000300800 */
[----:B------:R1:W-:Y:S04]  /*50b00*/  STS.U8 [R58+UR4+0x3060], R60 ;  /* 0x0030603c3a007988 */ /* 0x0003e80008000004 */
[----:B------:R1:W-:Y:S04]  /*50b10*/  STS.U8 [R58+UR4+0x3120], R61 ;  /* 0x0031203d3a007988 */ /* 0x0003e80008000004 */
[----:B0-----:R-:W2:Y:S04]  /*50b20*/  LDL.LU R59, [R1+0x8] ;  /* 0x00000800013b7983 */ /* 0x001ea80000300800 */
[----:B-1----:R-:W2:Y:S04]  /*50b30*/  LDL.LU R60, [R1+0x4] ;  /* 0x00000400013c7983 */ /* 0x002ea80000300800 */
[----:B------:R-:W2:Y:S04]  /*50b40*/  LDL.LU R61, [R1] ;  /* 0x00000000013d7983 */ /* 0x000ea80000300800 */
[----:B------:R0:W-:Y:S04]  /*50b50*/  STS.U8 [R58+UR4+0x3100], R31 ;  /* 0x0031001f3a007988 */ /* 0x0001e80008000004 */
[----:B------:R1:W-:Y:S04]  /*50b60*/  STS.U8 [R58+UR4+0x3160], R32 ;  /* 0x003160203a007988 */ /* 0x0003e80008000004 */
[----:B----4-:R4:W-:Y:S04]  /*50b70*/  STS.U8 [R58+UR4+0x3140], R33 ;  /* 0x003140213a007988 */ /* 0x0109e80008000004 */
        /* <DEDUP_REMOVED lines=30> */
[----:B---3--:R-:W3:Y:S04]  /*50d60*/  LDL.LU R47, [R1+0x3e98] ;  /* 0x003e9800012f7983 */ /* 0x008ee80000300800 */
[----:B------:R0:W-:Y:S04]  /*50d70*/  STS.U8 [R58+UR4+0x3560], R48 ;  /* 0x003560303a007988 */ /* 0x0001e80008000004 */
        /* <DEDUP_REMOVED lines=10> */
[----:B--2---:R-:W2:Y:S04]  /*50e20*/  LDL.LU R53, [R1+0x3e80] ;  /* 0x003e800001357983 */ /* 0x004ea80000300800 */
        /* <DEDUP_REMOVED lines=11> */
[----:B------:R1:W-:Y:S04]  /*50ee0*/  STS.U8 [R58+UR4+0x3860], R61 ;  /* 0x0038603d3a007988 */ /* 0x0003e80008000004 */
[----:B0-----:R-:W3:Y:S04]  /*50ef0*/  LDL.LU R0, [R1+0xa50] ;  /* 0x000a500001007983 */ /* 0x001ee80000300800 */
[----:B-1----:R-:W3:Y:S04]  /*50f00*/  LDL.LU R59, [R1+0xa3c] ;  /* 0x000a3c00013b7983 */ /* 0x002ee80000300800 */
[----:B------:R-:W3:Y:S04]  /*50f10*/  LDL.LU R60, [R1+0xa38] ;  /* 0x000a3800013c7983 */ /* 0x000ee80000300800 */
[----:B------:R-:W3:Y:S04]  /*50f20*/  LDL.LU R61, [R1+0xa34] ;  /* 0x000a3400013d7983 */ /* 0x000ee80000300800 */
[----:B--2---:R0:W-:Y:S04]  /*50f30*/  STS.U8 [R58+UR4+0x3920], R57 ;  /* 0x003920393a007988 */ /* 0x0041e80008000004 */
[----:B------:R1:W-:Y:S04]  /*50f40*/  STS.U8 [R58+UR4+0x3900], R56 ;  /* 0x003900383a007988 */ /* 0x0003e80008000004 */
[----:B------:R2:W-:Y:S04]  /*50f50*/  STS.U8 [R58+UR4+0x3960], R55 ;  /* 0x003960373a007988 */ /* 0x0005e80008000004 */
[----:B0-----:R-:W4:Y:S04]  /*50f60*/  LDL.LU R57, [R1+0xa54] ;  /* 0x000a540001397983 */ /* 0x001f280000300800 */
[----:B-1----:R-:W4:Y:S04]  /*50f70*/  LDL.LU R56, [R1+0xa58] ;  /* 0x000a580001387983 */ /* 0x002f280000300800 */
[----:B--2---:R-:W2:Y:S04]  /*50f80*/  LDL.LU R55, [R1+0xa5c] ;  /* 0x000a5c0001377983 */ /* 0x004ea80000300800 */
[----:B------:R0:W-:Y:S02]  /*50f90*/  STS.U8 [R58+UR4+0x3940], R54 ;  /* 0x003940363a007988 */ /* 0x0001e40008000004 */
[----:B0-----:R-:W0:Y:S02]  /*50fa0*/  S2R R54, SR_TID.X ;  /* 0x0000000000367919 */ /* 0x001e240000002100 */
[----:B------:R-:W2:Y:S01]  /*50fb0*/  LDL.LU R58, [R1+0x3e6c] ;  /* 0x003e6c00013a7983 */ /* 0x000ea20000300800 */
[----:B0-----:R-:W-:-:S05]  /*50fc0*/  LOP3.LUT R54, R54, 0x1f, RZ, 0xc0, !PT ;  /* 0x0000001f36367812 */ /* 0x001fca00078ec0ff */
[----:B---3--:R-:W-:Y:S04]  /*50fd0*/  STS.U8 [R54+UR4+0x3a00], R49 ;  /* 0x003a003136007988 */ /* 0x008fe80008000004 */
[----:B------:R-:W-:Y:S04]  /*50fe0*/  STS.U8 [R54+UR4+0x3a20], R48 ;  /* 0x003a203036007988 */ /* 0x000fe80008000004 */
        /* <DEDUP_REMOVED lines=22> */
[----:B0-----:R-:W3:Y:S04]  /*51150*/  LDL.LU R6, [R1+0xa30] ;  /* 0x000a300001067983 */ /* 0x001ee80000300800 */
        /* <DEDUP_REMOVED lines=24> */
[----:B--2---:R0:W-:Y:S04]  /*512e0*/  STS.U8 [R47+UR4+0x80], R55 ;  /* 0x000080372f007988 */ /* 0x0041e80008000004 */
[----:B------:R1:W-:Y:S04]  /*512f0*/  STS.U8 [R47+UR4+0xa0], R56 ;  /* 0x0000a0382f007988 */ /* 0x0003e80008000004 */
[----:B------:R2:W-:Y:S04]  /*51300*/  STS.U8 [R47+UR4+0xc0], R57 ;  /* 0x0000c0392f007988 */ /* 0x0005e80008000004 */
[----:B------:R0:W-:Y:S04]  /*51310*/  STS.U8 [R47+UR4+0xe0], R0 ;  /* 0x0000e0002f007988 */ /* 0x0001e80008000004 */
[----:B------:R1:W-:Y:S04]  /*51320*/  STS.U8 [R47+UR4+0x1a0], R59 ;  /* 0x0001a03b2f007988 */ /* 0x0003e80008000004 */
[----:B------:R2:W-:Y:S04]  /*51330*/  STS.U8 [R47+UR4+0x180], R60 ;  /* 0x0001803c2f007988 */ /* 0x0005e80008000004 */
[----:B0-----:R-:W4:Y:S04]  /*51340*/  LDL.LU R55, [R1+0x970] ;  /* 0x0009700001377983 */ /* 0x001f280000300800 */
[----:B-1----:R-:W4:Y:S04]  /*51350*/  LDL.LU R56, [R1+0x95c] ;  /* 0x00095c0001387983 */ /* 0x002f280000300800 */
[----:B--2---:R-:W2:Y:S04]  /*51360*/  LDL.LU R57, [R1+0x958] ;  /* 0x0009580001397983 */ /* 0x004ea80000300800 */
[----:B------:R-:W2:Y:S04]  /*51370*/  LDL.LU R0, [R1+0x954] ;  /* 0x0009540001007983 */ /* 0x000ea80000300800 */
[----:B------:R-:W2:Y:S04]  /*51380*/  LDL.LU R59, [R1+0x950] ;  /* 0x00095000013b7983 */ /* 0x000ea80000300800 */
[----:B------:R0:W-:Y:S04]  /*51390*/  STS.U8 [R47+UR4+0x1e0], R61 ;  /* 0x0001e03d2f007988 */ /* 0x0001e80008000004 */
[----:B------:R-:W2:Y:S04]  /*513a0*/  LDL.LU R60, [R1+0x93c] ;  /* 0x00093c00013c7983 */ /* 0x000ea80000300800 */
[----:B0-----:R-:W2:Y:S04]  /*513b0*/  LDL.LU R61, [R1+0x938] ;  /* 0x00093800013d7983 */ /* 0x001ea80000300800 */
[----:B---3--:R0:W-:Y:S04]  /*513c0*/  STS.U8 [R47+UR4+0x1c0], R6 ;  /* 0x0001c0062f007988 */ /* 0x0081e80008000004 */
[----:B----4-:R1:W-:Y:S04]  /*513d0*/  STS.U8 [R47+UR4+0x280], R7 ;  /* 0x000280072f007988 */ /* 0x0103e80008000004 */
        /* <DEDUP_REMOVED lines=60> */
[----:B------:R0:W-:Y:S04]  /*517a0*/  STS.U8 [R47+UR4+0x9e0], R6 ;  /* 0x0009e0062f007988 */ /* 0x0001e80008000004 */
[----:B------:R1:W-:Y:S04]  /*517b0*/  STS.U8 [R47+UR4+0x9c0], R7 ;  /* 0x0009c0072f007988 */ /* 0x0003e80008000004 */
[----:B---3--:R3:W-:Y:S04]  /*517c0*/  STS.U8 [R47+UR4+0xa80], R8 ;  /* 0x000a80082f007988 */ /* 0x0087e80008000004 */
[----:B----4-:R4:W-:Y:S04]  /*517d0*/  STS.U8 [R47+UR4+0xaa0], R9 ;  /* 0x000aa0092f007988 */ /* 0x0109e80008000004 */
        /* <DEDUP_REMOVED lines=244> */
[----:B------:R-:W-:Y:S04]  /*52720*/  STS.U8 [R47+UR4+0x28c0], R6 ;  /* 0x0028c0062f007988 */ /* 0x000fe80008000004 */
[----:B------:R-:W-:Y:S04]  /*52730*/  STS.U8 [R47+UR4+0x28e0], R7 ;  /* 0x0028e0072f007988 */ /* 0x000fe80008000004 */
[----:B---3--:R-:W-:Y:S04]  /*52740*/  STS.U8 [R47+UR4+0x29a0], R8 ;  /* 0x0029a0082f007988 */ /* 0x008fe80008000004 */
        /* <DEDUP_REMOVED lines=23> */
[----:B--2---:R-:W-:Y:S04]  /*528c0*/  STS.U8 [R47+UR4+0x2fa0], R57 ;  /* 0x002fa0392f007988 */ /* 0x004fe80008000004 */
[----:B------:R-:W-:Y:S04]  /*528d0*/  STS.U8 [R47+UR4+0x2f80], R0 ;  /* 0x002f80002f007988 */ /* 0x000fe80008000004 */
[----:B------:R0:W-:Y:S04]  /*528e0*/  STS.U8 [R47+UR4+0x2fe0], R59 ;  /* 0x002fe03b2f007988 */ /* 0x0001e80008000004 */
[----:B------:R1:W-:Y:S04]  /*528f0*/  STS.U8 [R47+UR4+0x2fc0], R60 ;  /* 0x002fc03c2f007988 */ /* 0x0003e80008000004 */
[----:B0-----:R-:W2:Y:S04]  /*52900*/  LDL.LU R59, [R1+0x290] ;  /* 0x00029000013b7983 */ /* 0x001ea80000300800 */
[----:B------:R0:W-:Y:S04]  /*52910*/  STS.U8 [R47+UR4+0x3080], R61 ;  /* 0x0030803d2f007988 */ /* 0x0001e80008000004 */
[----:B-1----:R-:W3:Y:S04]  /*52920*/  LDL.LU R60, [R1+0x26c] ;  /* 0x00026c00013c7983 */ /* 0x002ee80000300800 */
        /* <DEDUP_REMOVED lines=30> */
[----:B---3--:R1:W-:Y:S04]  /*52b10*/  STS.U8 [R47+UR4+0x30c0], R60 ;  /* 0x0030c03c2f007988 */ /* 0x0083e80008000004 */
[----:B0-----:R-:W2:Y:S04]  /*52b20*/  LDL.LU R59, [R1+0x3e68] ;  /* 0x003e6800013b7983 */ /* 0x001ea80000300800 */
[----:B-1----:R-:W3:Y:S04]  /*52b30*/  LDL.LU R60, [R1+0x3e64] ;  /* 0x003e6400013c7983 */ /* 0x002ee80000300800 */
[----:B----4-:R0:W-:Y:S04]  /*52b40*/  STS.U8 [R47+UR4+0x30e0], R61 ;  /* 0x0030e03d2f007988 */ /* 0x0101e80008000004 */
[----:B0-----:R-:W4:Y:S04]  /*52b50*/  LDL.LU R61, [R1+0x3e60] ;  /* 0x003e6000013d7983 */ /* 0x001f280000300800 */
        /* <DEDUP_REMOVED lines=21> */
[----:B------:R-:W-:Y:S04]  /*52cb0*/  STS.U8 [R47+UR4+0x36a0], R48 ;  /* 0x0036a0302f007988 */ /* 0x000fe80008000004 */
[----:B------:R-:W-:Y:S04]  /*52cc0*/  STS.U8 [R47+UR4+0x36c0], R49 ;  /* 0x0036c0312f007988 */ /* 0x000fe80008000004 */
[----:B------:R-:W-:Y:S04]  /*52cd0*/  STS.U8 [R47+UR4+0x36e0], R54 ;  /* 0x0036e0362f007988 */ /* 0x000fe80008000004 */
[----:B------:R-:W-:Y:S04]  /*52ce0*/  STS.U8 [R47+UR4+0x37a0], R55 ;  /* 0x0037a0372f007988 */ /* 0x000fe80008000004 */
[----:B------:R-:W-:Y:S04]  /*52cf0*/  STS.U8 [R47+UR4+0x3780], R56 ;  /* 0x003780382f007988 */ /* 0x000fe80008000004 */
[----:B------:R-:W-:Y:S04]  /*52d00*/  STS.U8 [R47+UR4+0x37e0], R57 ;  /* 0x0037e0392f007988 */ /* 0x000fe80008000004 */
[----:B------:R1:W-:Y:S04]  /*52d10*/  STS.U8 [R47+UR4+0x37c0], R0 ;  /* 0x0037c0002f007988 */ /* 0x0003e80008000004 */
[----:B0-----:R-:W2:Y:S04]  /*52d20*/  LDL.LU R46, [R1+0xa70] ;  /* 0x000a7000012e7983 */ /* 0x001ea80000300800 */
[----:B-1----:R-:W2:Y:S04]  /*52d30*/  LDL.LU R0, [R1+0xa74] ;  /* 0x000a740001007983 */ /* 0x002ea80000300800 */
[----:B------:R-:W2:Y:S04]  /*52d40*/  LDL.LU R48, [R1+0x81c] ;  /* 0x00081c0001307983 */ /* 0x000ea80000300800 */
[----:B------:R-:W2:Y:S04]  /*52d50*/  LDL.LU R49, [R1+0x814] ;  /* 0x0008140001317983 */ /* 0x000ea80000300800 */
[----:B------:R-:W2:Y:S04]  /*52d60*/  LDL.LU R54, [R1+0x828] ;  /* 0x0008280001367983 */ /* 0x000ea80000300800 */
[----:B------:R-:W2:Y:S04]  /*52d70*/  LDL.LU R55, [R1+0x824] ;  /* 0x0008240001377983 */ /* 0x000ea80000300800 */
[----:B------:R-:W2:Y:S04]  /*52d80*/  LDL.LU R56, [R1+0x838] ;  /* 0x0008380001387983 */ /* 0x000ea80000300800 */
[----:B------:R-:W2:Y:S04]  /*52d90*/  LDL.LU R57, [R1+0x834] ;  /* 0x0008340001397983 */ /* 0x000ea80000300800 */
[----:B------:R-:W2:Y:S01]  /*52da0*/  LDL.LU.64 R16, [R1+0x60] ;  /* 0x0000600001107983 */ /* 0x000ea20000300a00 */
[----:B------:R-:W0:Y:S02]  /*52db0*/  S2R R39, SR_TID.X ;  /* 0x0000000000277919 */ /* 0x000e240000002100 */
[----:B0-----:R-:W-:-:S02]  /*52dc0*/  IMAD.SHL.U32 R32, R39, 0x40, RZ ;  /* 0x0000004027207824 */ /* 0x001fc400078e00ff */
[C---:B------:R-:W-:Y:S02]  /*52dd0*/  IMAD.SHL.U32 R40, R39.reuse, 0x8, RZ ;  /* 0x0000000827287824 */ /* 0x040fe400078e00ff */
[----:B------:R-:W-:Y:S01]  /*52de0*/  IMAD.SHL.U32 R41, R39, 0x2, RZ ;  /* 0x0000000227297824 */ /* 0x000fe200078e00ff */
[----:B------:R-:W-:-:S04]  /*52df0*/  LOP3.LUT R32, R32, 0x1c0, RZ, 0xc0, !PT ;  /* 0x000001c020207812 */ /* 0x000fc800078ec0ff */
[----:B------:R-:W-:-:S04]  /*52e00*/  LOP3.LUT R32, R32, 0x30, R40, 0xf8, !PT ;  /* 0x0000003020207812 */ /* 0x000fc800078ef828 */
[----:B------:R-:W-:Y:S01]  /*52e10*/  LOP3.LUT R32, R32, 0x30, R41, 0x78, !PT ;  /* 0x0000003020207812 */ /* 0x000fe200078e7829 */
[----:B----4-:R-:W-:Y:S04]  /*52e20*/  STS.U8 [R47+UR4+0x3880], R61 ;  /* 0x0038803d2f007988 */ /* 0x010fe80008000004 */
[----:B---3--:R-:W-:Y:S04]  /*52e30*/  STS.U8 [R47+UR4+0x38a0], R60 ;  /* 0x0038a03c2f007988 */ /* 0x008fe80008000004 */
        /* <DEDUP_REMOVED lines=22> */
[----:B0-----:R-:W2:Y:S04]  /*52fa0*/  LDL.LU.64 R18, [R1+0x68] ;  /* 0x0000680001127983 */ /* 0x001ea80000300a00 */
[----:B------:R-:W-:Y:S04]  /*52fb0*/  STS.U8 [R47+UR4+0x3e80], R13 ;  /* 0x003e800d2f007988 */ /* 0x000fe80008000004 */
[----:B------:R-:W-:Y:S04]  /*52fc0*/  STS.U8 [R47+UR4+0x3ea0], R12 ;  /* 0x003ea00c2f007988 */ /* 0x000fe80008000004 */
[----:B------:R-:W-:Y:S04]  /*52fd0*/  STS.U8 [R47+UR4+0x3ec0], R11 ;  /* 0x003ec00b2f007988 */ /* 0x000fe80008000004 */
[----:B------:R-:W-:Y:S04]  /*52fe0*/  STS.U8 [R47+UR4+0x3ee0], R10 ;  /* 0x003ee00a2f007988 */ /* 0x000fe80008000004 */
[----:B------:R-:W-:Y:S04]  /*52ff0*/  STS.U8 [R47+UR4+0x3fa0], R5 ;  /* 0x003fa0052f007988 */ /* 0x000fe80008000004 */
[----:B------:R-:W-:Y:S04]  /*53000*/  STS.U8 [R47+UR4+0x3f80], R4 ;  /* 0x003f80042f007988 */ /* 0x000fe80008000004 */
[----:B------:R-:W-:Y:S04]  /*53010*/  STS.U8 [R47+UR4+0x3fe0], R46 ;  /* 0x003fe02e2f007988 */ /* 0x000fe80008000004 */
[----:B------:R-:W-:Y:S01]  /*53020*/  STS.U8 [R47+UR4+0x3fc0], R0 ;  /* 0x003fc0002f007988 */ /* 0x000fe20008000004 */
[----:B------:R-:W-:Y:S06]  /*53030*/  BAR.SYNC.DEFER_BLOCKING 0x0 ;  /* 0x0000000000007b1d */ /* 0x000fec0000010000 */
[----:B------:R-:W0:Y:S04]  /*53040*/  LDSM.16.M88.4 R4, [R32+UR4] ;  /* 0x000000042004783b */ /* 0x000e280008000200 */
[----:B------:R-:W1:Y:S04]  /*53050*/  LDSM.16.M88.4 R8, [R32+UR4+0x200] ;  /* 0x000200042008783b */ /* 0x000e680008000200 */
[----:B------:R-:W-:Y:S04]  /*53060*/  LDSM.16.M88.4 R20, [R32+UR4+0x600] ;  /* 0x000600042014783b */ /* 0x000fe80008000200 */
[----:B------:R-:W-:Y:S04]  /*53070*/  LDSM.16.M88.4 R36, [R32+UR4+0xa00] ;  /* 0x000a00042024783b */ /* 0x000fe80008000200 */
[----:B0-----:R0:W-:Y:S04]  /*53080*/  STL.64 [R1+0x1220], R4 ;  /* 0x0012200401007387 */ /* 0x0011e80000100a00 */
[----:B------:R-:W-:Y:S01]  /*53090*/  STL.64 [R1+0x1228], R6 ;  /* 0x0012280601007387 */ /* 0x000fe20000100a00 */
[----:B------:R-:W-:-:S02]  /*530a0*/  IMAD.MOV.U32 R13, RZ, RZ, R4 ;  /* 0x000000ffff0d7224 */ /* 0x000fc400078e0004 */
[----:B------:R-:W-:Y:S01]  /*530b0*/  IMAD.MOV.U32 R12, RZ, RZ, R5 ;  /* 0x000000ffff0c7224 */ /* 0x000fe200078e0005 */
[----:B-1----:R-:W-:Y:S04]  /*530c0*/  STL.64 [R1+0x1230], R8 ;  /* 0x0012300801007387 */ /* 0x002fe80000100a00 */
[----:B------:R-:W-:Y:S01]  /*530d0*/  STL.64 [R1+0x1238], R10 ;  /* 0x0012380a01007387 */ /* 0x000fe20000100a00 */
[----:B0-----:R-:W-:Y:S02]  /*530e0*/  IMAD.MOV.U32 R5, RZ, RZ, R8 ;  /* 0x000000ffff057224 */ /* 0x001fe400078e0008 */
[----:B------:R-:W-:Y:S02]  /*530f0*/  IMAD.MOV.U32 R4, RZ, RZ, R9 ;  /* 0x000000ffff047224 */ /* 0x000fe400078e0009 */
[----:B------:R-:W0:Y:S04]  /*53100*/  LDSM.16.M88.4 R8, [R32+UR4+0x400] ;  /* 0x000400042008783b */ /* 0x000e280008000200 */
[----:B0-----:R0:W-:Y:S04]  /*53110*/  STL.64 [R1+0x1240], R8 ;  /* 0x0012400801007387 */ /* 0x0011e80000100a00 */
[----:B------:R-:W-:Y:S01]  /*53120*/  STL.64 [R1+0x1248], R10 ;  /* 0x0012480a01007387 */ /* 0x000fe20000100a00 */
[----:B------:R-:W-:-:S02]  /*53130*/  IMAD.MOV.U32 R6, RZ, RZ, R8 ;  /* 0x000000ffff067224 */ /* 0x000fc400078e0008 */
[----:B------:R-:W-:Y:S01]  /*53140*/  IMAD.MOV.U32 R0, RZ, RZ, R9 ;  /* 0x000000ffff007224 */ /* 0x000fe200078e0009 */
[----:B------:R-:W-:Y:S04]  /*53150*/  STL.64 [R1+0x1250], R20 ;  /* 0x0012501401007387 */ /* 0x000fe80000100a00 */
[----:B------:R-:W-:Y:S01]  /*53160*/  STL.64 [R1+0x1258], R22 ;  /* 0x0012581601007387 */ /* 0x000fe20000100a00 */
[----:B0-----:R-:W-:Y:S02]  /*53170*/  IMAD.MOV.U32 R9, RZ, RZ, R20 ;  /* 0x000000ffff097224 */ /* 0x001fe400078e0014 */
[----:B------:R-:W-:Y:S02]  /*53180*/  IMAD.MOV.U32 R8, RZ, RZ, R21 ;  /* 0x000000ffff087224 */ /* 0x000fe400078e0015 */
[----:B------:R-:W0:Y:S01]  /*53190*/  LDSM.16.M88.4 R20, [R32+UR4+0x800] ;  /* 0x000800042014783b */ /* 0x000e220008000200 */
[----:B------:R-:W-:-:S02]  /*531a0*/  IMAD.MOV.U32 R24, RZ, RZ, R36 ;  /* 0x000000ffff187224 */ /* 0x000fc400078e0024 */
[----:B------:R-:W-:Y:S02]  /*531b0*/  IMAD.MOV.U32 R7, RZ, RZ, R37 ;  /* 0x000000ffff077224 */ /* 0x000fe400078e0025 */
[----:B------:R-:W-:Y:S02]  /*531c0*/  IMAD R28, R2, 0x100, R3 ;  /* 0x00000100021c7824 */ /* 0x000fe400078e0203 */
[----:B------:R-:W-:Y:S02]  /*531d0*/  IMAD R29, R49, 0x100, R48 ;  /* 0x00000100311d7824 */ /* 0x000fe400078e0230 */
[----:B------:R-:W-:Y:S02]  /*531e0*/  IMAD R30, R55, 0x100, R54 ;  /* 0x00000100371e7824 */ /* 0x000fe400078e0236 */
[----:B------:R-:W-:Y:S01]  /*531f0*/  IMAD R31, R57, 0x100, R56 ;  /* 0x00000100391f7824 */ /* 0x000fe200078e0238 */
[----:B0-----:R0:W-:Y:S01]  /*53200*/  STL.64 [R1+0x1260], R20 ;  /* 0x0012601401007387 */ /* 0x0011e20000100a00 */
[----:B------:R-:W-:-:S03]  /*53210*/  IMAD.MOV.U32 R11, RZ, RZ, R20 ;  /* 0x000000ffff0b7224 */ /* 0x000fc600078e0014 */
[----:B------:R1:W-:Y:S01]  /*53220*/  STL.64 [R1+0x1268], R22 ;  /* 0x0012681601007387 */ /* 0x0003e20000100a00 */
[----:B------:R-:W-:-:S03]  /*53230*/  IMAD.MOV.U32 R10, RZ, RZ, R21 ;  /* 0x000000ffff0a7224 */ /* 0x000fc600078e0015 */
[----:B0-----:R-:W3:Y:S04]  /*53240*/  LDL.LU.64 R20, [R1+0x80] ;  /* 0x0000800001147983 */ /* 0x001ee80000300a00 */
[----:B-1----:R-:W3:Y:S04]  /*53250*/  LDL.LU.64 R22, [R1+0x88] ;  /* 0x0000880001167983 */ /* 0x002ee80000300a00 */
[----:B------:R-:W-:Y:S04]  /*53260*/  STL.64 [R1+0x1270], R36 ;  /* 0x0012702401007387 */ /* 0x000fe80000100a00 */
[----:B------:R-:W-:Y:S04]  /*53270*/  STL.64 [R1+0x1278], R38 ;  /* 0x0012782601007387 */ /* 0x000fe80000100a00 */
[----:B------:R-:W0:Y:S01]  /*53280*/  LDSM.16.M88.4 R36, [R32+UR4+0xc00] ;  /* 0x000c00042024783b */ /* 0x000e220008000200 */
[----:B------:R-:W-:-:S02]  /*53290*/  F2FP.F16.E4M3.UNPACK_B R28, R28 ;  /* 0x0000001cff1c723e */ /* 0x000fc400020006ff */
[----:B------:R-:W-:Y:S02]  /*532a0*/  F2FP.F16.E4M3.UNPACK_B R29, R29 ;  /* 0x0000001dff1d723e */ /* 0x000fe400020006ff */
[----:B------:R-:W-:Y:S02]  /*532b0*/  F2FP.F16.E4M3.UNPACK_B R30, R30 ;  /* 0x0000001eff1e723e */ /* 0x000fe400020006ff */
[----:B------:R-:W-:Y:S02]  /*532c0*/  F2FP.F16.E4M3.UNPACK_B R31, R31 ;  /* 0x0000001fff1f723e */ /* 0x000fe400020006ff */
[----:B------:R-:W-:Y:S02]  /*532d0*/  F2FP.F16.E4M3.UNPACK_B R14, R13 ;  /* 0x0000000dff0e723e */ /* 0x000fe400020006ff */
[----:B------:R-:W-:Y:S02]  /*532e0*/  F2FP.F16.E4M3.UNPACK_B R15, R12 ;  /* 0x0000000cff0f723e */ /* 0x000fe400020006ff */
[----:B------:R-:W-:Y:S01]  /*532f0*/  F2FP.F16.E4M3.UNPACK_B R12, R5 ;  /* 0x00000005ff0c723e */ /* 0x000fe200020006ff */
[----:B0-----:R-:W-:Y:S04]  /*53300*/  STL.64 [R1+0x1280], R36 ;  /* 0x0012802401007387 */ /* 0x001fe80000100a00 */
[----:B------:R-:W-:Y:S04]  /*53310*/  STL.64 [R1+0x1288], R38 ;  /* 0x0012882601007387 */ /* 0x000fe80000100a00 */
[----:B------:R-:W-:Y:S01]  /*53320*/  STL.64 [R1+0x18], R14 ;  /* 0x0000180e01007387 */ /* 0x000fe20000100a00 */
[----:B--2---:R-:W-:-:S15]  /*53330*/  HMMA.16816.F32 R16, R28, R14, R16 ;  /* 0x0000000e1c10723c */ /* 0x004fde0000001810 */
[----:B------:R-:W-:-:S04]  /*53340*/  NOP ;  /* 0x0000000000007918 */ /* 0x000fc80000000000 */
[----:B------:R0:W-:Y:S04]  /*53350*/  STL.64 [R1+0x60], R16 ;  /* 0x0000601001007387 */ /* 0x0001e80000100a00 */
[----:B------:R1:W-:Y:S04]  /*53360*/  STL.64 [R1+0x68], R18 ;  /* 0x0000681201007387 */ /* 0x0003e80000100a00 */
[----:B------:R-:W-:Y:S04]  /*53370*/  STL [R1+0x10], R12 ;  /* 0x0000100c01007387 */ /* 0x000fe80000100800 */
[----:B0-----:R-:W2:Y:S04]  /*53380*/  LDL.LU.64 R16, [R1+0xa0] ;  /* 0x0000a00001107983 */ /* 0x001ea80000300a00 */
[----:B-1----:R-:W2:Y:S01]  /*53390*/  LDL.LU.64 R18, [R1+0xa8] ;  /* 0x0000a80001127983 */ /* 0x002ea20000300a00 */
[----:B------:R-:W-:-:S02]  /*533a0*/  IMAD.MOV.U32 R3, RZ, RZ, R36 ;  /* 0x000000ffff037224 */ /* 0x000fc400078e0024 */
[----:B------:R-:W-:Y:S02]  /*533b0*/  IMAD.MOV.U32 R2, RZ, RZ, R37 ;  /* 0x000000ffff027224 */ /* 0x000fe400078e0025 */
[----:B------:R-:W0:Y:S01]  /*533c0*/  LDSM.16.M88.4 R36, [R32+UR4+0xe00] ;  /* 0x000e00042024783b */ /* 0x000e220008000200 */
[----:B------:R-:W-:-:S03]  /*533d0*/  F2FP.F16.E4M3.UNPACK_B R13, R4 ;  /* 0x00000004ff0d723e */ /* 0x000fc600020006ff */
[----:B0-----:R0:W-:Y:S04]  /*533e0*/  STL.64 [R1+0x1290], R36 ;  /* 0x0012902401007387 */ /* 0x0011e80000100a00 */
[----:B------:R1:W-:Y:S01]  /*533f0*/  STL.64 [R1+0x1298], R38 ;  /* 0x0012982601007387 */ /* 0x0003e20000100a00 */
[----:B------:R-:W-:Y:S02]  /*53400*/  IMAD.MOV.U32 R5, RZ, RZ, R36 ;  /* 0x000000ffff057224 */ /* 0x000fe400078e0024 */
[----:B------:R-:W-:Y:S01]  /*53410*/  IMAD.MOV.U32 R4, RZ, RZ, R37 ;  /* 0x000000ffff047224 */ /* 0x000fe200078e0025 */
[----:B------:R-:W-:Y:S04]  /*53420*/  STL [R1+0x14], R13 ;  /* 0x0000140d01007387 */ /* 0x000fe80000100800 */
[----:B0-----:R-:W4:Y:S04]  /*53430*/  LDL.LU.64 R36, [R1+0xc0] ;  /* 0x0000c00001247983 */ /* 0x001f280000300a00 */
[----:B-1----:R-:W4:Y:S01]  /*53440*/  LDL.LU.64 R38, [R1+0xc8] ;  /* 0x0000c80001267983 */ /* 0x002f220000300a00 */
[----:B------:R-:W-:Y:S01]  /*53450*/  IMAD.MOV.U32 R27, RZ, RZ, R14 ;  /* 0x000000ffff1b7224 */ /* 0x000fe200078e000e */
[----:B------:R-:W-:Y:S01]  /*53460*/  F2FP.F16.E4M3.UNPACK_B R14, R6 ;  /* 0x00000006ff0e723e */ /* 0x000fe200020006ff */
[----:B------:R-:W-:Y:S01]  /*53470*/  IMAD.MOV.U32 R26, RZ, RZ, R15 ;  /* 0x000000ffff1a7224 */ /* 0x000fe200078e000f */
[----:B------:R-:W-:Y:S01]  /*53480*/  F2FP.F16.E4M3.UNPACK_B R15, R0 ;  /* 0x00000000ff0f723e */ /* 0x000fe200020006ff */
[----:B---3--:R-:W-:-:S15]  /*53490*/  HMMA.16816.F32 R20, R28, R12, R20 ;  /* 0x0000000c1c14723c */ /* 0x008fde0000001814 */
[----:B------:R-:W-:-:S04]  /*534a0*/  NOP ;  /* 0x0000000000007918 */ /* 0x000fc80000000000 */
[----:B------:R-:W-:Y:S04]  /*534b0*/  STL.64 [R1+0xf0], R20 ;  /* 0x0000f01401007387 */ /* 0x000fe80000100a00 */
[----:B------:R-:W-:Y:S04]  /*534c0*/  STL.64 [R1+0xf8], R22 ;  /* 0x0000f81601007387 */ /* 0x000fe80000100a00 */
[----:B------:R-:W0:Y:S04]  /*534d0*/  LDSM.16.M88.4 R20, [R32+UR4+0x1000] ;  /* 0x001000042014783b */ /* 0x000e280008000200 */
[----:B------:R-:W-:Y:S01]  /*534e0*/  STL [R1+0x8], R14 ;  /* 0x0000080e01007387 */ /* 0x000fe20000100800 */
[----:B------:R-:W-:-:S03]  /*534f0*/  F2FP.F16.E4M3.UNPACK_B R12, R9 ;  /* 0x00000009ff0c723e */ /* 0x000fc600020006ff */
[----:B0-----:R0:W-:Y:S04]  /*53500*/  STL.64 [R1+0x12a0], R20 ;  /* 0x0012a01401007387 */ /* 0x0011e80000100a00 */
[----:B------:R1:W-:Y:S01]  /*53510*/  STL.64 [R1+0x12a8], R22 ;  /* 0x0012a81601007387 */ /* 0x0003e20000100a00 */
[----:B------:R-:W-:Y:S02]  /*53520*/  IMAD.MOV.U32 R6, RZ, RZ, R20 ;  /* 0x000000ffff067224 */ /* 0x000fe400078e0014 */
[----:B------:R-:W-:Y:S01]  /*53530*/  IMAD.MOV.U32 R0, RZ, RZ, R21 ;  /* 0x000000ffff007224 */ /* 0x000fe200078e0015 */
[----:B------:R-:W-:Y:S04]  /*53540*/  STL [R1+0xc], R15 ;  /* 0x00000c0f01007387 */ /* 0x000fe80000100800 */
[----:B0-----:R-:W3:Y:S04]  /*53550*/  LDL.LU.64 R20, [R1+0x150] ;  /* 0x0001500001147983 */ /* 0x001ee80000300a00 */
[----:B-1----:R-:W3:Y:S01]  /*53560*/  LDL.LU.64 R22, [R1+0x158] ;  /* 0x0001580001167983 */ /* 0x002ee20000300a00 */
[----:B--2---:R-:W-:Y:S03]  /*53570*/  HMMA.16816.F32 R40, R28, R14, R16 ;  /* 0x0000000e1c28723c */ /* 0x004fe60000001810 */
[----:B------:R-:W2:-:S15]  /*53580*/  LDL.LU.64 R16, [R1+0x170] ;  /* 0x0001700001107983 */ /* 0x000e9e0000300a00 */
[----:B------:R-:W-:Y:S01]  /*53590*/  NOP ;  /* 0x0000000000007918 */ /* 0x000fe20000000000 */
[----:B------:R-:W-:Y:S04]  /*535a0*/  STL.64 [R1+0x100], R40 ;  /* 0x0001002801007387 */ /* 0x000fe80000100a00 */
[----:B------:R-:W-:Y:S04]  /*535b0*/  STL.64 [R1+0x108], R42 ;  /* 0x0001082a01007387 */ /* 0x000fe80000100a00 */
[----:B------:R-:W-:Y:S04]  /*535c0*/  STL [R1], R12 ;  /* 0x0000000c01007387 */ /* 0x000fe80000100800 */
[----:B------:R-:W2:Y:S04]  /*535d0*/  LDL.LU.64 R18, [R1+0x178] ;  /* 0x0001780001127983 */ /* 0x000ea80000300a00 */
[----:B------:R-:W0:Y:S01]  /*535e0*/  LDSM.16.M88.4 R40, [R32+UR4+0x1200] ;  /* 0x001200042028783b */ /* 0x000e220008000200 */
[----:B------:R-:W-:-:S07]  /*535f0*/  F2FP.F16.E4M3.UNPACK_B R13, R8 ;  /* 0x00000008ff0d723e */ /* 0x000fce00020006ff */
[----:B----4-:R-:W-:Y:S01]  /*53600*/  HMMA.16816.F32 R36, R28, R12, R36 ;  /* 0x0000000c1c24723c */ /* 0x010fe20000001824 */
[----:B0-----:R-:W-:Y:S04]  /*53610*/  STL.64 [R1+0x12b0], R40 ;  /* 0x0012b02801007387 */ /* 0x001fe80000100a00 */
[----:B------:R-:W-:Y:S04]  /*53620*/  STL.64 [R1+0x12b8], R42 ;  /* 0x0012b82a01007387 */ /* 0x000fe80000100a00 */
[----:B------:R0:W-:Y:S04]  /*53630*/  STL [R1+0x4], R13 ;  /* 0x0000040d01007387 */ /* 0x0001e80000100800 */
[----:B0-----:R-:W4:Y:S06]  /*53640*/  LDL.LU.64 R12, [R1+0x190] ;  /* 0x00019000010c7983 */ /* 0x001f2c0000300a00 */
[----:B------:R-:W-:Y:S04]  /*53650*/  STL.64 [R1+0x110], R36 ;  /* 0x0001102401007387 */ /* 0x000fe80000100a00 */
[----:B------:R-:W-:Y:S04]  /*53660*/  STL.64 [R1+0x118], R38 ;  /* 0x0001182601007387 */ /* 0x000fe80000100a00 */
[----:B------:R-:W0:Y:S04]  /*53670*/  LDSM.16.M88.4 R36, [R32+UR4+0x1400] ;  /* 0x001400042024783b */ /* 0x000e280008000200 */
[----:B------:R-:W4:Y:S01]  /*53680*/  LDL.LU.64 R14, [R1+0x198] ;  /* 0x00019800010e7983 */ /* 0x000f220000300a00 */
[----:B------:R-:W-:-:S02]  /*53690*/  F2FP.F16.E4M3.UNPACK_B R60, R11 ;  /* 0x0000000bff3c723e */ /* 0x000fc400020006ff */
[----:B------:R-:W-:Y:S01]  /*536a0*/  F2FP.F16.E4M3.UNPACK_B R61, R10 ;  /* 0x0000000aff3d723e */ /* 0x000fe200020006ff */
[----:B0-----:R-:W-:Y:S01]  /*536b0*/  STL.64 [R1+0x12c0], R36 ;  /* 0x0012c02401007387 */ /* 0x001fe20000100a00 */
[----:B------:R-:W-:-:S03]  /*536c0*/  IMAD.MOV.U32 R11, RZ, RZ, R36 ;  /* 0x000000ffff0b7224 */ /* 0x000fc600078e0024 */
[----:B------:R-:W-:Y:S01]  /*536d0*/  STL.64 [R1+0x12c8], R38 ;  /* 0x0012c82601007387 */ /* 0x000fe20000100a00 */
[----:B------:R-:W-:-:S03]  /*536e0*/  IMAD.MOV.U32 R10, RZ, RZ, R37 ;  /* 0x000000ffff0a7224 */ /* 0x000fc600078e0025 */
[----:B------:R-:W0:Y:S01]  /*536f0*/  LDSM.16.M88.4 R36, [R32+UR4+0x1600] ;  /* 0x001600042024783b */ /* 0x000e220008000200 */
[----:B------:R-:W-:Y:S02]  /*53700*/  F2FP.F16.E4M3.UNPACK_B R58, R24 ;  /* 0x00000018ff3a723e */ /* 0x000fe400020006ff */
[----:B------:R-:W-:Y:S01]  /*53710*/  F2FP.F16.E4M3.UNPACK_B R59, R7 ;  /* 0x00000007ff3b723e */ /* 0x000fe200020006ff */
[----:B0-----:R-:W-:Y:S01]  /*53720*/  IMAD.MOV.U32 R7, RZ, RZ, R37 ;  /* 0x000000ffff077224 */ /* 0x001fe200078e0025 */
[----:B---3--:R-:W-:-:S15]  /*53730*/  HMMA.16816.F32 R20, R28, R60, R20 ;  /* 0x0000003c1c14723c */ /* 0x008fde0000001814 */
[----:B------:R-:W-:-:S04]  /*53740*/  NOP ;  /* 0x0000000000007918 */ /* 0x000fc80000000000 */
[----:B------:R0:W-:Y:S04]  /*53750*/  STL.64 [R1+0x120], R20 ;  /* 0x0001201401007387 */ /* 0x0001e80000100a00 */
[----:B------:R-:W-:Y:S04]  /*53760*/  STL.64 [R1+0x128], R22 ;  /* 0x0001281601007387 */ /* 0x000fe80000100a00 */
[----:B------:R-:W-:Y:S04]  /*53770*/  STL.64 [R1+0x12d0], R36 ;  /* 0x0012d02401007387 */ /* 0x000fe80000100a00 */
[----:B------:R2:W-:Y:S01]  /*53780*/  STL.64 [R1+0x12d8], R38 ;  /* 0x0012d82601007387 */ /* 0x0005e20000100a00 */
[----:B0-----:R-:W-:-:S02]  /*53790*/  IMAD.MOV.U32 R20, RZ, RZ, R36 ;  /* 0x000000ffff147224 */ /* 0x001fc400078e0024 */
[----:B--2---:R-:W-:Y:S01]  /*537a0*/  HMMA.16816.F32 R36, R28, R58, R16 ;  /* 0x0000003a1c24723c */ /* 0x004fe20000001810 */
[----:B------:R-:W2:-:S15]  /*537b0*/  LDL.LU.64 R16, [R1+0x1b0] ;  /* 0x0001b00001107983 */ /* 0x000e9e0000300a00 */
[----:B------:R-:W-:-:S03]  /*537c0*/  NOP ;  /* 0x0000000000007918 */ /* 0x000fc60000000000 */
[----:B------:R-:W-:Y:S04]  /*537d0*/  STL.64 [R1+0x130], R36 ;  /* 0x0001302401007387 */ /* 0x000fe80000100a00 */
[----:B------:R-:W-:Y:S04]  /*537e0*/  STL.64 [R1+0x138], R38 ;  /* 0x0001382601007387 */ /* 0x000fe80000100a00 */
[----:B------:R-:W2:Y:S04]  /*537f0*/  LDL.LU.64 R18, [R1+0x1b8] ;  /* 0x0001b80001127983 */ /* 0x000ea80000300a00 */
[----:B------:R-:W0:Y:S01]  /*53800*/  LDSM.16.M88.4 R36, [R32+UR4+0x1800] ;  /* 0x001800042024783b */ /* 0x000e220008000200 */
[----:B------:R-:W-:-:S02]  /*53810*/  F2FP.F16.E4M3.UNPACK_B R56, R3 ;  /* 0x00000003ff38723e */ /* 0x000fc400020006ff */
[----:B------:R-:W-:-:S07]  /*53820*/  F2FP.F16.E4M3.UNPACK_B R57, R2 ;  /* 0x00000002ff39723e */ /* 0x000fce00020006ff */
[----:B----4-:R-:W-:Y:S01]  /*53830*/  HMMA.16816.F32 R12, R28, R56, R12 ;  /* 0x000000381c0c723c */ /* 0x010fe2000000180c */
[----:B0-----:R0:W-:Y:S01]  /*53840*/  STL.64 [R1+0x12e0], R36 ;  /* 0x0012e02401007387 */ /* 0x0011e20000100a00 */
[----:B------:R-:W-:-:S03]  /*53850*/  IMAD.MOV.U32 R3, RZ, RZ, R36 ;  /* 0x000000ffff037224 */ /* 0x000fc600078e0024 */
[----:B------:R1:W-:Y:S01]  /*53860*/  STL.64 [R1+0x12e8], R38 ;  /* 0x0012e82601007387 */ /* 0x0003e20000100a00 */
[----:B------:R-:W-:-:S03]  /*53870*/  IMAD.MOV.U32 R2, RZ, RZ, R37 ;  /* 0x000000ffff027224 */ /* 0x000fc600078e0025 */
[----:B0-----:R-:W3:Y:S04]  /*53880*/  LDL.LU.64 R36, [R1+0x1d0] ;  /* 0x0001d00001247983 */ /* 0x001ee80000300a00 */
[----:B-1----:R-:W3:Y:S06]  /*53890*/  LDL.LU.64 R38, [R1+0x1d8] ;  /* 0x0001d80001267983 */ /* 0x002eec0000300a00 */
[----:B------:R-:W-:Y:S04]  /*538a0*/  STL.64 [R1+0x150], R12 ;  /* 0x0001500c01007387 */ /* 0x000fe80000100a00 */
[----:B------:R-:W-:Y:S04]  /*538b0*/  STL.64 [R1+0x158], R14 ;  /* 0x0001580e01007387 */ /* 0x000fe80000100a00 */
[----:B------:R-:W0:Y:S04]  /*538c0*/  LDSM.16.M88.4 R12, [R32+UR4+0x1a00] ;  /* 0x001a0004200c783b */ /* 0x000e280008000200 */
[----:B------:R-:W-:Y:S04]  /*538d0*/  STL.64 [R1+0x3e48], R58 ;  /* 0x003e483a01007387 */ /* 0x000fe80000100a00 */
[----:B------:R-:W-:Y:S01]  /*538e0*/  STL.64 [R1+0x3e40], R56 ;  /* 0x003e403801007387 */ /* 0x000fe20000100a00 */
[----:B------:R-:W-:-:S02]  /*538f0*/  F2FP.F16.E4M3.UNPACK_B R54, R5 ;  /* 0x00000005ff36723e */ /* 0x000fc400020006ff */
[----:B------:R-:W-:Y:S01]  /*53900*/  F2FP.F16.E4M3.UNPACK_B R55, R4 ;  /* 0x00000004ff37723e */ /* 0x000fe200020006ff */
[----:B0-----:R0:W-:Y:S01]  /*53910*/  STL.64 [R1+0x12f0], R12 ;  /* 0x0012f00c01007387 */ /* 0x0011e20000100a00 */
[----:B------:R-:W-:-:S03]  /*53920*/  IMAD.MOV.U32 R5, RZ, RZ, R12 ;  /* 0x000000ffff057224 */ /* 0x000fc600078e000c */
[----:B------:R1:W-:Y:S01]  /*53930*/  STL.64 [R1+0x12f8], R14 ;  /* 0x0012f80e01007387 */ /* 0x0003e20000100a00 */
[----:B------:R-:W-:-:S03]  /*53940*/  IMAD.MOV.U32 R4, RZ, RZ, R13 ;  /* 0x000000ffff047224 */ /* 0x000fc600078e000d */
[----:B0-----:R-:W4:Y:S04]  /*53950*/  LDL.LU.64 R12, [R1+0x1f0] ;  /* 0x0001f000010c7983 */ /* 0x001f280000300a00 */
[----:B-1----:R-:W4:Y:S01]  /*53960*/  LDL.LU.64 R14, [R1+0x1f8] ;  /* 0x0001f800010e7983 */ /* 0x002f220000300a00 */
[----:B------:R-:W-:Y:S02]  /*53970*/  IMAD.MOV.U32 R9, RZ, RZ, R40 ;  /* 0x000000ffff097224 */ /* 0x000fe400078e0028 */
[----:B------:R-:W-:Y:S01]  /*53980*/  IMAD.MOV.U32 R8, RZ, RZ, R41 ;  /* 0x000000ffff087224 */ /* 0x000fe200078e0029 */
[----:B------:R-:W-:Y:S02]  /*53990*/  F2FP.F16.E4M3.UNPACK_B R52, R6 ;  /* 0x00000006ff34723e */ /* 0x000fe400020006ff */
[----:B------:R-:W-:Y:S01]  /*539a0*/  F2FP.F16.E4M3.UNPACK_B R53, R0 ;  /* 0x00000000ff35723e */ /* 0x000fe200020006ff */
[----:B--2---:R-:W-:Y:S01]  /*539b0*/  HMMA.16816.F32 R40, R28, R54, R16 ;  /* 0x000000361c28723c */ /* 0x004fe20000001810 */
[----:B------:R-:W0:-:S15]  /*539c0*/  LDSM.16.M88.4 R16, [R32+UR4+0x1c00] ;  /* 0x001c00042010783b */ /* 0x000e1e0008000200 */
[----:B------:R-:W-:-:S03]  /*539d0*/  NOP ;  /* 0x0000000000007918 */ /* 0x000fc60000000000 */
[----:B------:R-:W-:Y:S04]  /*539e0*/  STL.64 [R1+0x170], R40 ;  /* 0x0001702801007387 */ /* 0x000fe80000100a00 */
[----:B------:R-:W-:Y:S04]  /*539f0*/  STL.64 [R1+0x178], R42 ;  /* 0x0001782a01007387 */ /* 0x000fe80000100a00 */
[----:B0-----:R0:W-:Y:S01]  /*53a00*/  STL.64 [R1+0x1300], R16 ;  /* 0x0013001001007387 */ /* 0x0011e20000100a00 */
[----:B------:R-:W-:-:S03]  /*53a10*/  IMAD.MOV.U32 R6, RZ, RZ, R16 ;  /* 0x000000ffff067224 */ /* 0x000fc600078e0010 */
[----:B------:R1:W-:Y:S01]  /*53a20*/  STL.64 [R1+0x1308], R18 ;  /* 0x0013081201007387 */ /* 0x0003e20000100a00 */
[----:B------:R-:W-:-:S03]  /*53a30*/  IMAD.MOV.U32 R0, RZ, RZ, R17 ;  /* 0x000000ffff007224 */ /* 0x000fc600078e0011 */
[----:B0-----:R-:W2:Y:S04]  /*53a40*/  LDL.LU.64 R16, [R1+0x210] ;  /* 0x0002100001107983 */ /* 0x001ea80000300a00 */
[----:B-1----:R-:W2:Y:S01]  /*53a50*/  LDL.LU.64 R18, [R1+0x218] ;  /* 0x0002180001127983 */ /* 0x002ea20000300a00 */
[----:B---3--:R-:W-:Y:S03]  /*53a60*/  HMMA.16816.F32 R36, R28, R52, R36 ;  /* 0x000000341c24723c */ /* 0x008fe60000001824 */
[----:B------:R-:W-:Y:S04]  /*53a70*/  STL.64 [R1+0x3e38], R54 ;  /* 0x003e383601007387 */ /* 0x000fe80000100a00 */
[----:B------:R-:W-:-:S12]  /*53a80*/  STL.64 [R1+0x3e30], R52 ;  /* 0x003e303401007387 */ /* 0x000fd80000100a00 */
[----:B------:R-:W-:Y:S04]  /*53a90*/  STL.64 [R1+0x1a0], R36 ;  /* 0x0001a02401007387 */ /* 0x000fe80000100a00 */
[----:B------:R-:W-:Y:S04]  /*53aa0*/  STL.64 [R1+0x1a8], R38 ;  /* 0x0001a82601007387 */ /* 0x000fe80000100a00 */
[----:B------:R-:W0:Y:S01]  /*53ab0*/  LDSM.16.M88.4 R36, [R32+UR4+0x1e00] ;  /* 0x001e00042024783b */ /* 0x000e220008000200 */
[----:B------:R-:W-:Y:S02]  /*53ac0*/  F2FP.F16.E4M3.UNPACK_B R50, R9 ;  /* 0x00000009ff32723e */ /* 0x000fe400020006ff */
[----:B------:R-:W-:Y:S01]  /*53ad0*/  F2FP.F16.E4M3.UNPACK_B R51, R8 ;  /* 0x00000008ff33723e */ /* 0x000fe200020006ff */
[----:B0-----:R-:W-:Y:S01]  /*53ae0*/  STL.64 [R1+0x1310], R36 ;  /* 0x0013102401007387 */ /* 0x001fe20000100a00 */
[----:B------:R-:W-:-:S03]  /*53af0*/  IMAD.MOV.U32 R9, RZ, RZ, R36 ;  /* 0x000000ffff097224 */ /* 0x000fc600078e0024 */
[----:B------:R4:W-:Y:S01]  /*53b00*/  STL.64 [R1+0x1318], R38 ;  /* 0x0013182601007387 */ /* 0x0009e20000100a00 */
[----:B------:R-:W-:Y:S02]  /*53b10*/  IMAD.MOV.U32 R8, RZ, RZ, R37 ;  /* 0x000000ffff087224 */ /* 0x000fe400078e0025 */
[----:B----4-:R-:W-:Y:S01]  /*53b20*/  HMMA.16816.F32 R36, R28, R50, R12 ;  /* 0x000000321c24723c */ /* 0x010fe2000000180c */
[----:B------:R-:W3:Y:S04]  /*53b30*/  LDL.LU.64 R12, [R1+0x230] ;  /* 0x00023000010c7983 */ /* 0x000ee80000300a00 */
[----:B------:R-:W3:-:S14]  /*53b40*/  LDL.LU.64 R14, [R1+0x238] ;  /* 0x00023800010e7983 */ /* 0x000edc0000300a00 */
[----:B------:R-:W-:Y:S04]  /*53b50*/  STL.64 [R1+0x1c0], R36 ;  /* 0x0001c02401007387 */ /* 0x000fe80000100a00 */
[----:B------:R-:W-:Y:S04]  /*53b60*/  STL.64 [R1+0x1c8], R38 ;  /* 0x0001c82601007387 */ /* 0x000fe80000100a00 */
[----:B------:R-:W0:Y:S01]  /*53b70*/  LDSM.16.M88.4 R36, [R32+UR4+0x2000] ;  /* 0x002000042024783b */ /* 0x000e220008000200 */
[----:B------:R-:W-:Y:S02]  /*53b80*/  F2FP.F16.E4M3.UNPACK_B R48, R11 ;  /* 0x0000000bff30723e */ /* 0x000fe400020006ff */
[----:B------:R-:W-:-:S02]  /*53b90*/  F2FP.F16.E4M3.UNPACK_B R49, R10 ;  /* 0x0000000aff31723e */ /* 0x000fc400020006ff */
[----:B------:R-:W-:Y:S01]  /*53ba0*/  F2FP.F16.E4M3.UNPACK_B R46, R20 ;  /* 0x00000014ff2e723e */ /* 0x000fe200020006ff */
[----:B0-----:R-:W-:Y:S04]  /*53bb0*/  STL.64 [R1+0x1320], R36 ;  /* 0x0013202401007387 */ /* 0x001fe80000100a00 */
[----:B------:R-:W-:Y:S04]  /*53bc0*/  STL.64 [R1+0x1328], R38 ;  /* 0x0013282601007387 */ /* 0x000fe80000100a00 */
[----:B------:R-:W4:Y:S04]  /*53bd0*/  LDL.LU.64 R20, [R1+0x250] ;  /* 0x0002500001147983 */ /* 0x000f280000300a00 */
[----:B------:R-:W4:Y:S01]  /*53be0*/  LDL.LU.64 R22, [R1+0x258] ;  /* 0x0002580001167983 */ /* 0x000f220000300a00 */
[----:B------:R-:W-:Y:S01]  /*53bf0*/  F2FP.F16.E4M3.UNPACK_B R47, R7 ;  /* 0x00000007ff2f723e */ /* 0x000fe200020006ff */
[----:B--2---:R-:W-:-:S15]  /*53c00*/  HMMA.16816.F32 R16, R28, R48, R16 ;  /* 0x000000301c10723c */ /* 0x004fde0000001810 */
[----:B------:R-:W-:-:S04]  /*53c10*/  NOP ;  /* 0x0000000000007918 */ /* 0x000fc80000000000 */
[----:B------:R-:W-:Y:S04]  /*53c20*/  STL.64 [R1+0x1f0], R16 ;  /* 0x0001f01001007387 */ /* 0x000fe80000100a00 */
[----:B------:R-:W-:Y:S04]  /*53c30*/  STL.64 [R1+0x1f8], R18 ;  /* 0x0001f81201007387 */ /* 0x000fe80000100a00 */
[----:B------:R-:W0:Y:S04]  /*53c40*/  LDSM.16.M88.4 R16, [R32+UR4+0x2200] ;  /* 0x002200042010783b */ /* 0x000e280008000200 */
        /* <DEDUP_REMOVED lines=8> */
[----:B------:R-:W-:Y:S02]  /*53cd0*/  IMAD.MOV.U32 R11, RZ, RZ, R36 ;  /* 0x000000ffff0b7224 */ /* 0x000fe400078e0024 */
[----:B------:R-:W-:Y:S02]  /*53ce0*/  IMAD.MOV.U32 R10, RZ, RZ, R37 ;  /* 0x000000ffff0a7224 */ /* 0x000fe400078e0025 */
[----:B---3--:R-:W-:Y:S01]  /*53cf0*/  HMMA.16816.F32 R36, R28, R46, R12 ;  /* 0x0000002e1c24723c */ /* 0x008fe2000000180c */
[----:B------:R-:W0:Y:S01]  /*53d00*/  LDSM.16.M88.4 R12, [R32+UR4+0x2400] ;  /* 0x00240004200c783b */ /* 0x000e220008000200 */
[----:B------:R-:W-:-:S02]  /*53d10*/  F2FP.F16.E4M3.UNPACK_B R44, R3 ;  /* 0x00000003ff2c723e */ /* 0x000fc400020006ff */
[----:B------:R-:W-:-:S15]  /*53d20*/  F2FP.F16.E4M3.UNPACK_B R45, R2 ;  /* 0x00000002ff2d723e */ /* 0x000fde00020006ff */
[----:B------:R-:W-:Y:S04]  /*53d30*/  STL.64 [R1+0x220], R36 ;  /* 0x0002202401007387 */ /* 0x000fe80000100a00 */
[----:B------:R-:W-:Y:S04]  /*53d40*/  STL.64 [R1+0x228], R38 ;  /* 0x0002282601007387 */ /* 0x000fe80000100a00 */
[----:B0-----:R0:W-:Y:S01]  /*53d50*/  STL.64 [R1+0x1340], R12 ;  /* 0x0013400c01007387 */ /* 0x0011e20000100a00 */
[----:B------:R-:W-:-:S03]  /*53d60*/  IMAD.MOV.U32 R2, RZ, RZ, R12 ;  /* 0x000000ffff027224 */ /* 0x000fc600078e000c */
[----:B------:R1:W-:Y:S01]  /*53d70*/  STL.64 [R1+0x1348], R14 ;  /* 0x0013480e01007387 */ /* 0x0003e20000100a00 */
[----:B------:R-:W-:-:S03]  /*53d80*/  IMAD.MOV.U32 R3, RZ, RZ, R13 ;  /* 0x000000ffff037224 */ /* 0x000fc600078e000d */
[----:B0-----:R-:W3:Y:S04]  /*53d90*/  LDL.LU.64 R12, [R1+0x280] ;  /* 0x00028000010c7983 */ /* 0x001ee80000300a00 */
[----:B-1----:R-:W3:Y:S01]  /*53da0*/  LDL.LU.64 R14, [R1+0x288] ;  /* 0x00028800010e7983 */ /* 0x002ee20000300a00 */
[----:B----4-:R-:W-:Y:S03]  /*53db0*/  HMMA.16816.F32 R20, R28, R44, R20 ;  /* 0x0000002c1c14723c */ /* 0x010fe60000001814 */
        /* <DEDUP_REMOVED lines=11> */
[----:B--2---:R-:W-:Y:S01]  /*53e70*/  HMMA.16816.F32 R20, R28, R42, R16 ;  /* 0x0000002a1c14723c */ /* 0x004fe20000001810 */
[----:B------:R-:W2:Y:S04]  /*53e80*/  LDL.LU.64 R16, [R1+0x2a0] ;  /* 0x0002a00001107983 */ /* 0x000ea80000300a00 */
[----:B------:R-:W2:-:S14]  /*53e90*/  LDL.LU.64 R18, [R1+0x2a8] ;  /* 0x0002a80001127983 */ /* 0x000e9c0000300a00 */
        /* <DEDUP_REMOVED lines=9> */
[----:B---3--:R-:W-:Y:S01]  /*53f30*/  HMMA.16816.F32 R20, R28, R40, R12 ;  /* 0x000000281c14723c */ /* 0x008fe2000000180c */
[----:B------:R-:W3:Y:S04]  /*53f40*/  LDL.LU.64 R12, [R1+0x2c0] ;  /* 0x0002c000010c7983 */ /* 0x000ee80000300a00 */
[----:B------:R-:W3:-:S14]  /*53f50*/  LDL.LU.64 R14, [R1+0x2c8] ;  /* 0x0002c800010e7983 */ /* 0x000edc0000300a00 */
        /* <DEDUP_REMOVED lines=13> */
[----:B------:R-:W-:Y:S02]  /*54030*/  F2FP.F16.E4M3.UNPACK_B R36, R11 ;  /* 0x0000000bff24723e */ /* 0x000fe400020006ff */
[----:B------:R-:W-:Y:S01]  /*54040*/  F2FP.F16.E4M3.UNPACK_B R37, R10 ;  /* 0x0000000aff25723e */ /* 0x000fe200020006ff */
[----:B--2---:R-:W-:Y:S01]  /*54050*/  HMMA.16816.F32 R40, R28, R38, R16 ;  /* 0x000000261c28723c */ /* 0x004fe20000001810 */
[----:B------:R-:W0:-:S15]  /*54060*/  LDSM.16.M88.4 R16, [R32+UR4+0x2c00] ;  /* 0x002c00042010783b */ /* 0x000e1e0008000200 */
[----:B------:R-:W-:-:S03]  /*54070*/  NOP ;  /* 0x0000000000007918 */ /* 0x000fc60000000000 */
[----:B------:R-:W-:Y:S04]  /*54080*/  STL.64 [R1+0x2a0], R40 ;  /* 0x0002a02801007387 */ /* 0x000fe80000100a00 */
[----:B------:R-:W-:Y:S04]  /*54090*/  STL.64 [R1+0x2a8], R42 ;  /* 0x0002a82a01007387 */ /* 0x000fe80000100a00 */
[----:B------:R-:W1:Y:S04]  /*540a0*/  LDSM.16.M88.4 R40, [R32+UR4+0x2e00] ;  /* 0x002e00042028783b */ /* 0x000e680008000200 */
[----:B0-----:R0:W-:Y:S01]  /*540b0*/  STL.64 [R1+0x1380], R16 ;  /* 0x0013801001007387 */ /* 0x0011e20000100a00 */
[----:B------:R-:W-:-:S03]  /*540c0*/  IMAD.MOV.U32 R10, RZ, RZ, R16 ;  /* 0x000000ffff0a7224 */ /* 0x000fc600078e0010 */
[----:B------:R2:W-:Y:S01]  /*540d0*/  STL.64 [R1+0x1388], R18 ;  /* 0x0013881201007387 */ /* 0x0005e20000100a00 */
[----:B------:R-:W-:-:S03]  /*540e0*/  IMAD.MOV.U32 R11, RZ, RZ, R17 ;  /* 0x000000ffff0b7224 */ /* 0x000fc600078e0011 */
[----:B0-----:R-:W4:Y:S04]  /*540f0*/  LDL.LU.64 R16, [R1+0x330] ;  /* 0x0003300001107983 */ /* 0x001f280000300a00 */
[----:B--2---:R-:W2:Y:S01]  /*54100*/  LDL.LU.64 R18, [R1+0x338] ;  /* 0x0003380001127983 */ /* 0x004ea20000300a00 */
[----:B------:R-:W-:Y:S02]  /*54110*/  F2FP.F16.E4M3.UNPACK_B R34, R24 ;  /* 0x00000018ff22723e */ /* 0x000fe400020006ff */
[----:B------:R-:W-:Y:S01]  /*54120*/  F2FP.F16.E4M3.UNPACK_B R35, R7 ;  /* 0x00000007ff23723e */ /* 0x000fe200020006ff */
[----:B---3--:R-:W-:-:S15]  /*54130*/  HMMA.16816.F32 R12, R28, R36, R12 ;  /* 0x000000241c0c723c */ /* 0x008fde000000180c */
[----:B------:R-:W-:-:S04]  /*54140*/  NOP ;  /* 0x0000000000007918 */ /* 0x000fc80000000000 */
[----:B------:R0:W-:Y:S04]  /*54150*/  STL.64 [R1+0x2c0], R12 ;  /* 0x0002c00c01007387 */ /* 0x0001e80000100a00 */
[----:B------:R-:W-:Y:S04]  /*54160*/  STL.64 [R1+0x2c8], R14 ;  /* 0x0002c80e01007387 */ /* 0x000fe80000100a00 */
[----:B-1----:R1:W-:Y:S04]  /*54170*/  STL.64 [R1+0x1390], R40 ;  /* 0x0013902801007387 */ /* 0x0023e80000100a00 */
[----:B------:R3:W-:Y:S01]  /*54180*/  STL.64 [R1+0x1398], R42 ;  /* 0x0013982a01007387 */ /* 0x0007e20000100a00 */
[----:B0-----:R-:W-:-:S02]  /*54190*/  IMAD.MOV.U32 R12, RZ, RZ, R40 ;  /* 0x000000ffff0c7224 */ /* 0x001fc400078e0028 */
[----:B------:R-:W-:Y:S02]  /*541a0*/  IMAD.MOV.U32 R13, RZ, RZ, R41 ;  /* 0x000000ffff0d7224 */ /* 0x000fe400078e0029 */
[----:B-1----:R-:W2:Y:S04]  /*541b0*/  LDL.LU.64 R40, [R1+0x350] ;  /* 0x0003500001287983 */ /* 0x002ea80000300a00 */
[----:B---3--:R-:W3:Y:S01]  /*541c0*/  LDL.LU.64 R42, [R1+0x358] ;  /* 0x00035800012a7983 */ /* 0x008ee20000300a00 */
[----:B----4-:R-:W-:Y:S03]  /*541d0*/  HMMA.16816.F32 R44, R28, R34, R20 ;  /* 0x000000221c2c723c */ /* 0x010fe60000001814 */
[----:B------:R-:W4:-:S15]  /*541e0*/  LDL.LU.64 R20, [R1+0x360] ;  /* 0x0003600001147983 */ /* 0x000f1e0000300a00 */
[----:B------:R-:W-:Y:S01]  /*541f0*/  NOP ;  /* 0x0000000000007918 */ /* 0x000fe20000000000 */
        /* <DEDUP_REMOVED lines=11> */
[----:B--2---:R-:W-:-:S15]  /*542b0*/  HMMA.16816.F32 R16, R28, R2, R16 ;  /* 0x000000021c10723c */ /* 0x004fde0000001810 */
[----:B------:R-:W-:-:S04]  /*542c0*/  NOP ;  /* 0x0000000000007918 */ /* 0x000fc80000000000 */
[----:B------:R1:W-:Y:S04]  /*542d0*/  STL.64 [R1+0x300], R16 ;  /* 0x0003001001007387 */ /* 0x0003e80000100a00 */
[----:B------:R-:W-:Y:S04]  /*542e0*/  STL.64 [R1+0x308], R18 ;  /* 0x0003081201007387 */ /* 0x000fe80000100a00 */
[----:B0-----:R0:W-:Y:S04]  /*542f0*/  STL.64 [R1+0x13b0], R44 ;  /* 0x0013b02c01007387 */ /* 0x0011e80000100a00 */
[----:B------:R2:W-:Y:S01]  /*54300*/  STL.64 [R1+0x13b8], R46 ;  /* 0x0013b82e01007387 */ /* 0x0005e20000100a00 */
[----:B-1----:R-:W-:-:S02]  /*54310*/  IMAD.MOV.U32 R16, RZ, RZ, R44 ;  /* 0x000000ffff107224 */ /* 0x002fc400078e002c */
[----:B------:R-:W-:Y:S02]  /*54320*/  IMAD.MOV.U32 R17, RZ, RZ, R45 ;  /* 0x000000ffff117224 */ /* 0x000fe400078e002d */
[----:B0-----:R-:W4:Y:S04]  /*54330*/  LDL.LU.64 R44, [R1+0x380] ;  /* 0x00038000012c7983 */ /* 0x001f280000300a00 */
[----:B--2---:R-:W2:Y:S01]  /*54340*/  LDL.LU.64 R46, [R1+0x388] ;  /* 0x00038800012e7983 */ /* 0x004ea20000300a00 */
[----:B------:R-:W-:Y:S02]  /*54350*/  F2FP.F16.E4M3.UNPACK_B R4, R4 ;  /* 0x00000004ff04723e */ /* 0x000fe400020006ff */
[----:B------:R-:W-:-:S07]  /*54360*/  F2FP.F16.E4M3.UNPACK_B R5, R5 ;  /* 0x00000005ff05723e */ /* 0x000fce00020006ff */
[----:B---3--:R-:W-:Y:S01]  /*54370*/  HMMA.16816.F32 R48, R28, R4, R40 ;  /* 0x000000041c30723c */ /* 0x008fe20000001828 */
[----:B------:R-:W0:Y:S01]  /*54380*/  LDSM.16.M88.4 R40, [R32+UR4+0x3400] ;  /* 0x003400042028783b */ /* 0x000e220008000200 */
[----:B------:R-:W-:Y:S02]  /*54390*/  F2FP.F16.E4M3.UNPACK_B R6, R6 ;  /* 0x00000006ff06723e */ /* 0x000fe400020006ff */
[----:B------:R-:W-:-:S15]  /*543a0*/  F2FP.F16.E4M3.UNPACK_B R7, R0 ;  /* 0x00000000ff07723e */ /* 0x000fde00020006ff */
[----:B------:R-:W-:Y:S04]  /*543b0*/  STL.64 [R1+0x330], R48 ;  /* 0x0003303001007387 */ /* 0x000fe80000100a00 */
[----:B------:R-:W-:Y:S04]  /*543c0*/  STL.64 [R1+0x338], R50 ;  /* 0x0003383201007387 */ /* 0x000fe80000100a00 */
[----:B0-----:R0:W-:Y:S01]  /*543d0*/  STL.64 [R1+0x13c0], R40 ;  /* 0x0013c02801007387 */ /* 0x0011e20000100a00 */
[----:B------:R-:W-:-:S03]  /*543e0*/  IMAD.MOV.U32 R0, RZ, RZ, R40 ;  /* 0x000000ffff007224 */ /* 0x000fc600078e0028 */
[----:B------:R1:W-:Y:S01]  /*543f0*/  STL.64 [R1+0x13c8], R42 ;  /* 0x0013c82a01007387 */ /* 0x0003e20000100a00 */
[----:B----4-:R-:W-:Y:S01]  /*54400*/  HMMA.16816.F32 R20, R28, R6, R20 ;  /* 0x000000061c14723c */ /* 0x010fe20000001814 */
[----:B------:R-:W-:Y:S02]  /*54410*/  IMAD.MOV.U32 R19, RZ, RZ, R41 ;  /* 0x000000ffff137224 */ /* 0x000fe400078e0029 */
[----:B0-----:R-:W3:Y:S04]  /*54420*/  LDL.LU.64 R40, [R1+0x3a0] ;  /* 0x0003a00001287983 */ /* 0x001ee80000300a00 */
[----:B-1----:R-:W3:-:S12]  /*54430*/  LDL.LU.64 R42, [R1+0x3a8] ;  /* 0x0003a800012a7983 */ /* 0x002ed80000300a00 */
[----:B------:R-:W-:Y:S04]  /*54440*/  STL.64 [R1+0x350], R20 ;  /* 0x0003501401007387 */ /* 0x000fe80000100a00 */
[----:B------:R-:W-:Y:S04]  /*54450*/  STL.64 [R1+0x358], R22 ;  /* 0x0003581601007387 */ /* 0x000fe80000100a00 */
[----:B------:R-:W-:Y:S04]  /*54460*/  STL.64 [R1+0x3dd8], R6 ;  /* 0x003dd80601007387 */ /* 0x000fe80000100a00 */
[----:B------:R-:W-:Y:S04]  /*54470*/  STL.64 [R1+0x3dd0], R4 ;  /* 0x003dd00401007387 */ /* 0x000fe80000100a00 */
[----:B------:R-:W0:Y:S01]  /*54480*/  LDSM.16.M88.4 R4, [R32+UR4+0x3600] ;  /* 0x003600042004783b */ /* 0x000e220008000200 */
[----:B------:R-:W-:-:S02]  /*54490*/  F2FP.F16.E4M3.UNPACK_B R8, R8 ;  /* 0x00000008ff08723e */ /* 0x000fc400020006ff */
[----:B------:R-:W-:Y:S01]  /*544a0*/  F2FP.F16.E4M3.UNPACK_B R9, R9 ;  /* 0x00000009ff09723e */ /* 0x000fe200020006ff */
[----:B0-----:R0:W-:Y:S01]  /*544b0*/  STL.64 [R1+0x13d0], R4 ;  /* 0x0013d00401007387 */ /* 0x0011e20000100a00 */
[----:B------:R-:W-:-:S03]  /*544c0*/  IMAD.MOV.U32 R20, RZ, RZ, R4 ;  /* 0x000000ffff147224 */ /* 0x000fc600078e0004 */
[----:B------:R1:W-:Y:S01]  /*544d0*/  STL.64 [R1+0x13d8], R6 ;  /* 0x0013d80601007387 */ /* 0x0003e20000100a00 */
[----:B------:R-:W-:-:S03]  /*544e0*/  IMAD.MOV.U32 R21, RZ, RZ, R5 ;  /* 0x000000ffff157224 */ /* 0x000fc600078e0005 */
[----:B0-----:R-:W4:Y:S01]  /*544f0*/  LDL.LU.64 R4, [R1+0x3d0] ;  /* 0x0003d00001047983 */ /* 0x001f220000300a00 */
[----:B--2---:R-:W-:-:S15]  /*54500*/  HMMA.16816.F32 R44, R28, R8, R44 ;  /* 0x000000081c2c723c */ /* 0x004fde000000182c */
[----:B------:R-:W-:-:S04]  /*54510*/  NOP ;  /* 0x0000000000007918 */ /* 0x000fc80000000000 */
[----:B------:R-:W-:Y:S04]  /*54520*/  STL.64 [R1+0x380], R44 ;  /* 0x0003802c01007387 */ /* 0x000fe80000100a00 */
[----:B------:R-:W-:Y:S04]  /*54530*/  STL.64 [R1+0x388], R46 ;  /* 0x0003882e01007387 */ /* 0x000fe80000100a00 */
[----:B------:R-:W0:Y:S04]  /*54540*/  LDSM.16.M88.4 R44, [R32+UR4+0x3800] ;  /* 0x00380004202c783b */ /* 0x000e280008000200 */
[----:B-1----:R-:W4:Y:S04]  /*54550*/  LDL.LU.64 R6, [R1+0x3d8] ;  /* 0x0003d80001067983 */ /* 0x002f280000300a00 */
[----:B0-----:R0:W-:Y:S01]  /*54560*/  STL.64 [R1+0x13e0], R44 ;  /* 0x0013e02c01007387 */ /* 0x0011e20000100a00 */
[----:B------:R-:W-:-:S03]  /*54570*/  IMAD.MOV.U32 R22, RZ, RZ, R44 ;  /* 0x000000ffff167224 */ /* 0x000fc600078e002c */
[----:B------:R1:W-:Y:S01]  /*54580*/  STL.64 [R1+0x13e8], R46 ;  /* 0x0013e82e01007387 */ /* 0x0003e20000100a00 */
[----:B------:R-:W-:-:S03]  /*54590*/  IMAD.MOV.U32 R23, RZ, RZ, R45 ;  /* 0x000000ffff177224 */ /* 0x000fc600078e002d */
[----:B0-----:R-:W2:Y:S04]  /*545a0*/  LDL.LU.64 R44, [R1+0x3f0] ;  /* 0x0003f000012c7983 */ /* 0x001ea80000300a00 */
[----:B-1----:R-:W2:Y:S01]  /*545b0*/  LDL.LU.64 R46, [R1+0x3f8] ;  /* 0x0003f800012e7983 */ /* 0x002ea20000300a00 */
[----:B------:R-:W-:Y:S02]  /*545c0*/  F2FP.F16.E4M3.UNPACK_B R10, R10 ;  /* 0x0000000aff0a723e */ /* 0x000fe400020006ff */
[----:B------:R-:W-:-:S05]  /*545d0*/  F2FP.F16.E4M3.UNPACK_B R11, R11 ;  /* 0x0000000bff0b723e */ /* 0x000fca00020006ff */
[----:B------:R-:W-:Y:S04]  /*545e0*/  STL.64 [R1+0x3de8], R10 ;  /* 0x003de80a01007387 */ /* 0x000fe80000100a00 */
[----:B------:R-:W-:Y:S01]  /*545f0*/  STL.64 [R1+0x3de0], R8 ;  /* 0x003de00801007387 */ /* 0x000fe20000100a00 */
[----:B---3--:R-:W-:Y:S03]  /*54600*/  HMMA.16816.F32 R40, R28, R10, R40 ;  /* 0x0000000a1c28723c */ /* 0x008fe60000001828 */
[----:B------:R-:W0:Y:S01]  /*54610*/  LDSM.16.M88.4 R8, [R32+UR4+0x3a00] ;  /* 0x003a00042008783b */ /* 0x000e220008000200 */
[----:B------:R-:W-:Y:S02]  /*54620*/  F2FP.F16.E4M3.UNPACK_B R12, R12 ;  /* 0x0000000cff0c723e */ /* 0x000fe400020006ff */
[----:B------:R-:W-:-:S13]  /*54630*/  F2FP.F16.E4M3.UNPACK_B R13, R13 ;  /* 0x0000000dff0d723e */ /* 0x000fda00020006ff */
[----:B------:R1:W-:Y:S04]  /*54640*/  STL.64 [R1+0x3a0], R40 ;  /* 0x0003a02801007387 */ /* 0x0003e80000100a00 */
[----:B------:R3:W-:Y:S04]  /*54650*/  STL.64 [R1+0x3a8], R42 ;  /* 0x0003a82a01007387 */ /* 0x0007e80000100a00 */
[----:B0-----:R-:W-:Y:S01]  /*54660*/  STL.64 [R1+0x13f0], R8 ;  /* 0x0013f00801007387 */ /* 0x001fe20000100a00 */
[----:B------:R-:W-:-:S03]  /*54670*/  IMAD.MOV.U32 R24, RZ, RZ, R8 ;  /* 0x000000ffff187224 */ /* 0x000fc600078e0008 */
[----:B------:R-:W-:Y:S01]  /*54680*/  STL.64 [R1+0x13f8], R10 ;  /* 0x0013f80a01007387 */ /* 0x000fe20000100a00 */
[----:B------:R-:W-:Y:S01]  /*54690*/  IMAD.MOV.U32 R25, RZ, RZ, R9 ;  /* 0x000000ffff197224 */ /* 0x000fe200078e0009 */
[----:B------:R-:W-:Y:S02]  /*546a0*/  F2FP.F16.E4M3.UNPACK_B R14, R14 ;  /* 0x0000000eff0e723e */ /* 0x000fe400020006ff */
[----:B------:R-:W0:Y:S01]  /*546b0*/  LDSM.16.M88.4 R8, [R32+UR4+0x3c00] ;  /* 0x003c00042008783b */ /* 0x000e220008000200 */
[----:B------:R-:W-:-:S03]  /*546c0*/  F2FP.F16.E4M3.UNPACK_B R15, R15 ;  /* 0x0000000fff0f723e */ /* 0x000fc600020006ff */
[----:B-1----:R-:W2:Y:S04]  /*546d0*/  LDL.LU.64 R40, [R1+0x420] ;  /* 0x0004200001287983 */ /* 0x002ea80000300a00 */
[----:B---3--:R-:W3:Y:S01]  /*546e0*/  LDL.LU.64 R42, [R1+0x428] ;  /* 0x00042800012a7983 */ /* 0x008ee20000300a00 */
[----:B----4-:R-:W-:-:S15]  /*546f0*/  HMMA.16816.F32 R4, R28, R12, R4 ;  /* 0x0000000c1c04723c */ /* 0x010fde0000001804 */
[----:B------:R-:W-:-:S04]  /*54700*/  NOP ;  /* 0x0000000000007918 */ /* 0x000fc80000000000 */
[----:B------:R-:W-:Y:S04]  /*54710*/  STL.64 [R1+0x3d0], R4 ;  /* 0x0003d00401007387 */ /* 0x000fe80000100a00 */
[----:B------:R1:W-:Y:S04]  /*54720*/  STL.64 [R1+0x3d8], R6 ;  /* 0x0003d80601007387 */ /* 0x0003e80000100a00 */
[----:B0-----:R-:W-:Y:S04]  /*54730*/  STL.64 [R1+0x1400], R8 ;  /* 0x0014000801007387 */ /* 0x001fe80000100a00 */
[----:B------:R2:W-:Y:S01]  /*54740*/  STL.64 [R1+0x1408], R10 ;  /* 0x0014080a01007387 */ /* 0x0005e20000100a00 */
[----:B-1----:R-:W-:-:S02]  /*54750*/  IMAD.MOV.U32 R7, RZ, RZ, R8 ;  /* 0x000000ffff077224 */ /* 0x002fc400078e0008 */
[----:B------:R-:W-:Y:S01]  /*54760*/  IMAD.MOV.U32 R6, RZ, RZ, R9 ;  /* 0x000000ffff067224 */ /* 0x000fe200078e0009 */
[----:B------:R-:W-:Y:S01]  /*54770*/  STL.64 [R1+0x3df8], R14 ;  /* 0x003df80e01007387 */ /* 0x000fe20000100a00 */
[----:B--2---:R-:W-:Y:S03]  /*54780*/  HMMA.16816.F32 R8, R28, R14, R44 ;  /* 0x0000000e1c08723c */ /* 0x004fe6000000182c */
[----:B------:R-:W-:-:S15]  /*54790*/  STL.64 [R1+0x3df0], R12 ;  /* 0x003df00c01007387 */ /* 0x000fde0000100a00 */
[----:B------:R-:W-:Y:S01]  /*547a0*/  NOP ;  /* 0x0000000000007918 */ /* 0x000fe20000000000 */
[----:B------:R-:W-:Y:S04]  /*547b0*/  STL.64 [R1+0x3f0], R8 ;  /* 0x0003f00801007387 */ /* 0x000fe80000100a00 */
[----:B------:R-:W-:Y:S04]  /*547c0*/  STL.64 [R1+0x3f8], R10 ;  /* 0x0003f80a01007387 */ /* 0x000fe80000100a00 */
[----:B------:R-:W0:Y:S04]  /*547d0*/  LDSM.16.M88.4 R8, [R32+UR4+0x3e00] ;  /* 0x003e00042008783b */ /* 0x000e280008000200 */
[----:B0-----:R0:W-:Y:S01]  /*547e0*/  STL.64 [R1+0x1410], R8 ;  /* 0x0014100801007387 */ /* 0x0011e20000100a00 */
[----:B------:R-:W-:-:S03]  /*547f0*/  IMAD.MOV.U32 R5, RZ, RZ, R8 ;  /* 0x000000ffff057224 */ /* 0x000fc600078e0008 */
[----:B------:R1:W-:Y:S01]  /*54800*/  STL.64 [R1+0x1418], R10 ;  /* 0x0014180a01007387 */ /* 0x0003e20000100a00 */
[----:B------:R-:W-:-:S03]  /*54810*/  IMAD.MOV.U32 R4, RZ, RZ, R9 ;  /* 0x000000ffff047224 */ /* 0x000fc600078e0009 */
[----:B0-----:R-:W2:Y:S04]  /*54820*/  LDL.LU.64 R8, [R1+0x440] ;  /* 0x0004400001087983 */ /* 0x001ea80000300a00 */
[----:B-1----:R-:W2:Y:S01]  /*54830*/  LDL.LU.64 R10, [R1+0x448] ;  /* 0x00044800010a7983 */ /* 0x002ea20000300a00 */
[----:B------:R-:W-:Y:S02]  /*54840*/  F2FP.F16.E4M3.UNPACK_B R16, R16 ;  /* 0x00000010ff10723e */ /* 0x000fe400020006ff */
[----:B------:R-:W-:Y:S01]  /*54850*/  F2FP.F16.E4M3.UNPACK_B R17, R17 ;  /* 0x00000011ff11723e */ /* 0x000fe200020006ff */
[----:B------:R-:W4:Y:S04]  /*54860*/  LDL.LU.64 R52, [R1+0x450] ;  /* 0x0004500001347983 */ /* 0x000f280000300a00 */
[----:B------:R-:W4:Y:S02]  /*54870*/  LDL.LU.64 R54, [R1+0x458] ;  /* 0x0004580001367983 */ /* 0x000f240000300a00 */
[----:B---3--:R-:W-:Y:S01]  /*54880*/  HMMA.16816.F32 R12, R28, R16, R40 ;  /* 0x000000101c0c723c */ /* 0x008fe20000001828 */
[----:B------:R-:W-:-:S02]  /*54890*/  F2FP.F16.E4M3.UNPACK_B R18, R0 ;  /* 0x00000000ff12723e */ /* 0x000fc400020006ff */
[----:B------:R-:W-:-:S15]  /*548a0*/  F2FP.F16.E4M3.UNPACK_B R19, R19 ;  /* 0x00000013ff13723e */ /* 0x000fde00020006ff */
[----:B------:R-:W-:Y:S01]  /*548b0*/  NOP ;  /* 0x0000000000007918 */ /* 0x000fe20000000000 */
[----:B------:R-:W-:Y:S04]  /*548c0*/  STL.64 [R1+0x410], R12 ;  /* 0x0004100c01007387 */ /* 0x000fe80000100a00 */
[----:B------:R2:W-:Y:S04]  /*548d0*/  STL.64 [R1+0x418], R14 ;  /* 0x0004180e01007387 */ /* 0x0005e80000100a00 */
[----:B------:R-:W3:Y:S04]  /*548e0*/  LDL.LU R45, [R1+0xa7c] ;  /* 0x000a7c00012d7983 */ /* 0x000ee80000300800 */
[----:B------:R-:W3:Y:S04]  /*548f0*/  LDL.LU R46, [R1+0xa78] ;  /* 0x000a7800012e7983 */ /* 0x000ee80000300800 */
[----:B------:R-:W3:Y:S04]  /*54900*/  LDL.LU R47, [R1+0xa84] ;  /* 0x000a8400012f7983 */ /* 0x000ee80000300800 */
[----:B------:R-:W3:Y:S04]  /*54910*/  LDL.LU R48, [R1+0xa80] ;  /* 0x000a800001307983 */ /* 0x000ee80000300800 */
[----:B------:R-:W3:Y:S04]  /*54920*/  LDL.LU R49, [R1+0xa8c] ;  /* 0x000a8c0001317983 */ /* 0x000ee80000300800 */
[----:B------:R-:W3:Y:S04]  /*54930*/  LDL.LU R56, [R1+0xa88] ;  /* 0x000a880001387983 */ /* 0x000ee80000300800 */
[----:B------:R-:W3:Y:S04]  /*54940*/  LDL.LU R57, [R1+0xa94] ;  /* 0x000a940001397983 */ /* 0x000ee80000300800 */
[----:B------:R-:W3:Y:S04]  /*54950*/  LDL.LU R0, [R1+0xa90] ;  /* 0x000a900001007983 */ /* 0x000ee80000300800 */
[----:B------:R-:W3:Y:S04]  /*54960*/  LDL.LU.64 R40, [R1+0x470] ;  /* 0x0004700001287983 */ /* 0x000ee80000300a00 */
[----:B------:R-:W3:Y:S01]  /*54970*/  LDL.LU.64 R42, [R1+0x478] ;  /* 0x00047800012a7983 */ /* 0x000ee20000300a00 */
[----:B--2---:R-:W-:Y:S03]  /*54980*/  HMMA.16816.F32 R12, R28, R18, R8 ;  /* 0x000000121c0c723c */ /* 0x004fe60000001808 */
[----:B------:R-:W2:Y:S04]  /*54990*/  LDL.LU.64 R8, [R1+0x11d0] ;  /* 0x0011d00001087983 */ /* 0x000ea80000300a00 */
[----:B------:R-:W2:-:S12]  /*549a0*/  LDL.LU.64 R10, [R1+0x11d8] ;  /* 0x0011d800010a7983 */ /* 0x000e980000300a00 */
[----:B------:R0:W-:Y:S04]  /*549b0*/  STL.64 [R1+0x430], R12 ;  /* 0x0004300c01007387 */ /* 0x0001e80000100a00 */
[----:B------:R1:W-:Y:S04]  /*549c0*/  STL.64 [R1+0x438], R14 ;  /* 0x0004380e01007387 */ /* 0x0003e80000100a00 */
[----:B------:R-:W-:Y:S04]  /*549d0*/  STL.64 [R1+0x3e08], R18 ;  /* 0x003e081201007387 */ /* 0x000fe80000100a00 */
[----:B------:R4:W-:Y:S04]  /*549e0*/  STL.64 [R1+0x3e00], R16 ;  /* 0x003e001001007387 */ /* 0x0009e80000100a00 */
[----:B0-----:R-:W2:Y:S04]  /*549f0*/  LDL.LU.64 R12, [R1+0x1f80] ;  /* 0x001f8000010c7983 */ /* 0x001ea80000300a00 */
[----:B-1----:R-:W2:Y:S01]  /*54a00*/  LDL.LU.64 R14, [R1+0x1f88] ;  /* 0x001f8800010e7983 */ /* 0x002ea20000300a00 */
[----:B------:R-:W-:-:S02]  /*54a10*/  F2FP.F16.E4M3.UNPACK_B R20, R20 ;  /* 0x00000014ff14723e */ /* 0x000fc400020006ff */
[----:B------:R-:W-:Y:S02]  /*54a20*/  F2FP.F16.E4M3.UNPACK_B R21, R21 ;  /* 0x00000015ff15723e */ /* 0x000fe400020006ff */
[----:B------:R-:W-:Y:S02]  /*54a30*/  F2FP.F16.E4M3.UNPACK_B R22, R22 ;  /* 0x00000016ff16723e */ /* 0x000fe400020006ff */
[----:B------:R-:W-:Y:S01]  /*54a40*/  F2FP.F16.E4M3.UNPACK_B R23, R23 ;  /* 0x00000017ff17723e */ /* 0x000fe200020006ff */
[----:B------:R-:W2:Y:S02]  /*54a50*/  LDL.64 R50, [R1+0x10] ;  /* 0x0000100001327983 */ /* 0x000ea40000100a00 */
[----:B----4-:R-:W-:Y:S01]  /*54a60*/  HMMA.16816.F32 R16, R28, R20, R52 ;  /* 0x000000141c10723c */ /* 0x010fe20000001834 */
[----:B------:R-:W-:Y:S02]  /*54a70*/  F2FP.F16.E4M3.UNPACK_B R24, R24 ;  /* 0x00000018ff18723e */ /* 0x000fe400020006ff */
[----:B------:R-:W-:-:S15]  /*54a80*/  F2FP.F16.E4M3.UNPACK_B R25, R25 ;  /* 0x00000019ff19723e */ /* 0x000fde00020006ff */
[----:B------:R-:W-:Y:S01]  /*54a90*/  NOP ;  /* 0x0000000000007918 */ /* 0x000fe20000000000 */
[----:B------:R-:W-:Y:S04]  /*54aa0*/  STL.64 [R1+0x450], R16 ;  /* 0x0004501001007387 */ /* 0x000fe80000100a00 */
[----:B------:R3:W-:Y:S04]  /*54ab0*/  STL.64 [R1+0x458], R18 ;  /* 0x0004581201007387 */ /* 0x0007e80000100a00 */
[----:B------:R-:W4:Y:S04]  /*54ac0*/  LDL.64 R52, [R1+0x8] ;  /* 0x0000080001347983 */ /* 0x000f280000100a00 */
[----:B------:R-:W4:Y:S01]  /*54ad0*/  LDL.64 R54, [R1] ;  /* 0x0000000001367983 */ /* 0x000f220000100a00 */
[----:B---3--:R-:W-:Y:S01]  /*54ae0*/  HMMA.16816.F32 R16, R28, R22, R40 ;  /* 0x000000161c10723c */ /* 0x008fe20000001828 */
[----:B------:R-:W-:-:S02]  /*54af0*/  IMAD.MOV.U32 R58, RZ, RZ, R27 ;  /* 0x000000ffff3a7224 */ /* 0x000fc400078e001b */
[----:B------:R-:W-:Y:S01]  /*54b00*/  IMAD.MOV.U32 R59, RZ, RZ, R26 ;  /* 0x000000ffff3b7224 */ /* 0x000fe200078e001a */
[----:B------:R-:W-:Y:S02]  /*54b10*/  F2FP.F16.E4M3.UNPACK_B R26, R7 ;  /* 0x00000007ff1a723e */ /* 0x000fe400020006ff */
[----:B------:R-:W-:-:S13]  /*54b20*/  F2FP.F16.E4M3.UNPACK_B R27, R6 ;  /* 0x00000006ff1b723e */ /* 0x000fda00020006ff */
[----:B------:R-:W-:Y:S04]  /*54b30*/  STL.64 [R1+0x470], R16 ;  /* 0x0004701001007387 */ /* 0x000fe80000100a00 */
[----:B------:R2:W-:Y:S01]  /*54b40*/  STL.64 [R1+0x478], R18 ;  /* 0x0004781201007387 */ /* 0x0005e20000100a00 */
[----:B------:R-:W-:Y:S01]  /*54b50*/  F2FP.F16.E4M3.UNPACK_B R32, R5 ;  /* 0x00000005ff20723e */ /* 0x000fe200020006ff */
[----:B------:R-:W-:Y:S02]  /*54b60*/  IMAD R6, R46, 0x100, R45 ;  /* 0x000001002e067824 */ /* 0x000fe400078e022d */
[----:B------:R-:W-:Y:S01]  /*54b70*/  IMAD R5, R48, 0x100, R47 ;  /* 0x0000010030057824 */ /* 0x000fe200078e022f */
[C---:B--2---:R-:W-:Y:S01]  /*54b80*/  HMMA.16816.F32 R16, R28.reuse, R24, R8 ;  /* 0x000000181c10723c */ /* 0x044fe20000001808 */
[----:B------:R-:W2:Y:S07]  /*54b90*/  LDL.LU.64 R8, [R1+0x550] ;  /* 0x0005500001087983 */ /* 0x000eae0000300a00 */
[----:B------:R-:W-:Y:S11]  /*54ba0*/  HMMA.16816.F32 R12, R28, R26, R12 ;  /* 0x0000001a1c0c723c */ /* 0x000ff6000000180c */
[----:B------:R0:W-:Y:S04]  /*54bb0*/  STL.64 [R1+0x500], R16 ;  /* 0x0005001001007387 */ /* 0x0001e80000100a00 */
[----:B------:R1:W-:Y:S04]  /*54bc0*/  STL.64 [R1+0x508], R18 ;  /* 0x0005081201007387 */ /* 0x0003e80000100a00 */
[----:B------:R-:W2:Y:S04]  /*54bd0*/  LDL.LU.64 R10, [R1+0x558] ;  /* 0x00055800010a7983 */ /* 0x000ea80000300a00 */
[----:B------:R-:W-:Y:S04]  /*54be0*/  STL [R1+0x3dcc], R26 ;  /* 0x003dcc1a01007387 */ /* 0x000fe80000100800 */
[----:B------:R-:W-:Y:S04]  /*54bf0*/  STL [R1+0x3dc8], R27 ;  /* 0x003dc81b01007387 */ /* 0x000fe80000100800 */
[----:B------:R3:W-:Y:S04]  /*54c00*/  STL.64 [R1+0x10b0], R12 ;  /* 0x0010b00c01007387 */ /* 0x0007e80000100a00 */
[----:B------:R0:W-:Y:S04]  /*54c10*/  STL.64 [R1+0x10b8], R14 ;  /* 0x0010b80e01007387 */ /* 0x0001e80000100a00 */
[----:B------:R-:W2:Y:S04]  /*54c20*/  LDL.LU.64 R40, [R1+0x1f70] ;  /* 0x001f700001287983 */ /* 0x000ea80000300a00 */
[----:B------:R-:W2:Y:S04]  /*54c30*/  LDL.LU.64 R42, [R1+0x1f78] ;  /* 0x001f7800012a7983 */ /* 0x000ea80000300a00 */
[----:B------:R-:W2:Y:S04]  /*54c40*/  LDL.LU.64 R44, [R1+0x1f60] ;  /* 0x001f6000012c7983 */ /* 0x000ea80000300a00 */
[----:B------:R-:W2:Y:S04]  /*54c50*/  LDL.LU.64 R46, [R1+0x1f68] ;  /* 0x001f6800012e7983 */ /* 0x000ea80000300a00 */
[----:B0-----:R-:W2:Y:S04]  /*54c60*/  LDL.LU.64 R16, [R1+0x1f50] ;  /* 0x001f500001107983 */ /* 0x001ea80000300a00 */
[----:B-1----:R-:W2:Y:S04]  /*54c70*/  LDL.LU.64 R18, [R1+0x1f58] ;  /* 0x001f580001127983 */ /* 0x002ea80000300a00 */
[----:B---3--:R-:W3:Y:S04]  /*54c80*/  LDL.LU.64 R12, [R1+0x1f40] ;  /* 0x001f4000010c7983 */ /* 0x008ee80000300a00 */
[----:B------:R-:W3:Y:S01]  /*54c90*/  LDL.LU.64 R14, [R1+0x1f48] ;  /* 0x001f4800010e7983 */ /* 0x000ee20000300a00 */
[----:B------:R-:W-:Y:S01]  /*54ca0*/  F2FP.F16.E4M3.UNPACK_B R33, R4 ;  /* 0x00000004ff21723e */ /* 0x000fe200020006ff */
[----:B------:R-:W-:-:S02]  /*54cb0*/  IMAD R4, R56, 0x100, R49 ;  /* 0x0000010038047824 */ /* 0x000fc400078e0231 */
[----:B------:R-:W-:Y:S01]  /*54cc0*/  IMAD R0, R0, 0x100, R57 ;  /* 0x0000010000007824 */ /* 0x000fe200078e0239 */
[----:B------:R-:W-:Y:S04]  /*54cd0*/  STL [R1+0x3dc4], R32 ;  /* 0x003dc42001007387 */ /* 0x000fe80000100800 */
[----:B------:R-:W-:Y:S01]  /*54ce0*/  STL [R1+0x3dc0], R33 ;  /* 0x003dc02101007387 */ /* 0x000fe20000100800 */
[----:B----4-:R-:W-:Y:S02]  /*54cf0*/  IMAD.MOV.U32 R26, RZ, RZ, R54 ;  /* 0x000000ffff1a7224 */ /* 0x010fe400078e0036 */
[----:B------:R-:W-:Y:S01]  /*54d00*/  IMAD.MOV.U32 R27, RZ, RZ, R55 ;  /* 0x000000ffff1b7224 */ /* 0x000fe200078e0037 */
[----:B--2---:R-:W-:Y:S01]  /*54d10*/  HMMA.16816.F32 R8, R28, R32, R8 ;  /* 0x000000201c08723c */ /* 0x004fe20000001808 */
[----:B------:R-:W-:-:S02]  /*54d20*/  F2FP.F16.E4M3.UNPACK_B R28, R6 ;  /* 0x00000006ff1c723e */ /* 0x000fc400020006ff */
[----:B------:R-:W-:Y:S02]  /*54d30*/  F2FP.F16.E4M3.UNPACK_B R29, R5 ;  /* 0x00000005ff1d723e */ /* 0x000fe400020006ff */
[----:B------:R-:W-:Y:S02]  /*54d40*/  F2FP.F16.E4M3.UNPACK_B R30, R4 ;  /* 0x00000004ff1e723e */ /* 0x000fe400020006ff */
[----:B------:R-:W-:-:S07]  /*54d50*/  F2FP.F16.E4M3.UNPACK_B R31, R0 ;  /* 0x00000000ff1f723e */ /* 0x000fce00020006ff */
[C---:B------:R-:W-:Y:S08]  /*54d60*/  HMMA.16816.F32 R56, R28.reuse, R58, R40 ;  /* 0x0000003a1c38723c */ /* 0x040ff00000001828 */
[C---:B------:R-:W-:Y:S08]  /*54d70*/  HMMA.16816.F32 R44, R28.reuse, R50, R44 ;  /* 0x000000321c2c723c */ /* 0x040ff0000000182c */
[C---:B------:R-:W-:Y:S01]  /*54d80*/  HMMA.16816.F32 R16, R28.reuse, R52, R16 ;  /* 0x000000341c10723c */ /* 0x040fe20000001810 */
[----:B------:R0:W-:Y:S04]  /*54d90*/  STL.64 [R1+0x4f0], R8 ;  /* 0x0004f00801007387 */ /* 0x0001e80000100a00 */
[----:B------:R1:W-:Y:S03]  /*54da0*/  STL.64 [R1+0x4f8], R10 ;  /* 0x0004f80a01007387 */ /* 0x0003e60000100a00 */
[----:B---3--:R-:W-:Y:S01]  /*54db0*/  HMMA.16816.F32 R12, R28, R54, R12 ;  /* 0x000000361c0c723c */ /* 0x008fe2000000180c */
[----:B0-----:R-:W2:Y:S04]  /*54dc0*/  LDL.LU.64 R8, [R1+0x1f30] ;  /* 0x001f300001087983 */ /* 0x001ea80000300a00 */
[----:B-1----:R-:W2:Y:S04]  /*54dd0*/  LDL.LU.64 R10, [R1+0x1f38] ;  /* 0x001f3800010a7983 */ /* 0x002ea80000300a00 */
[----:B------:R-:W3:Y:S04]  /*54de0*/  LDL.LU.64 R4, [R1+0x1f20] ;  /* 0x001f200001047983 */ /* 0x000ee80000300a00 */
[----:B------:R-:W3:Y:S04]  /*54df0*/  LDL.LU.64 R6, [R1+0x1f28] ;  /* 0x001f280001067983 */ /* 0x000ee80000300a00 */
[----:B------:R-:W4:Y:S04]  /*54e00*/  LDL.LU.64 R42, [R1+0x3e58] ;  /* 0x003e5800012a7983 */ /* 0x000f280000300a00 */
[----:B------:R-:W3:Y:S04]  /*54e10*/  LDL.LU.64 R40, [R1+0x3e50] ;  /* 0x003e500001287983 */ /* 0x000ee80000300a00 */
[----:B------:R-:W-:Y:S04]  /*54e20*/  STL.64 [R1+0x10a0], R56 ;  /* 0x0010a03801007387 */ /* 0x000fe80000100a00 */
[----:B------:R0:W-:Y:S01]  /*54e30*/  STL.64 [R1+0x10a8], R58 ;  /* 0x0010a83a01007387 */ /* 0x0001e20000100a00 */
[----:B------:R-:W-:-:S03]  /*54e40*/  IMAD.MOV.U32 R32, RZ, RZ, R53 ;  /* 0x000000ffff207224 */ /* 0x000fc600078e0035 */
[----:B0-----:R-:W3:Y:S04]  /*54e50*/  LDL.LU.64 R58, [R1+0x3e48] ;  /* 0x003e4800013a7983 */ /* 0x001ee80000300a00 */
[----:B------:R-:W4:Y:S04]  /*54e60*/  LDL.LU.64 R56, [R1+0x3e40] ;  /* 0x003e400001387983 */ /* 0x000f280000300a00 */
[----:B------:R0:W-:Y:S04]  /*54e70*/  STL.64 [R1+0x1090], R44 ;  /* 0x0010902c01007387 */ /* 0x0001e80000100a00 */
[----:B------:R1:W-:Y:S04]  /*54e80*/  STL.64 [R1+0x1098], R46 ;  /* 0x0010982e01007387 */ /* 0x0003e80000100a00 */
[----:B------:R0:W-:Y:S04]  /*54e90*/  STL.64 [R1+0x1080], R16 ;  /* 0x0010801001007387 */ /* 0x0001e80000100a00 */
[----:B------:R0:W-:Y:S04]  /*54ea0*/  STL.64 [R1+0x1088], R18 ;  /* 0x0010881201007387 */ /* 0x0001e80000100a00 */
[----:B------:R0:W-:Y:S04]  /*54eb0*/  STL.64 [R1+0x1070], R12 ;  /* 0x0010700c01007387 */ /* 0x0001e80000100a00 */
[----:B------:R0:W-:Y:S04]  /*54ec0*/  STL.64 [R1+0x1078], R14 ;  /* 0x0010780e01007387 */ /* 0x0001e80000100a00 */
[----:B------:R-:W4:Y:S04]  /*54ed0*/  LDL.LU.64 R52, [R1+0x1f10] ;  /* 0x001f100001347983 */ /* 0x000f280000300a00 */
[----:B------:R-:W4:Y:S01]  /*54ee0*/  LDL.LU.64 R54, [R1+0x1f18] ;  /* 0x001f180001367983 */ /* 0x000f220000300a00 */
[----:B------:R-:W-:-:S03]  /*54ef0*/  IMAD.MOV.U32 R33, RZ, RZ, R50 ;  /* 0x000000ffff217224 */ /* 0x000fc600078e0032 */
[----:B0-----:R-:W4:Y:S04]  /*54f00*/  LDL.LU.64 R44, [R1+0x1f00] ;  /* 0x001f0000012c7983 */ /* 0x001f280000300a00 */
[----:B-1----:R-:W4:Y:S04]  /*54f10*/  LDL.LU.64 R46, [R1+0x1f08] ;  /* 0x001f0800012e7983 */ /* 0x002f280000300a00 */
[----:B------:R-:W4:Y:S04]  /*54f20*/  LDL.LU.64 R48, [R1+0x1ef0] ;  /* 0x001ef00001307983 */ /* 0x000f280000300a00 */
[----:B------:R-:W4:Y:S04]  /*54f30*/  LDL.LU.64 R50, [R1+0x1ef8] ;  /* 0x001ef80001327983 */ /* 0x000f280000300a00 */
[----:B------:R-:W4:Y:S01]  /*54f40*/  LDL.LU.64 R16, [R1+0x1ec0] ;  /* 0x001ec00001107983 */ /* 0x000f220000300a00 */
[C---:B--2---:R-:W-:Y:S08]  /*54f50*/  HMMA.16816.F32 R8, R28.reuse, R60, R8 ;  /* 0x0000003c1c08723c */ /* 0x044ff00000001808 */
[C---:B---3--:R-:W-:Y:S11]  /*54f60*/  HMMA.16816.F32 R4, R28.reuse, R58, R4 ;  /* 0x0000003a1c04723c */ /* 0x048ff60000001804 */
[----:B------:R0:W-:Y:S01]  /*54f70*/  STL.64 [R1+0x1060], R8 ;  /* 0x0010600801007387 */ /* 0x0001e20000100a00 */
[C---:B----4-:R-:W-:Y:S03]  /*54f80*/  HMMA.16816.F32 R52, R28.reuse, R56, R52 ;  /* 0x000000381c34723c */ /* 0x050fe60000001834 */
[----:B------:R1:W-:Y:S04]  /*54f90*/  STL.64 [R1+0x1068], R10 ;  /* 0x0010680a01007387 */ /* 0x0003e80000100a00 */
[----:B------:R-:W2:Y:S04]  /*54fa0*/  LDL.LU.64 R18, [R1+0x1ec8] ;  /* 0x001ec80001127983 */ /* 0x000ea80000300a00 */
[----:B------:R3:W-:Y:S04]  /*54fb0*/  STL.64 [R1+0x1050], R4 ;  /* 0x0010500401007387 */ /* 0x0007e80000100a00 */
[----:B------:R4:W-:Y:S04]  /*54fc0*/  STL.64 [R1+0x1058], R6 ;  /* 0x0010580601007387 */ /* 0x0009e80000100a00 */
[----:B------:R-:W2:Y:S04]  /*54fd0*/  LDL.LU.64 R12, [R1+0x1eb0] ;  /* 0x001eb000010c7983 */ /* 0x000ea80000300a00 */
[----:B------:R-:W2:Y:S04]  /*54fe0*/  LDL.LU.64 R14, [R1+0x1eb8] ;  /* 0x001eb800010e7983 */ /* 0x000ea80000300a00 */
[----:B0-----:R-:W2:Y:S04]  /*54ff0*/  LDL.LU.64 R8, [R1+0x1ea0] ;  /* 0x001ea00001087983 */ /* 0x001ea80000300a00 */
[----:B-1----:R-:W2:Y:S04]  /*55000*/  LDL.LU.64 R10, [R1+0x1ea8] ;  /* 0x001ea800010a7983 */ /* 0x002ea80000300a00 */
[----:B---3--:R-:W3:Y:S04]  /*55010*/  LDL.LU.64 R4, [R1+0x1e90] ;  /* 0x001e900001047983 */ /* 0x008ee80000300a00 */
[----:B----4-:R-:W3:Y:S04]  /*55020*/  LDL.LU.64 R6, [R1+0x1e98] ;  /* 0x001e980001067983 */ /* 0x010ee80000300a00 */
[----:B------:R-:W-:Y:S04]  /*55030*/  STL.64 [R1+0x1040], R52 ;  /* 0x0010403401007387 */ /* 0x000fe80000100a00 */
[----:B------:R0:W-:Y:S04]  /*55040*/  STL.64 [R1+0x1048], R54 ;  /* 0x0010483601007387 */ /* 0x0001e80000100a00 */
[----:B0-----:R-:W4:Y:S04]  /*55050*/  LDL.LU.64 R54, [R1+0x3e38] ;  /* 0x003e380001367983 */ /* 0x001f280000300a00 */
[----:B------:R-:W2:Y:S04]  /*55060*/  LDL.LU.64 R52, [R1+0x3e30] ;  /* 0x003e300001347983 */ /* 0x000ea80000300a00 */
[----:B------:R-:W-:Y:S04]  /*55070*/  STL.64 [R1+0x3d50], R58 ;  /* 0x003d503a01007387 */ /* 0x000fe80000100a00 */
[----:B------:R0:W-:Y:S04]  /*55080*/  STL.64 [R1+0x3d48], R56 ;  /* 0x003d483801007387 */ /* 0x0001e80000100a00 */
[----:B0-----:R-:W3:Y:S04]  /*55090*/  LDL.LU.64 R56, [R1+0x1ed0] ;  /* 0x001ed00001387983 */ /* 0x001ee80000300a00 */
[----:B------:R-:W3:Y:S01]  /*550a0*/  LDL.LU.64 R58, [R1+0x1ed8] ;  /* 0x001ed800013a7983 */ /* 0x000ee20000300a00 */
[C---:B----4-:R-:W-:Y:S08]  /*550b0*/  HMMA.16816.F32 R44, R28.reuse, R54, R44 ;  /* 0x000000361c2c723c */ /* 0x050ff0000000182c */
[C---:B--2---:R-:W-:Y:S11]  /*550c0*/  HMMA.16816.F32 R48, R28.reuse, R52, R48 ;  /* 0x000000341c30723c */ /* 0x044ff60000001830 */
[----:B------:R-:W-:Y:S04]  /*550d0*/  STL.64 [R1+0x1030], R44 ;  /* 0x0010302c01007387 */ /* 0x000fe80000100a00 */
[----:B------:R0:W-:Y:S04]  /*550e0*/  STL.64 [R1+0x1038], R46 ;  /* 0x0010382e01007387 */ /* 0x0001e80000100a00 */
[----:B0-----:R-:W2:Y:S04]  /*550f0*/  LDL.LU.64 R46, [R1+0x3e28] ;  /* 0x003e2800012e7983 */ /* 0x001ea80000300a00 */
[----:B------:R-:W4:Y:S04]  /*55100*/  LDL.LU.64 R44, [R1+0x3e20] ;  /* 0x003e2000012c7983 */ /* 0x000f280000300a00 */
[----:B------:R-:W-:Y:S04]  /*55110*/  STL.64 [R1+0x1020], R48 ;  /* 0x0010203001007387 */ /* 0x000fe80000100a00 */
[----:B------:R0:W-:Y:S04]  /*55120*/  STL.64 [R1+0x1028], R50 ;  /* 0x0010283201007387 */ /* 0x0001e80000100a00 */
[----:B0-----:R-:W4:Y:S04]  /*55130*/  LDL.LU.64 R50, [R1+0x3e18] ;  /* 0x003e180001327983 */ /* 0x001f280000300a00 */
[----:B------:R-:W4:Y:S04]  /*55140*/  LDL.LU.64 R48, [R1+0x3e10] ;  /* 0x003e100001307983 */ /* 0x000f280000300a00 */
[----:B------:R-:W-:Y:S04]  /*55150*/  STL.64 [R1+0x3d60], R54 ;  /* 0x003d603601007387 */ /* 0x000fe80000100a00 */
[----:B------:R0:W-:Y:S04]  /*55160*/  STL.64 [R1+0x3d58], R52 ;  /* 0x003d583401007387 */ /* 0x0001e80000100a00 */
[----:B0-----:R-:W4:Y:S04]  /*55170*/  LDL.LU.64 R52, [R1+0x1ee0] ;  /* 0x001ee00001347983 */ /* 0x001f280000300a00 */
[----:B------:R-:W4:Y:S01]  /*55180*/  LDL.LU.64 R54, [R1+0x1ee8] ;  /* 0x001ee80001367983 */ /* 0x000f220000300a00 */
[C---:B------:R-:W-:Y:S08]  /*55190*/  HMMA.16816.F32 R8, R28.reuse, R42, R8 ;  /* 0x0000002a1c08723c */ /* 0x040ff00000001808 */
[C---:B---3--:R-:W-:Y:S08]  /*551a0*/  HMMA.16816.F32 R4, R28.reuse, R40, R4 ;  /* 0x000000281c04723c */ /* 0x048ff00000001804 */
[C---:B--2---:R-:W-:Y:S08]  /*551b0*/  HMMA.16816.F32 R16, R28.reuse, R46, R16 ;  /* 0x0000002e1c10723c */ /* 0x044ff00000001810 */
[C---:B----4-:R-:W-:Y:S08]  /*551c0*/  HMMA.16816.F32 R12, R28.reuse, R44, R12 ;  /* 0x0000002c1c0c723c */ /* 0x050ff0000000180c */
[----:B------:R-:W-:-:S15]  /*551d0*/  HMMA.16816.F32 R52, R28, R50, R52 ;  /* 0x000000321c34723c */ /* 0x000fde0000001834 */
[----:B------:R-:W-:-:S04]  /*551e0*/  NOP ;  /* 0x0000000000007918 */ /* 0x000fc80000000000 */
[----:B------:R-:W-:Y:S04]  /*551f0*/  STL.64 [R1+0x1010], R52 ;  /* 0x0010103401007387 */ /* 0x000fe80000100a00 */
[----:B------:R0:W-:Y:S02]  /*55200*/  STL.64 [R1+0x1018], R54 ;  /* 0x0010183601007387 */ /* 0x0001e40000100a00 */
[----:B0-----:R-:W-:Y:S02]  /*55210*/  HMMA.16816.F32 R52, R28, R48, R56 ;  /* 0x000000301c34723c */ /* 0x001fe40000001838 */
[----:B------:R-:W-:Y:S04]  /*55220*/  STL.64 [R1+0x3d70], R50 ;  /* 0x003d703201007387 */ /* 0x000fe80000100a00 */
[----:B------:R-:W-:-:S13]  /*55230*/  STL.64 [R1+0x3d68], R48 ;  /* 0x003d683001007387 */ /* 0x000fda0000100a00 */
[----:B------:R-:W-:Y:S04]  /*55240*/  STL.64 [R1+0x1000], R52 ;  /* 0x0010003401007387 */ /* 0x000fe80000100a00 */
[----:B------:R-:W-:Y:S04]  /*55250*/  STL.64 [R1+0x1008], R54 ;  /* 0x0010083601007387 */ /* 0x000fe80000100a00 */
[----:B------:R-:W-:Y:S04]  /*55260*/  STL.64 [R1+0x3d80], R46 ;  /* 0x003d802e01007387 */ /* 0x000fe80000100a00 */
[----:B------:R0:W-:Y:S04]  /*55270*/  STL.64 [R1+0xff0], R16 ;  /* 0x000ff01001007387 */ /* 0x0001e80000100a00 */
[----:B------:R1:W-:Y:S04]  /*55280*/  STL.64 [R1+0xff8], R18 ;  /* 0x000ff81201007387 */ /* 0x0003e80000100a00 */
[----:B------:R-:W-:Y:S04]  /*55290*/  STL.64 [R1+0x3d78], R44 ;  /* 0x003d782c01007387 */ /* 0x000fe80000100a00 */
[----:B------:R2:W-:Y:S04]  /*552a0*/  STL.64 [R1+0xfe0], R12 ;  /* 0x000fe00c01007387 */ /* 0x0005e80000100a00 */
[----:B------:R3:W-:Y:S04]  /*552b0*/  STL.64 [R1+0xfe8], R14 ;  /* 0x000fe80e01007387 */ /* 0x0007e80000100a00 */
[----:B0-----:R-:W4:Y:S04]  /*552c0*/  LDL.LU.64 R16, [R1+0x1e80] ;  /* 0x001e800001107983 */ /* 0x001f280000300a00 */
[----:B------:R0:W-:Y:S04]  /*552d0*/  STL.64 [R1+0xfd0], R8 ;  /* 0x000fd00801007387 */ /* 0x0001e80000100a00 */
[----:B------:R0:W-:Y:S04]  /*552e0*/  STL.64 [R1+0xfd8], R10 ;  /* 0x000fd80a01007387 */ /* 0x0001e80000100a00 */
[----:B-1----:R-:W4:Y:S04]  /*552f0*/  LDL.LU.64 R18, [R1+0x1e88] ;  /* 0x001e880001127983 */ /* 0x002f280000300a00 */
[----:B------:R1:W-:Y:S04]  /*55300*/  STL.64 [R1+0xfc0], R4 ;  /* 0x000fc00401007387 */ /* 0x0003e80000100a00 */
[----:B------:R0:W-:Y:S04]  /*55310*/  STL.64 [R1+0xfc8], R6 ;  /* 0x000fc80601007387 */ /* 0x0001e80000100a00 */
[----:B--2---:R-:W2:Y:S04]  /*55320*/  LDL.LU.64 R12, [R1+0x1e70] ;  /* 0x001e7000010c7983 */ /* 0x004ea80000300a00 */
[----:B---3--:R-:W2:Y:S04]  /*55330*/  LDL.LU.64 R14, [R1+0x1e78] ;  /* 0x001e7800010e7983 */ /* 0x008ea80000300a00 */
[----:B0-----:R-:W3:Y:S04]  /*55340*/  LDL.LU.64 R8, [R1+0x1e60] ;  /* 0x001e600001087983 */ /* 0x001ee80000300a00 */
[----:B------:R-:W3:Y:S04]  /*55350*/  LDL.LU.64 R10, [R1+0x1e68] ;  /* 0x001e6800010a7983 */ /* 0x000ee80000300a00 */
[----:B-1----:R-:W3:Y:S04]  /*55360*/  LDL.LU.64 R4, [R1+0x1e50] ;  /* 0x001e500001047983 */ /* 0x002ee80000300a00 */
[----:B------:R-:W3:Y:S04]  /*55370*/  LDL.LU.64 R6, [R1+0x1e58] ;  /* 0x001e580001067983 */ /* 0x000ee80000300a00 */
        /* <DEDUP_REMOVED lines=8> */
[----:B------:R-:W-:Y:S04]  /*55400*/  STL.64 [R1+0x3d40], R42 ;  /* 0x003d402a01007387 */ /* 0x000fe80000100a00 */
[----:B------:R0:W-:Y:S04]  /*55410*/  STL.64 [R1+0x3d38], R40 ;  /* 0x003d382801007387 */ /* 0x0001e80000100a00 */
[----:B0-----:R-:W3:Y:S04]  /*55420*/  LDL.LU.64 R40, [R1+0x1e30] ;  /* 0x001e300001287983 */ /* 0x001ee80000300a00 */
[----:B------:R-:W3:Y:S01]  /*55430*/  LDL.LU.64 R42, [R1+0x1e38] ;  /* 0x001e3800012a7983 */ /* 0x000ee20000300a00 */
[C---:B----4-:R-:W-:Y:S08]  /*55440*/  HMMA.16816.F32 R16, R28.reuse, R38, R16 ;  /* 0x000000261c10723c */ /* 0x050ff00000001810 */
[C---:B--2---:R-:W-:Y:S08]  /*55450*/  HMMA.16816.F32 R12, R28.reuse, R36, R12 ;  /* 0x000000241c0c723c */ /* 0x044ff0000000180c */
[C---:B---3--:R-:W-:Y:S08]  /*55460*/  HMMA.16816.F32 R8, R28.reuse, R34, R8 ;  /* 0x000000221c08723c */ /* 0x048ff00000001808 */
[C---:B------:R-:W-:Y:S01]  /*55470*/  HMMA.16816.F32 R4, R28.reuse, R2, R4 ;  /* 0x000000021c04723c */ /* 0x040fe20000001804 */
[----:B------:R-:W-:Y:S04]  /*55480*/  STL.64 [R1+0xfb0], R16 ;  /* 0x000fb01001007387 */ /* 0x000fe80000100a00 */
[----:B------:R0:W-:Y:S04]  /*55490*/  STL.64 [R1+0xfb8], R18 ;  /* 0x000fb81201007387 */ /* 0x0001e80000100a00 */
[----:B0-----:R-:W2:Y:S04]  /*554a0*/  LDL.LU.64 R18, [R1+0x3e08] ;  /* 0x003e080001127983 */ /* 0x001ea80000300a00 */
[----:B------:R-:W3:Y:S04]  /*554b0*/  LDL.LU.64 R16, [R1+0x3e00] ;  /* 0x003e000001107983 */ /* 0x000ee80000300a00 */
[----:B------:R-:W-:Y:S04]  /*554c0*/  STL.64 [R1+0xfa0], R12 ;  /* 0x000fa00c01007387 */ /* 0x000fe80000100a00 */
[----:B------:R0:W-:Y:S04]  /*554d0*/  STL.64 [R1+0xfa8], R14 ;  /* 0x000fa80e01007387 */ /* 0x0001e80000100a00 */
[----:B0-----:R-:W4:Y:S04]  /*554e0*/  LDL.LU.64 R14, [R1+0x3df8] ;  /* 0x003df800010e7983 */ /* 0x001f280000300a00 */
[----:B------:R-:W2:Y:S04]  /*554f0*/  LDL.LU.64 R12, [R1+0x3df0] ;  /* 0x003df000010c7983 */ /* 0x000ea80000300a00 */
[----:B------:R-:W-:Y:S04]  /*55500*/  STL.64 [R1+0x3d20], R38 ;  /* 0x003d202601007387 */ /* 0x000fe80000100a00 */
[----:B------:R0:W-:Y:S04]  /*55510*/  STL.64 [R1+0x3d18], R36 ;  /* 0x003d182401007387 */ /* 0x0001e80000100a00 */
[----:B0-----:R-:W2:Y:S04]  /*55520*/  LDL.LU.64 R36, [R1+0x1e40] ;  /* 0x001e400001247983 */ /* 0x001ea80000300a00 */
        /* <DEDUP_REMOVED lines=8> */
[----:B------:R-:W2:Y:S02]  /*555b0*/  LDL.LU.64 R4, [R1+0x3dd0] ;  /* 0x003dd00001047983 */ /* 0x000ea40000300a00 */
[----:B--2---:R-:W-:-:S15]  /*555c0*/  HMMA.16816.F32 R36, R28, R4, R36 ;  /* 0x000000041c24723c */ /* 0x004fde0000001824 */
[----:B------:R-:W-:-:S04]  /*555d0*/  NOP ;  /* 0x0000000000007918 */ /* 0x000fc80000000000 */
[----:B------:R-:W-:Y:S04]  /*555e0*/  STL.64 [R1+0xf70], R36 ;  /* 0x000f702401007387 */ /* 0x000fe80000100a00 */
[----:B------:R0:W-:Y:S02]  /*555f0*/  STL.64 [R1+0xf78], R38 ;  /* 0x000f782601007387 */ /* 0x0001e40000100a00 */
[----:B0-----:R-:W-:Y:S02]  /*55600*/  HMMA.16816.F32 R36, R28, R6, R40 ;  /* 0x000000061c24723c */ /* 0x001fe40000001828 */
[----:B------:R-:W-:Y:S04]  /*55610*/  STL.64 [R1+0x3cf0], R6 ;  /* 0x003cf00601007387 */ /* 0x000fe80000100a00 */
[----:B------:R-:W-:-:S13]  /*55620*/  STL.64 [R1+0x3ce8], R4 ;  /* 0x003ce80401007387 */ /* 0x000fda0000100a00 */
[----:B------:R-:W-:Y:S04]  /*55630*/  STL.64 [R1+0xf60], R36 ;  /* 0x000f602401007387 */ /* 0x000fe80000100a00 */
[----:B------:R0:W-:Y:S02]  /*55640*/  STL.64 [R1+0xf68], R38 ;  /* 0x000f682601007387 */ /* 0x0001e40000100a00 */
[C---:B0-----:R-:W-:Y:S08]  /*55650*/  HMMA.16816.F32 R36, R28.reuse, R8, R56 ;  /* 0x000000081c24723c */ /* 0x041ff00000001838 */
[C---:B------:R-:W-:Y:S01]  /*55660*/  HMMA.16816.F32 R4, R28.reuse, R10, R52 ;  /* 0x0000000a1c04723c */ /* 0x040fe20000001834 */
[----:B------:R-:W-:Y:S10]  /*55670*/  STL.64 [R1+0x3d00], R10 ;  /* 0x003d000a01007387 */ /* 0x000ff40000100a00 */
[----:B------:R-:W-:Y:S04]  /*55680*/  STL.64 [R1+0xf50], R36 ;  /* 0x000f502401007387 */ /* 0x000fe80000100a00 */
[----:B------:R0:W-:Y:S02]  /*55690*/  STL.64 [R1+0xf58], R38 ;  /* 0x000f582601007387 */ /* 0x0001e40000100a00 */
[C---:B0-----:R-:W-:Y:S02]  /*556a0*/  HMMA.16816.F32 R36, R28.reuse, R12, R48 ;  /* 0x0000000c1c24723c */ /* 0x041fe40000001830 */
[----:B------:R-:W-:Y:S04]  /*556b0*/  STL.64 [R1+0x3cf8], R8 ;  /* 0x003cf80801007387 */ /* 0x000fe80000100a00 */
[----:B------:R0:W-:Y:S04]  /*556c0*/  STL.64 [R1+0xf40], R4 ;  /* 0x000f400401007387 */ /* 0x0001e80000100a00 */
[----:B------:R1:W-:Y:S04]  /*556d0*/  STL.64 [R1+0xf48], R6 ;  /* 0x000f480601007387 */ /* 0x0003e80000100a00 */
[----:B0-----:R-:W3:Y:S01]  /*556e0*/  LDL.LU.64 R4, [R1+0x1de0] ;  /* 0x001de00001047983 */ /* 0x001ee20000300a00 */
[----:B----4-:R-:W-:Y:S04]  /*556f0*/  HMMA.16816.F32 R8, R28, R14, R44 ;  /* 0x0000000e1c08723c */ /* 0x010fe8000000182c */
[----:B------:R0:W-:Y:S04]  /*55700*/  STL.64 [R1+0xf30], R36 ;  /* 0x000f302401007387 */ /* 0x0001e80000100a00 */
[----:B------:R2:W-:Y:S04]  /*55710*/  STL.64 [R1+0xf38], R38 ;  /* 0x000f382601007387 */ /* 0x0005e80000100a00 */
[----:B-1----:R-:W3:Y:S07]  /*55720*/  LDL.LU.64 R6, [R1+0x1de8] ;  /* 0x001de80001067983 */ /* 0x002eee0000300a00 */
[----:B------:R1:W-:Y:S04]  /*55730*/  STL.64 [R1+0xf20], R8 ;  /* 0x000f200801007387 */ /* 0x0003e80000100a00 */
[----:B------:R4:W-:Y:S04]  /*55740*/  STL.64 [R1+0xf28], R10 ;  /* 0x000f280a01007387 */ /* 0x0009e80000100a00 */
[----:B------:R-:W3:Y:S04]  /*55750*/  LDL.LU.64 R44, [R1+0x1dd0] ;  /* 0x001dd000012c7983 */ /* 0x000ee80000300a00 */
[----:B------:R-:W3:Y:S04]  /*55760*/  LDL.LU.64 R46, [R1+0x1dd8] ;  /* 0x001dd800012e7983 */ /* 0x000ee80000300a00 */
[----:B------:R-:W3:Y:S04]  /*55770*/  LDL.LU.64 R40, [R1+0x1dc0] ;  /* 0x001dc00001287983 */ /* 0x000ee80000300a00 */
[----:B------:R-:W3:Y:S04]  /*55780*/  LDL.LU.64 R42, [R1+0x1dc8] ;  /* 0x001dc800012a7983 */ /* 0x000ee80000300a00 */
[----:B0-----:R-:W3:Y:S04]  /*55790*/  LDL.LU.64 R36, [R1+0x1db0] ;  /* 0x001db00001247983 */ /* 0x001ee80000300a00 */
[----:B--2---:R-:W2:Y:S04]  /*557a0*/  LDL.LU.64 R38, [R1+0x1db8] ;  /* 0x001db80001267983 */ /* 0x004ea80000300a00 */
[----:B-1----:R-:W2:Y:S04]  /*557b0*/  LDL.LU.64 R8, [R1+0x1da0] ;  /* 0x001da00001087983 */ /* 0x002ea80000300a00 */
[----:B----4-:R-:W4:Y:S04]  /*557c0*/  LDL.LU.64 R10, [R1+0x1da8] ;  /* 0x001da800010a7983 */ /* 0x010f280000300a00 */
[----:B------:R-:W2:Y:S04]  /*557d0*/  LDL.LU R49, [R1+0xa9c] ;  /* 0x000a9c0001317983 */ /* 0x000ea80000300800 */
[----:B------:R-:W2:Y:S04]  /*557e0*/  LDL.LU R50, [R1+0xa98] ;  /* 0x000a980001327983 */ /* 0x000ea80000300800 */
[----:B------:R-:W2:Y:S04]  /*557f0*/  LDL.LU R51, [R1+0xaa4] ;  /* 0x000aa40001337983 */ /* 0x000ea80000300800 */
[----:B------:R-:W2:Y:S04]  /*55800*/  LDL.LU R56, [R1+0xaa0] ;  /* 0x000aa00001387983 */ /* 0x000ea80000300800 */
[----:B------:R-:W2:Y:S04]  /*55810*/  LDL.LU R57, [R1+0xaac] ;  /* 0x000aac0001397983 */ /* 0x000ea80000300800 */
[----:B------:R-:W2:Y:S04]  /*55820*/  LDL.LU R58, [R1+0xaa8] ;  /* 0x000aa800013a7983 */ /* 0x000ea80000300800 */
[----:B------:R-:W4:Y:S04]  /*55830*/  LDL.LU R59, [R1+0xab4] ;  /* 0x000ab400013b7983 */ /* 0x000f280000300800 */
[----:B------:R-:W4:Y:S04]  /*55840*/  LDL.LU R0, [R1+0xab0] ;  /* 0x000ab00001007983 */ /* 0x000f280000300800 */
[----:B------:R-:W-:Y:S04]  /*55850*/  STL.64 [R1+0x3d10], R14 ;  /* 0x003d100e01007387 */ /* 0x000fe80000100a00 */
[----:B------:R3:W-:Y:S01]  /*55860*/  STL.64 [R1+0x3d08], R12 ;  /* 0x003d080c01007387 */ /* 0x0007e20000100a00 */
[----:B------:R-:W-:-:S02]  /*55870*/  IMAD.MOV.U32 R54, RZ, RZ, R26 ;  /* 0x000000ffff367224 */ /* 0x000fc400078e001a */
[----:B------:R-:W-:Y:S01]  /*55880*/  IMAD.MOV.U32 R55, RZ, RZ, R27 ;  /* 0x000000ffff377224 */ /* 0x000fe200078e001b */
[----:B---3--:R-:W-:Y:S01]  /*55890*/  HMMA.16816.F32 R12, R28, R16, R4 ;  /* 0x000000101c0c723c */ /* 0x008fe20000001804 */
[----:B------:R-:W3:Y:S04]  /*558a0*/  LDL.LU.64 R4, [R1+0x1d90] ;  /* 0x001d900001047983 */ /* 0x000ee80000300a00 */
[----:B------:R-:W3:-:S14]  /*558b0*/  LDL.LU.64 R6, [R1+0x1d98] ;  /* 0x001d980001067983 */ /* 0x000edc0000300a00 */
[----:B------:R-:W-:Y:S04]  /*558c0*/  STL.64 [R1+0xf10], R12 ;  /* 0x000f100c01007387 */ /* 0x000fe80000100a00 */
[----:B------:R0:W-:Y:S02]  /*558d0*/  STL.64 [R1+0xf18], R14 ;  /* 0x000f180e01007387 */ /* 0x0001e40000100a00 */
[C---:B0-----:R-:W-:Y:S02]  /*558e0*/  HMMA.16816.F32 R12, R28.reuse, R18, R44 ;  /* 0x000000121c0c723c */ /* 0x041fe4000000182c */
[----:B------:R-:W-:Y:S04]  /*558f0*/  STL.64 [R1+0x3d30], R18 ;  /* 0x003d301201007387 */ /* 0x000fe80000100a00 */
[----:B------:R0:W-:Y:S02]  /*55900*/  STL.64 [R1+0x3d28], R16 ;  /* 0x003d281001007387 */ /* 0x0001e40000100a00 */
[C---:B0-----:R-:W-:Y:S11]  /*55910*/  HMMA.16816.F32 R16, R28.reuse, R20, R40 ;  /* 0x000000141c10723c */ /* 0x041ff60000001828 */
[----:B------:R-:W-:Y:S04]  /*55920*/  STL.64 [R1+0xf00], R12 ;  /* 0x000f000c01007387 */ /* 0x000fe80000100a00 */
[----:B------:R2:W-:Y:S02]  /*55930*/  STL.64 [R1+0xf08], R14 ;  /* 0x000f080e01007387 */ /* 0x0005e40000100a00 */
[C---:B--2---:R-:W-:Y:S02]  /*55940*/  HMMA.16816.F32 R12, R28.reuse, R22, R36 ;  /* 0x000000161c0c723c */ /* 0x044fe40000001824 */
[----:B------:R-:W-:Y:S04]  /*55950*/  STL.64 [R1+0xef0], R16 ;  /* 0x000ef01001007387 */ /* 0x000fe80000100a00 */
[----:B------:R-:W-:Y:S04]  /*55960*/  STL.64 [R1+0xef8], R18 ;  /* 0x000ef81201007387 */ /* 0x000fe80000100a00 */
[----:B------:R-:W3:Y:S09]  /*55970*/  LDL.LU R26, [R1+0x3dcc] ;  /* 0x003dcc00011a7983 */ /* 0x000ef20000300800 */
[----:B------:R-:W-:Y:S04]  /*55980*/  STL.64 [R1+0xee0], R12 ;  /* 0x000ee00c01007387 */ /* 0x000fe80000100a00 */
[----:B------:R4:W-:Y:S04]  /*55990*/  STL.64 [R1+0xee8], R14 ;  /* 0x000ee80e01007387 */ /* 0x0009e80000100a00 */
[----:B------:R-:W3:Y:S01]  /*559a0*/  LDL.LU R27, [R1+0x3dc8] ;  /* 0x003dc800011b7983 */ /* 0x000ee20000300800 */
[----:B----4-:R-:W-:Y:S03]  /*559b0*/  HMMA.16816.F32 R12, R28, R24, R8 ;  /* 0x000000181c0c723c */ /* 0x010fe60000001808 */
[----:B------:R-:W-:Y:S04]  /*559c0*/  STL.64 [R1+0x3ce0], R22 ;  /* 0x003ce01601007387 */ /* 0x000fe80000100a00 */
[----:B------:R-:W-:Y:S04]  /*559d0*/  STL.64 [R1+0x3cd8], R20 ;  /* 0x003cd81401007387 */ /* 0x000fe80000100a00 */
[----:B------:R-:W2:Y:S04]  /*559e0*/  LDL.LU.64 R8, [R1+0x540] ;  /* 0x0005400001087983 */ /* 0x000ea80000300a00 */
[----:B------:R-:W2:Y:S04]  /*559f0*/  LDL.LU.64 R10, [R1+0x548] ;  /* 0x00054800010a7983 */ /* 0x000ea80000300a00 */
[----:B------:R-:W-:Y:S04]  /*55a00*/  STL.64 [R1+0xed0], R12 ;  /* 0x000ed00c01007387 */ /* 0x000fe80000100a00 */
[----:B------:R-:W-:Y:S04]  /*55a10*/  STL.64 [R1+0xed8], R14 ;  /* 0x000ed80e01007387 */ /* 0x000fe80000100a00 */
[----:B------:R-:W4:Y:S01]  /*55a20*/  LDL R52, [R1+0x8] ;  /* 0x0000080001347983 */ /* 0x000f220000100800 */
[----:B------:R-:W-:-:S03]  /*55a30*/  IMAD.MOV.U32 R53, RZ, RZ, R32 ;  /* 0x000000ffff357224 */ /* 0x000fc600078e0020 */
[----:B------:R-:W2:Y:S04]  /*55a40*/  LDL.LU R32, [R1+0x3dc4] ;  /* 0x003dc40001207983 */ /* 0x000ea80000300800 */
[----:B------:R0:W-:Y:S02]  /*55a50*/  STL.64 [R1+0x3d90], R54 ;  /* 0x003d903601007387 */ /* 0x0001e40000100a00 */
[----:B0-----:R-:W-:Y:S01]  /*55a60*/  IMAD.MOV.U32 R54, RZ, RZ, R33 ;  /* 0x000000ffff367224 */ /* 0x001fe200078e0021 */
[C---:B---3--:R-:W-:Y:S01]  /*55a70*/  HMMA.16816.F32 R4, R28.reuse, R26, R4 ;  /* 0x0000001a1c04723c */ /* 0x048fe20000001804 */
[----:B----4-:R0:W-:Y:S04]  /*55a80*/  STL.64 [R1+0x3d88], R52 ;  /* 0x003d883401007387 */ /* 0x0101e80000100a00 */
[----:B------:R-:W-:Y:S04]  /*55a90*/  STL.64 [R1+0x3da0], R26 ;  /* 0x003da01a01007387 */ /* 0x000fe80000100a00 */
[----:B------:R-:W-:Y:S10]  /*55aa0*/  STL.64 [R1+0x3d98], R24 ;  /* 0x003d981801007387 */ /* 0x000ff40000100a00 */
[----:B------:R-:W-:Y:S04]  /*55ab0*/  STL.64 [R1+0xec0], R4 ;  /* 0x000ec00401007387 */ /* 0x000fe80000100a00 */
[----:B------:R-:W-:Y:S04]  /*55ac0*/  STL.64 [R1+0xec8], R6 ;  /* 0x000ec80601007387 */ /* 0x000fe80000100a00 */
[----:B------:R-:W2:Y:S04]  /*55ad0*/  LDL.LU R33, [R1+0x3dc0] ;  /* 0x003dc00001217983 */ /* 0x000ea80000300800 */
[----:B------:R-:W3:Y:S01]  /*55ae0*/  LDL R55, [R1+0x14] ;  /* 0x0000140001377983 */ /* 0x000ee20000100800 */
[----:B--2---:R-:W-:Y:S03]  /*55af0*/  HMMA.16816.F32 R8, R28, R32, R8 ;  /* 0x000000201c08723c */ /* 0x004fe60000001808 */
[----:B---3--:R-:W-:Y:S04]  /*55b00*/  STL.64 [R1+0x3da8], R54 ;  /* 0x003da83601007387 */ /* 0x008fe80000100a00 */
[----:B0-----:R-:W2:Y:S04]  /*55b10*/  LDL R52, [R1+0x18] ;  /* 0x0000180001347983 */ /* 0x001ea80000100800 */
[----:B------:R-:W2:Y:S04]  /*55b20*/  LDL R53, [R1+0x1c] ;  /* 0x00001c0001357983 */ /* 0x000ea80000100800 */
[----:B------:R-:W-:Y:S04]  /*55b30*/  STL.64 [R1+0x3db8], R34 ;  /* 0x003db82201007387 */ /* 0x000fe80000100a00 */
[----:B------:R0:W-:Y:S04]  /*55b40*/  STL.64 [R1+0x3db0], R32 ;  /* 0x003db02001007387 */ /* 0x0001e80000100a00 */
[----:B------:R1:W-:Y:S04]  /*55b50*/  STL.64 [R1+0x4e0], R8 ;  /* 0x0004e00801007387 */ /* 0x0003e80000100a00 */
[----:B------:R3:W-:Y:S04]  /*55b60*/  STL.64 [R1+0x4e8], R10 ;  /* 0x0004e80a01007387 */ /* 0x0007e80000100a00 */
[----:B0-----:R-:W2:Y:S04]  /*55b70*/  LDL.LU.64 R32, [R1+0x1d80] ;  /* 0x001d800001207983 */ /* 0x001ea80000300a00 */
[----:B------:R-:W2:Y:S01]  /*55b80*/  LDL.LU.64 R34, [R1+0x1d88] ;  /* 0x001d880001227983 */ /* 0x000ea20000300a00 */
[----:B------:R-:W-:-:S02]  /*55b90*/  IMAD R6, R50, 0x100, R49 ;  /* 0x0000010032067824 */ /* 0x000fc400078e0231 */
[----:B------:R-:W-:Y:S02]  /*55ba0*/  IMAD R5, R56, 0x100, R51 ;  /* 0x0000010038057824 */ /* 0x000fe400078e0233 */
[----:B------:R-:W-:Y:S02]  /*55bb0*/  IMAD R4, R58, 0x100, R57 ;  /* 0x000001003a047824 */ /* 0x000fe400078e0239 */
[----:B------:R-:W-:Y:S01]  /*55bc0*/  IMAD R0, R0, 0x100, R59 ;  /* 0x0000010000007824 */ /* 0x000fe200078e023b */
[----:B------:R-:W4:Y:S01]  /*55bd0*/  LDL.LU.64 R24, [R1+0x1d70] ;  /* 0x001d700001187983 */ /* 0x000f220000300a00 */
[----:B------:R-:W-:Y:S02]  /*55be0*/  F2FP.F16.E4M3.UNPACK_B R28, R6 ;  /* 0x00000006ff1c723e */ /* 0x000fe400020006ff */
[----:B------:R-:W-:Y:S02]  /*55bf0*/  F2FP.F16.E4M3.UNPACK_B R29, R5 ;  /* 0x00000005ff1d723e */ /* 0x000fe400020006ff */
[----:B------:R-:W-:-:S02]  /*55c00*/  F2FP.F16.E4M3.UNPACK_B R30, R4 ;  /* 0x00000004ff1e723e */ /* 0x000fc400020006ff */
[----:B------:R-:W-:Y:S01]  /*55c10*/  F2FP.F16.E4M3.UNPACK_B R31, R0 ;  /* 0x00000000ff1f723e */ /* 0x000fe200020006ff */
[----:B------:R-:W4:Y:S04]  /*55c20*/  LDL.LU.64 R26, [R1+0x1d78] ;  /* 0x001d7800011a7983 */ /* 0x000f280000300a00 */
        /* <DEDUP_REMOVED lines=16> */
[----:B-1----:R-:W4:Y:S04]  /*55d30*/  LDL.LU.64 R8, [R1+0x1ce0] ;  /* 0x001ce00001087983 */ /* 0x002f280000300a00 */
[----:B---3--:R-:W3:Y:S04]  /*55d40*/  LDL.LU.64 R10, [R1+0x1ce8] ;  /* 0x001ce800010a7983 */ /* 0x008ee80000300a00 */
[----:B------:R-:W3:Y:S04]  /*55d50*/  LDL.LU.64 R4, [R1+0x1cd0] ;  /* 0x001cd00001047983 */ /* 0x000ee80000300a00 */
[----:B------:R-:W3:Y:S01]  /*55d60*/  LDL.LU.64 R6, [R1+0x1cd8] ;  /* 0x001cd80001067983 */ /* 0x000ee20000300a00 */
[----:B--2---:R-:W-:Y:S03]  /*55d70*/  HMMA.16816.F32 R52, R28, R52, R32 ;  /* 0x000000341c34723c */ /* 0x004fe60000001820 */
[----:B------:R-:W2:Y:S04]  /*55d80*/  LDL.LU.64 R34, [R1+0x3db8] ;  /* 0x003db80001227983 */ /* 0x000ea80000300a00 */
[----:B------:R-:W2:-:S12]  /*55d90*/  LDL.LU.64 R32, [R1+0x3db0] ;  /* 0x003db00001207983 */ /* 0x000e980000300a00 */
[----:B------:R-:W-:Y:S04]  /*55da0*/  STL.64 [R1+0xeb0], R52 ;  /* 0x000eb03401007387 */ /* 0x000fe80000100a00 */
[----:B------:R0:W-:Y:S04]  /*55db0*/  STL.64 [R1+0xeb8], R54 ;  /* 0x000eb83601007387 */ /* 0x0001e80000100a00 */
[----:B0-----:R-:W4:Y:S02]  /*55dc0*/  LDL.LU.64 R54, [R1+0x3da8] ;  /* 0x003da80001367983 */ /* 0x001f240000300a00 */
[----:B----4-:R-:W-:Y:S02]  /*55dd0*/  HMMA.16816.F32 R52, R28, R54, R24 ;  /* 0x000000361c34723c */ /* 0x010fe40000001818 */
[----:B------:R-:W4:Y:S04]  /*55de0*/  LDL.LU.64 R26, [R1+0x3da0] ;  /* 0x003da000011a7983 */ /* 0x000f280000300a00 */
[----:B------:R-:W2:-:S13]  /*55df0*/  LDL.LU.64 R24, [R1+0x3d98] ;  /* 0x003d980001187983 */ /* 0x000e9a0000300a00 */
[----:B------:R-:W-:Y:S04]  /*55e00*/  STL.64 [R1+0xea0], R52 ;  /* 0x000ea03401007387 */ /* 0x000fe80000100a00 */
[----:B------:R0:W-:Y:S04]  /*55e10*/  STL.64 [R1+0xea8], R54 ;  /* 0x000ea83601007387 */ /* 0x0001e80000100a00 */
[----:B0-----:R-:W2:Y:S04]  /*55e20*/  LDL.LU.64 R54, [R1+0x3d90] ;  /* 0x003d900001367983 */ /* 0x001ea80000300a00 */
[----:B------:R-:W2:Y:S01]  /*55e30*/  LDL.LU.64 R52, [R1+0x3d88] ;  /* 0x003d880001347983 */ /* 0x000ea20000300a00 */
[C---:B------:R-:W-:Y:S08]  /*55e40*/  HMMA.16816.F32 R56, R28.reuse, R60, R56 ;  /* 0x0000003c1c38723c */ /* 0x040ff00000001838 */
[C---:B--2---:R-:W-:Y:S08]  /*55e50*/  HMMA.16816.F32 R44, R28.reuse, R52, R44 ;  /* 0x000000341c2c723c */ /* 0x044ff0000000182c */
[C---:B------:R-:W-:Y:S11]  /*55e60*/  HMMA.16816.F32 R52, R28.reuse, R54, R48 ;  /* 0x000000361c34723c */ /* 0x040ff60000001830 */
[----:B------:R-:W-:Y:S04]  /*55e70*/  STL.64 [R1+0xe90], R44 ;  /* 0x000e902c01007387 */ /* 0x000fe80000100a00 */
[----:B------:R0:W-:Y:S04]  /*55e80*/  STL.64 [R1+0xe98], R46 ;  /* 0x000e982e01007387 */ /* 0x0001e80000100a00 */
[----:B0-----:R-:W2:Y:S04]  /*55e90*/  LDL.LU.64 R46, [R1+0x3d80] ;  /* 0x003d8000012e7983 */ /* 0x001ea80000300a00 */
[----:B------:R-:W2:Y:S04]  /*55ea0*/  LDL.LU.64 R44, [R1+0x3d78] ;  /* 0x003d7800012c7983 */ /* 0x000ea80000300a00 */
[----:B------:R-:W2:Y:S04]  /*55eb0*/  LDL.LU.64 R50, [R1+0x3d70] ;  /* 0x003d700001327983 */ /* 0x000ea80000300a00 */
[----:B------:R-:W3:Y:S04]  /*55ec0*/  LDL.LU.64 R48, [R1+0x3d68] ;  /* 0x003d680001307983 */ /* 0x000ee80000300a00 */
        /* <DEDUP_REMOVED lines=8> */
[C---:B--2---:R-:W-:Y:S08]  /*55f50*/  HMMA.16816.F32 R12, R28.reuse, R50, R12 ;  /* 0x000000321c0c723c */ /* 0x044ff0000000180c */
[C---:B---3--:R-:W-:Y:S08]  /*55f60*/  HMMA.16816.F32 R8, R28.reuse, R48, R8 ;  /* 0x000000301c08723c */ /* 0x048ff00000001808 */
[C---:B----4-:R-:W-:Y:S08]  /*55f70*/  HMMA.16816.F32 R20, R28.reuse, R54, R20 ;  /* 0x000000361c14723c */ /* 0x050ff00000001814 */
[C---:B------:R-:W-:Y:S08]  /*55f80*/  HMMA.16816.F32 R16, R28.reuse, R52, R16 ;  /* 0x000000341c10723c */ /* 0x040ff00000001810 */
[C---:B------:R-:W-:Y:S08]  /*55f90*/  HMMA.16816.F32 R40, R28.reuse, R58, R40 ;  /* 0x0000003a1c28723c */ /* 0x040ff00000001828 */
[C---:B------:R-:W-:Y:S01]  /*55fa0*/  HMMA.16816.F32 R36, R28.reuse, R56, R36 ;  /* 0x000000381c24723c */ /* 0x040fe20000001824 */
[----:B------:R-:W-:Y:S10]  /*55fb0*/  STL.64 [R1+0x3cd0], R58 ;  /* 0x003cd03a01007387 */ /* 0x000ff40000100a00 */
[----:B------:R0:W-:Y:S04]  /*55fc0*/  STL.64 [R1+0xe60], R40 ;  /* 0x000e602801007387 */ /* 0x0001e80000100a00 */
[----:B------:R1:W-:Y:S04]  /*55fd0*/  STL.64 [R1+0xe68], R42 ;  /* 0x000e682a01007387 */ /* 0x0003e80000100a00 */
[----:B------:R-:W-:Y:S04]  /*55fe0*/  STL.64 [R1+0x3cc8], R56 ;  /* 0x003cc83801007387 */ /* 0x000fe80000100a00 */
[----:B------:R-:W-:Y:S04]  /*55ff0*/  STL.64 [R1+0xe50], R36 ;  /* 0x000e502401007387 */ /* 0x000fe80000100a00 */
[----:B------:R-:W-:Y:S04]  /*56000*/  STL.64 [R1+0xe58], R38 ;  /* 0x000e582601007387 */ /* 0x000fe80000100a00 */
[----:B------:R-:W-:Y:S04]  /*56010*/  STL.64 [R1+0x3cc0], R54 ;  /* 0x003cc03601007387 */ /* 0x000fe80000100a00 */
[----:B------:R-:W-:Y:S04]  /*56020*/  STL.64 [R1+0xe40], R20 ;  /* 0x000e401401007387 */ /* 0x000fe80000100a00 */
[----:B------:R-:W-:Y:S04]  /*56030*/  STL.64 [R1+0xe48], R22 ;  /* 0x000e481601007387 */ /* 0x000fe80000100a00 */
[----:B------:R-:W-:Y:S04]  /*56040*/  STL.64 [R1+0x3cb8], R52 ;  /* 0x003cb83401007387 */ /* 0x000fe80000100a00 */
[----:B------:R2:W-:Y:S04]  /*56050*/  STL.64 [R1+0xe30], R16 ;  /* 0x000e301001007387 */ /* 0x0005e80000100a00 */
[----:B------:R3:W-:Y:S04]  /*56060*/  STL.64 [R1+0xe38], R18 ;  /* 0x000e381201007387 */ /* 0x0007e80000100a00 */
[----:B------:R4:W-:Y:S04]  /*56070*/  STL.64 [R1+0xe20], R12 ;  /* 0x000e200c01007387 */ /* 0x0009e80000100a00 */
[----:B------:R1:W-:Y:S04]  /*56080*/  STL.64 [R1+0xe28], R14 ;  /* 0x000e280e01007387 */ /* 0x0003e80000100a00 */
[----:B0-----:R-:W4:Y:S04]  /*56090*/  LDL.LU.64 R40, [R1+0x1cc0] ;  /* 0x001cc00001287983 */ /* 0x001f280000300a00 */
[----:B------:R0:W-:Y:S04]  /*560a0*/  STL.64 [R1+0xe10], R8 ;  /* 0x000e100801007387 */ /* 0x0001e80000100a00 */
[----:B------:R0:W-:Y:S04]  /*560b0*/  STL.64 [R1+0xe18], R10 ;  /* 0x000e180a01007387 */ /* 0x0001e80000100a00 */
[----:B-1----:R-:W4:Y:S01]  /*560c0*/  LDL.LU.64 R42, [R1+0x1cc8] ;  /* 0x001cc800012a7983 */ /* 0x002f220000300a00 */
[----:B------:R-:W-:-:S15]  /*560d0*/  HMMA.16816.F32 R4, R28, R46, R4 ;  /* 0x0000002e1c04723c */ /* 0x000fde0000001804 */
[----:B------:R-:W-:-:S04]  /*560e0*/  NOP ;  /* 0x0000000000007918 */ /* 0x000fc80000000000 */
[----:B------:R1:W-:Y:S04]  /*560f0*/  STL.64 [R1+0xe00], R4 ;  /* 0x000e000401007387 */ /* 0x0003e80000100a00 */
[----:B------:R0:W-:Y:S04]  /*56100*/  STL.64 [R1+0xe08], R6 ;  /* 0x000e080601007387 */ /* 0x0001e80000100a00 */
[----:B--2---:R-:W2:Y:S04]  /*56110*/  LDL.LU.64 R16, [R1+0x1cb0] ;  /* 0x001cb00001107983 */ /* 0x004ea80000300a00 */
[----:B---3--:R-:W2:Y:S04]  /*56120*/  LDL.LU.64 R18, [R1+0x1cb8] ;  /* 0x001cb80001127983 */ /* 0x008ea80000300a00 */
[----:B------:R-:W3:Y:S04]  /*56130*/  LDL.LU.64 R36, [R1+0x1ca0] ;  /* 0x001ca00001247983 */ /* 0x000ee80000300a00 */
[----:B------:R-:W3:Y:S04]  /*56140*/  LDL.LU.64 R38, [R1+0x1ca8] ;  /* 0x001ca80001267983 */ /* 0x000ee80000300a00 */
[----:B----4-:R-:W4:Y:S04]  /*56150*/  LDL.LU.64 R12, [R1+0x1c90] ;  /* 0x001c9000010c7983 */ /* 0x010f280000300a00 */
[----:B------:R-:W4:Y:S04]  /*56160*/  LDL.LU.64 R14, [R1+0x1c98] ;  /* 0x001c9800010e7983 */ /* 0x000f280000300a00 */
[----:B0-----:R-:W2:Y:S04]  /*56170*/  LDL.LU.64 R8, [R1+0x1c80] ;  /* 0x001c800001087983 */ /* 0x001ea80000300a00 */
[----:B------:R-:W2:Y:S04]  /*56180*/  LDL.LU.64 R10, [R1+0x1c88] ;  /* 0x001c8800010a7983 */ /* 0x000ea80000300a00 */
[----:B-1----:R-:W2:Y:S04]  /*56190*/  LDL.LU.64 R4, [R1+0x1c70] ;  /* 0x001c700001047983 */ /* 0x002ea80000300a00 */
[----:B------:R-:W2:Y:S04]  /*561a0*/  LDL.LU.64 R6, [R1+0x1c78] ;  /* 0x001c780001067983 */ /* 0x000ea80000300a00 */
[----:B------:R-:W2:Y:S04]  /*561b0*/  LDL.LU.64 R56, [R1+0x1c40] ;  /* 0x001c400001387983 */ /* 0x000ea80000300a00 */
[----:B------:R-:W2:Y:S04]  /*561c0*/  LDL.LU.64 R58, [R1+0x1c48] ;  /* 0x001c4800013a7983 */ /* 0x000ea80000300a00 */
[----:B------:R-:W2:Y:S04]  /*561d0*/  LDL.LU.64 R52, [R1+0x1c30] ;  /* 0x001c300001347983 */ /* 0x000ea80000300a00 */
[----:B------:R-:W2:Y:S04]  /*561e0*/  LDL.LU.64 R54, [R1+0x1c38] ;  /* 0x001c380001367983 */ /* 0x000ea80000300a00 */
[----:B------:R-:W2:Y:S04]  /*561f0*/  LDL.LU.64 R20, [R1+0x1c20] ;  /* 0x001c200001147983 */ /* 0x000ea80000300a00 */
[----:B------:R-:W2:Y:S01]  /*56200*/  LDL.LU.64 R22, [R1+0x1c28] ;  /* 0x001c280001167983 */ /* 0x000ea20000300a00 */
[----:B------:R-:W-:-:S15]  /*56210*/  HMMA.16816.F32 R40, R28, R44, R40 ;  /* 0x0000002c1c28723c */ /* 0x000fde0000001828 */
[----:B------:R-:W-:-:S04]  /*56220*/  NOP ;  /* 0x0000000000007918 */ /* 0x000fc80000000000 */
[----:B------:R-:W-:Y:S04]  /*56230*/  STL.64 [R1+0xdf0], R40 ;  /* 0x000df02801007387 */ /* 0x000fe80000100a00 */
[----:B------:R0:W-:Y:S04]  /*56240*/  STL.64 [R1+0xdf8], R42 ;  /* 0x000df82a01007387 */ /* 0x0001e80000100a00 */
[----:B0-----:R-:W2:Y:S04]  /*56250*/  LDL.LU.64 R42, [R1+0x3d40] ;  /* 0x003d4000012a7983 */ /* 0x001ea80000300a00 */
[----:B------:R-:W3:Y:S04]  /*56260*/  LDL.LU.64 R40, [R1+0x3d38] ;  /* 0x003d380001287983 */ /* 0x000ee80000300a00 */
[----:B------:R-:W-:Y:S04]  /*56270*/  STL.64 [R1+0x3ca0], R46 ;  /* 0x003ca02e01007387 */ /* 0x000fe80000100a00 */
[----:B------:R0:W-:Y:S04]  /*56280*/  STL.64 [R1+0x3c98], R44 ;  /* 0x003c982c01007387 */ /* 0x0001e80000100a00 */
[----:B0-----:R-:W4:Y:S04]  /*56290*/  LDL.LU.64 R44, [R1+0x1c50] ;  /* 0x001c5000012c7983 */ /* 0x001f280000300a00 */
[----:B------:R-:W4:Y:S01]  /*562a0*/  LDL.LU.64 R46, [R1+0x1c58] ;  /* 0x001c5800012e7983 */ /* 0x000f220000300a00 */
[C---:B--2---:R-:W-:Y:S08]  /*562b0*/  HMMA.16816.F32 R16, R28.reuse, R42, R16 ;  /* 0x0000002a1c10723c */ /* 0x044ff00000001810 */
[C---:B---3--:R-:W-:Y:S11]  /*562c0*/  HMMA.16816.F32 R36, R28.reuse, R40, R36 ;  /* 0x000000281c24723c */ /* 0x048ff60000001824 */
[----:B------:R-:W-:Y:S04]  /*562d0*/  STL.64 [R1+0xde0], R16 ;  /* 0x000de01001007387 */ /* 0x000fe80000100a00 */
[----:B------:R0:W-:Y:S04]  /*562e0*/  STL.64 [R1+0xde8], R18 ;  /* 0x000de81201007387 */ /* 0x0001e80000100a00 */
[----:B0-----:R-:W2:Y:S04]  /*562f0*/  LDL.LU.64 R18, [R1+0x3d30] ;  /* 0x003d300001127983 */ /* 0x001ea80000300a00 */
[----:B------:R-:W3:Y:S04]  /*56300*/  LDL.LU.64 R16, [R1+0x3d28] ;  /* 0x003d280001107983 */ /* 0x000ee80000300a00 */
[----:B------:R-:W-:Y:S04]  /*56310*/  STL.64 [R1+0xdd0], R36 ;  /* 0x000dd02401007387 */ /* 0x000fe80000100a00 */
[----:B------:R0:W-:Y:S04]  /*56320*/  STL.64 [R1+0xdd8], R38 ;  /* 0x000dd82601007387 */ /* 0x0001e80000100a00 */
[----:B0-----:R-:W4:Y:S04]  /*56330*/  LDL.LU.64 R38, [R1+0x3d20] ;  /* 0x003d200001267983 */ /* 0x001f280000300a00 */
[----:B------:R-:W2:Y:S01]  /*56340*/  LDL.LU.64 R36, [R1+0x3d18] ;  /* 0x003d180001247983 */ /* 0x000ea20000300a00 */
[C---:B------:R-:W-:Y:S03]  /*56350*/  HMMA.16816.F32 R4, R28.reuse, R34, R4 ;  /* 0x000000221c04723c */ /* 0x040fe60000001804 */
        /* <DEDUP_REMOVED lines=12> */
[----:B0-----:R-:W2:Y:S04]  /*56420*/  LDL.LU.64 R10, [R1+0x3d00] ;  /* 0x003d0000010a7983 */ /* 0x001ea80000300a00 */
[----:B------:R-:W2:Y:S04]  /*56430*/  LDL.LU.64 R8, [R1+0x3cf8] ;  /* 0x003cf80001087983 */ /* 0x000ea80000300a00 */
[----:B------:R-:W-:Y:S04]  /*56440*/  STL.64 [R1+0xda0], R4 ;  /* 0x000da00401007387 */ /* 0x000fe80000100a00 */
[----:B------:R0:W-:Y:S04]  /*56450*/  STL.64 [R1+0xda8], R6 ;  /* 0x000da80601007387 */ /* 0x0001e80000100a00 */
[----:B0-----:R-:W2:Y:S04]  /*56460*/  LDL.LU.64 R6, [R1+0x3cf0] ;  /* 0x003cf00001067983 */ /* 0x001ea80000300a00 */
[----:B------:R-:W2:Y:S01]  /*56470*/  LDL.LU.64 R4, [R1+0x3ce8] ;  /* 0x003ce80001047983 */ /* 0x000ea20000300a00 */
[----:B---3--:R-:W-:-:S15]  /*56480*/  HMMA.16816.F32 R40, R28, R2, R40 ;  /* 0x000000021c28723c */ /* 0x008fde0000001828 */
[----:B------:R-:W-:-:S04]  /*56490*/  NOP ;  /* 0x0000000000007918 */ /* 0x000fc80000000000 */
[----:B------:R-:W-:Y:S04]  /*564a0*/  STL.64 [R1+0xd90], R40 ;  /* 0x000d902801007387 */ /* 0x000fe80000100a00 */
[----:B------:R0:W-:Y:S01]  /*564b0*/  STL.64 [R1+0xd98], R42 ;  /* 0x000d982a01007387 */ /* 0x0001e20000100a00 */
[C---:B--2---:R-:W-:Y:S08]  /*564c0*/  HMMA.16816.F32 R44, R28.reuse, R4, R44 ;  /* 0x000000041c2c723c */ /* 0x044ff0000000182c */
[C---:B0-----:R-:W-:Y:S01]  /*564d0*/  HMMA.16816.F32 R40, R28.reuse, R6, R56 ;  /* 0x000000061c28723c */ /* 0x041fe20000001838 */
[----:B------:R-:W-:Y:S10]  /*564e0*/  STL.64 [R1+0x3c90], R6 ;  /* 0x003c900601007387 */ /* 0x000ff40000100a00 */
[----:B------:R-:W-:Y:S04]  /*564f0*/  STL.64 [R1+0xd80], R44 ;  /* 0x000d802c01007387 */ /* 0x000fe80000100a00 */
[----:B------:R-:W-:Y:S04]  /*56500*/  STL.64 [R1+0xd88], R46 ;  /* 0x000d882e01007387 */ /* 0x000fe80000100a00 */
[----:B------:R-:W-:Y:S04]  /*56510*/  STL.64 [R1+0x3c88], R4 ;  /* 0x003c880401007387 */ /* 0x000fe80000100a00 */
[----:B------:R-:W-:Y:S04]  /*56520*/  STL.64 [R1+0xd70], R40 ;  /* 0x000d702801007387 */ /* 0x000fe80000100a00 */
[----:B------:R0:W-:Y:S04]  /*56530*/  STL.64 [R1+0xd78], R42 ;  /* 0x000d782a01007387 */ /* 0x0001e80000100a00 */
[----:B------:R-:W4:Y:S01]  /*56540*/  LDL.LU.64 R56, [R1+0x1c10] ;  /* 0x001c100001387983 */ /* 0x000f220000300a00 */
[C---:B0-----:R-:W-:Y:S08]  /*56550*/  HMMA.16816.F32 R40, R28.reuse, R8, R52 ;  /* 0x000000081c28723c */ /* 0x041ff00000001834 */
[C---:B------:R-:W-:Y:S11]  /*56560*/  HMMA.16816.F32 R4, R28.reuse, R10, R20 ;  /* 0x0000000a1c04723c */ /* 0x040ff60000001814 */
[----:B------:R0:W-:Y:S04]  /*56570*/  STL.64 [R1+0xd60], R40 ;  /* 0x000d602801007387 */ /* 0x0001e80000100a00 */
[----:B------:R1:W-:Y:S04]  /*56580*/  STL.64 [R1+0xd68], R42 ;  /* 0x000d682a01007387 */ /* 0x0003e80000100a00 */
[----:B------:R-:W4:Y:S04]  /*56590*/  LDL.LU.64 R58, [R1+0x1c18] ;  /* 0x001c1800013a7983 */ /* 0x000f280000300a00 */
[----:B------:R2:W-:Y:S04]  /*565a0*/  STL.64 [R1+0xd50], R4 ;  /* 0x000d500401007387 */ /* 0x0005e80000100a00 */
[----:B------:R3:W-:Y:S04]  /*565b0*/  STL.64 [R1+0xd58], R6 ;  /* 0x000d580601007387 */ /* 0x0007e80000100a00 */
[----:B------:R-:W4:Y:S04]  /*565c0*/  LDL.LU.64 R44, [R1+0x1c00] ;  /* 0x001c0000012c7983 */ /* 0x000f280000300a00 */
[----:B------:R-:W4:Y:S04]  /*565d0*/  LDL.LU.64 R46, [R1+0x1c08] ;  /* 0x001c0800012e7983 */ /* 0x000f280000300a00 */
[----:B------:R-:W4:Y:S04]  /*565e0*/  LDL.LU.64 R20, [R1+0x1be0] ;  /* 0x001be00001147983 */ /* 0x000f280000300a00 */
[----:B------:R-:W4:Y:S04]  /*565f0*/  LDL.LU.64 R22, [R1+0x1be8] ;  /* 0x001be80001167983 */ /* 0x000f280000300a00 */
[----:B0-----:R-:W4:Y:S04]  /*56600*/  LDL.LU.64 R40, [R1+0x1bd0] ;  /* 0x001bd00001287983 */ /* 0x001f280000300a00 */
[----:B-1----:R-:W4:Y:S04]  /*56610*/  LDL.LU.64 R42, [R1+0x1bd8] ;  /* 0x001bd800012a7983 */ /* 0x002f280000300a00 */
[----:B--2---:R-:W2:Y:S04]  /*56620*/  LDL.LU R5, [R1+0xabc] ;  /* 0x000abc0001057983 */ /* 0x004ea80000300800 */
[----:B---3--:R-:W2:Y:S04]  /*56630*/  LDL.LU R6, [R1+0xab8] ;  /* 0x000ab80001067983 */ /* 0x008ea80000300800 */
[----:B------:R-:W3:Y:S04]  /*56640*/  LDL.LU R7, [R1+0xac4] ;  /* 0x000ac40001077983 */ /* 0x000ee80000300800 */
[----:B------:R-:W3:Y:S04]  /*56650*/  LDL.LU R52, [R1+0xac0] ;  /* 0x000ac00001347983 */ /* 0x000ee80000300800 */
[----:B------:R-:W2:Y:S04]  /*56660*/  LDL.LU R53, [R1+0xacc] ;  /* 0x000acc0001357983 */ /* 0x000ea80000300800 */
[----:B------:R-:W2:Y:S04]  /*56670*/  LDL.LU R54, [R1+0xac8] ;  /* 0x000ac80001367983 */ /* 0x000ea80000300800 */
[----:B------:R-:W2:Y:S04]  /*56680*/  LDL.LU R55, [R1+0xad4] ;  /* 0x000ad40001377983 */ /* 0x000ea80000300800 */
[----:B------:R-:W2:Y:S04]  /*56690*/  LDL.LU R0, [R1+0xad0] ;  /* 0x000ad00001007983 */ /* 0x000ea80000300800 */
[----:B------:R-:W-:Y:S04]  /*566a0*/  STL.64 [R1+0x3c70], R10 ;  /* 0x003c700a01007387 */ /* 0x000fe80000100a00 */
[----:B------:R0:W-:Y:S04]  /*566b0*/  STL.64 [R1+0x3c68], R8 ;  /* 0x003c680801007387 */ /* 0x0001e80000100a00 */
[----:B0-----:R-:W2:Y:S04]  /*566c0*/  LDL.LU.64 R8, [R1+0x1bf0] ;  /* 0x001bf00001087983 */ /* 0x001ea80000300a00 */
[----:B------:R-:W2:Y:S01]  /*566d0*/  LDL.LU.64 R10, [R1+0x1bf8] ;  /* 0x001bf800010a7983 */ /* 0x000ea20000300a00 */
[C---:B----4-:R-:W-:Y:S08]  /*566e0*/  HMMA.16816.F32 R56, R28.reuse, R12, R56 ;  /* 0x0000000c1c38723c */ /* 0x050ff00000001838 */
[C---:B------:R-:W-:Y:S11]  /*566f0*/  HMMA.16816.F32 R20, R28.reuse, R18, R20 ;  /* 0x000000121c14723c */ /* 0x040ff60000001814 */
[----:B------:R-:W-:Y:S04]  /*56700*/  STL.64 [R1+0xd40], R56 ;  /* 0x000d403801007387 */ /* 0x000fe80000100a00 */
[----:B------:R0:W-:Y:S02]  /*56710*/  STL.64 [R1+0xd48], R58 ;  /* 0x000d483a01007387 */ /* 0x0001e40000100a00 */
[C---:B0-----:R-:W-:Y:S08]  /*56720*/  HMMA.16816.F32 R56, R28.reuse, R14, R44 ;  /* 0x0000000e1c38723c */ /* 0x041ff0000000182c */
[C---:B--2---:R-:W-:Y:S01]  /*56730*/  HMMA.16816.F32 R8, R28.reuse, R16, R8 ;  /* 0x000000101c08723c */ /* 0x044fe20000001808 */
[----:B------:R-:W2:Y:S04]  /*56740*/  LDL.LU.64 R44, [R1+0x1bb0] ;  /* 0x001bb000012c7983 */ /* 0x000ea80000300a00 */
[----:B------:R-:W2:Y:S06]  /*56750*/  LDL.LU.64 R46, [R1+0x1bb8] ;  /* 0x001bb800012e7983 */ /* 0x000eac0000300a00 */
[----:B------:R0:W-:Y:S04]  /*56760*/  STL.64 [R1+0xd30], R56 ;  /* 0x000d303801007387 */ /* 0x0001e80000100a00 */
[----:B------:R-:W-:Y:S04]  /*56770*/  STL.64 [R1+0xd38], R58 ;  /* 0x000d383a01007387 */ /* 0x000fe80000100a00 */
[----:B0-----:R-:W4:Y:S04]  /*56780*/  LDL.64 R56, [R1+0x18] ;  /* 0x0000180001387983 */ /* 0x001f280000100a00 */
[----:B------:R-:W-:Y:S04]  /*56790*/  STL.64 [R1+0x3c80], R14 ;  /* 0x003c800e01007387 */ /* 0x000fe80000100a00 */
[----:B------:R0:W-:Y:S04]  /*567a0*/  STL.64 [R1+0x3c78], R12 ;  /* 0x003c780c01007387 */ /* 0x0001e80000100a00 */
[----:B0-----:R-:W3:Y:S04]  /*567b0*/  LDL.LU.64 R12, [R1+0x1bc0] ;  /* 0x001bc000010c7983 */ /* 0x001ee80000300a00 */
[----:B------:R-:W3:Y:S04]  /*567c0*/  LDL.LU.64 R14, [R1+0x1bc8] ;  /* 0x001bc800010e7983 */ /* 0x000ee80000300a00 */
[----:B------:R0:W-:Y:S04]  /*567d0*/  STL.64 [R1+0xd20], R8 ;  /* 0x000d200801007387 */ /* 0x0001e80000100a00 */
[----:B------:R1:W-:Y:S04]  /*567e0*/  STL.64 [R1+0xd28], R10 ;  /* 0x000d280a01007387 */ /* 0x0003e80000100a00 */
[----:B0-----:R-:W3:Y:S04]  /*567f0*/  LDL.LU.64 R8, [R1+0x1ba0] ;  /* 0x001ba00001087983 */ /* 0x001ee80000300a00 */
[----:B-1----:R-:W3:Y:S04]  /*56800*/  LDL.LU.64 R10, [R1+0x1ba8] ;  /* 0x001ba800010a7983 */ /* 0x002ee80000300a00 */
[----:B------:R-:W4:Y:S04]  /*56810*/  LDL.64 R58, [R1+0x10] ;  /* 0x00001000013a7983 */ /* 0x000f280000100a00 */
[----:B------:R-:W-:Y:S04]  /*56820*/  STL.64 [R1+0xd10], R20 ;  /* 0x000d101401007387 */ /* 0x000fe80000100a00 */
[----:B------:R0:W-:Y:S04]  /*56830*/  STL.64 [R1+0xd18], R22 ;  /* 0x000d181601007387 */ /* 0x0001e80000100a00 */
[----:B0-----:R-:W4:Y:S04]  /*56840*/  LDL.LU.64 R22, [R1+0x3ce0] ;  /* 0x003ce00001167983 */ /* 0x001f280000300a00 */
[----:B------:R-:W4:Y:S04]  /*56850*/  LDL.LU.64 R20, [R1+0x3cd8] ;  /* 0x003cd80001147983 */ /* 0x000f280000300a00 */
[----:B------:R-:W-:Y:S04]  /*56860*/  STL [R1+0x3c5c], R18 ;  /* 0x003c5c1201007387 */ /* 0x000fe80000100800 */
[----:B------:R-:W-:Y:S01]  /*56870*/  STL [R1+0x3c58], R19 ;  /* 0x003c581301007387 */ /* 0x000fe20000100800 */
[C---:B--2---:R-:W-:Y:S08]  /*56880*/  HMMA.16816.F32 R44, R28.reuse, R24, R44 ;  /* 0x000000181c2c723c */ /* 0x044ff0000000182c */
[C---:B---3--:R-:W-:Y:S08]  /*56890*/  HMMA.16816.F32 R8, R28.reuse, R26, R8 ;  /* 0x0000001a1c08723c */ /* 0x048ff00000001808 */
[C---:B----4-:R-:W-:Y:S08]  /*568a0*/  HMMA.16816.F32 R40, R28.reuse, R20, R40 ;  /* 0x000000141c28723c */ /* 0x050ff00000001828 */
[----:B------:R-:W-:Y:S11]  /*568b0*/  HMMA.16816.F32 R12, R28, R22, R12 ;  /* 0x000000161c0c723c */ /* 0x000ff6000000180c */
[----:B------:R0:W-:Y:S04]  /*568c0*/  STL.64 [R1+0xd00], R40 ;  /* 0x000d002801007387 */ /* 0x0001e80000100a00 */
[----:B------:R1:W-:Y:S04]  /*568d0*/  STL.64 [R1+0xd08], R42 ;  /* 0x000d082a01007387 */ /* 0x0003e80000100a00 */
[----:B0-----:R-:W2:Y:S04]  /*568e0*/  LDL.LU.64 R40, [R1+0x530] ;  /* 0x0005300001287983 */ /* 0x001ea80000300a00 */
[----:B-1----:R-:W2:Y:S04]  /*568f0*/  LDL.LU.64 R42, [R1+0x538] ;  /* 0x00053800012a7983 */ /* 0x002ea80000300a00 */
[----:B------:R-:W-:Y:S04]  /*56900*/  STL [R1+0x3c60], R20 ;  /* 0x003c601401007387 */ /* 0x000fe80000100800 */
[----:B------:R-:W-:Y:S04]  /*56910*/  STL [R1+0x3c54], R21 ;  /* 0x003c541501007387 */ /* 0x000fe80000100800 */
[----:B------:R0:W-:Y:S04]  /*56920*/  STL.64 [R1+0xcf0], R12 ;  /* 0x000cf00c01007387 */ /* 0x0001e80000100a00 */
[----:B------:R1:W-:Y:S04]  /*56930*/  STL.64 [R1+0xcf8], R14 ;  /* 0x000cf80e01007387 */ /* 0x0003e80000100a00 */
[----:B0-----:R-:W3:Y:S04]  /*56940*/  LDL.LU.64 R12, [R1+0x1b90] ;  /* 0x001b9000010c7983 */ /* 0x001ee80000300a00 */
[----:B-1----:R-:W3:Y:S04]  /*56950*/  LDL.LU.64 R14, [R1+0x1b98] ;  /* 0x001b9800010e7983 */ /* 0x002ee80000300a00 */
[----:B------:R0:W-:Y:S04]  /*56960*/  STL.64 [R1+0xce0], R44 ;  /* 0x000ce02c01007387 */ /* 0x0001e80000100a00 */
[----:B------:R1:W-:Y:S04]  /*56970*/  STL.64 [R1+0xce8], R46 ;  /* 0x000ce82e01007387 */ /* 0x0003e80000100a00 */
[----:B0-----:R-:W4:Y:S04]  /*56980*/  LDL.64 R44, [R1+0x8] ;  /* 0x00000800012c7983 */ /* 0x001f280000100a00 */
[----:B-1----:R-:W4:Y:S04]  /*56990*/  LDL.64 R46, [R1] ;  /* 0x00000000012e7983 */ /* 0x002f280000100a00 */
[----:B------:R-:W-:Y:S04]  /*569a0*/  STL [R1+0x3c4c], R24 ;  /* 0x003c4c1801007387 */ /* 0x000fe80000100800 */
[----:B------:R-:W-:Y:S04]  /*569b0*/  STL [R1+0x3c48], R25 ;  /* 0x003c481901007387 */ /* 0x000fe80000100800 */
[----:B------:R0:W-:Y:S04]  /*569c0*/  STL.64 [R1+0xcd0], R8 ;  /* 0x000cd00801007387 */ /* 0x0001e80000100a00 */
[----:B------:R1:W-:Y:S04]  /*569d0*/  STL.64 [R1+0xcd8], R10 ;  /* 0x000cd80a01007387 */ /* 0x0003e80000100a00 */
[----:B0-----:R-:W4:Y:S04]  /*569e0*/  LDL.LU.64 R8, [R1+0x1b80] ;  /* 0x001b800001087983 */ /* 0x001f280000300a00 */
[----:B-1----:R-:W4:Y:S01]  /*569f0*/  LDL.LU.64 R10, [R1+0x1b88] ;  /* 0x001b8800010a7983 */ /* 0x002f220000300a00 */
[----:B------:R-:W-:-:S02]  /*56a00*/  IMAD R6, R6, 0x100, R5 ;  /* 0x0000010006067824 */ /* 0x000fc400078e0205 */
[----:B------:R-:W-:Y:S02]  /*56a10*/  IMAD R5, R52, 0x100, R7 ;  /* 0x0000010034057824 */ /* 0x000fe400078e0207 */
[----:B------:R-:W-:Y:S02]  /*56a20*/  IMAD R4, R54, 0x100, R53 ;  /* 0x0000010036047824 */ /* 0x000fe400078e0235 */
[----:B------:R-:W-:Y:S01]  /*56a30*/  IMAD R0, R0, 0x100, R55 ;  /* 0x0000010000007824 */ /* 0x000fe200078e0237 */
[----:B------:R0:W-:Y:S01]  /*56a40*/  STL [R1+0x3c50], R27 ;  /* 0x003c501b01007387 */ /* 0x0001e20000100800 */
[----:B------:R-:W-:Y:S02]  /*56a50*/  IMAD.MOV.U32 R25, RZ, RZ, R56 ;  /* 0x000000ffff197224 */ /* 0x000fe400078e0038 */
[----:B------:R-:W-:Y:S02]  /*56a60*/  IMAD.MOV.U32 R24, RZ, RZ, R59 ;  /* 0x000000ffff187224 */ /* 0x000fe400078e003b */
[----:B0-----:R-:W-:Y:S01]  /*56a70*/  IMAD.MOV.U32 R27, RZ, RZ, R58 ;  /* 0x000000ffff1b7224 */ /* 0x001fe200078e003a */
[----:B--2---:R-:W-:Y:S01]  /*56a80*/  HMMA.16816.F32 R40, R28, R32, R40 ;  /* 0x000000201c28723c */ /* 0x004fe20000001828 */
[----:B------:R-:W-:-:S02]  /*56a90*/  F2FP.F16.E4M3.UNPACK_B R28, R6 ;  /* 0x00000006ff1c723e */ /* 0x000fc400020006ff */
[----:B------:R-:W-:Y:S02]  /*56aa0*/  F2FP.F16.E4M3.UNPACK_B R29, R5 ;  /* 0x00000005ff1d723e */ /* 0x000fe400020006ff */
[----:B------:R-:W-:Y:S02]  /*56ab0*/  F2FP.F16.E4M3.UNPACK_B R30, R4 ;  /* 0x00000004ff1e723e */ /* 0x000fe400020006ff */
[----:B------:R-:W-:-:S07]  /*56ac0*/  F2FP.F16.E4M3.UNPACK_B R31, R0 ;  /* 0x00000000ff1f723e */ /* 0x000fce00020006ff */
[C---:B---3--:R-:W-:Y:S05]  /*56ad0*/  HMMA.16816.F32 R12, R28.reuse, R56, R12 ;  /* 0x000000381c0c723c */ /* 0x048fea000000180c */
[----:B------:R0:W-:Y:S04]  /*56ae0*/  STL.64 [R1+0x4d0], R40 ;  /* 0x0004d02801007387 */ /* 0x0001e80000100a00 */
[----:B------:R1:W-:Y:S04]  /*56af0*/  STL.64 [R1+0x4d8], R42 ;  /* 0x0004d82a01007387 */ /* 0x0003e80000100a00 */
[----:B------:R-:W2:Y:S04]  /*56b00*/  LDL.LU.64 R4, [R1+0x1b70] ;  /* 0x001b700001047983 */ /* 0x000ea80000300a00 */
[----:B------:R-:W2:Y:S01]  /*56b10*/  LDL.LU.64 R6, [R1+0x1b78] ;  /* 0x001b780001067983 */ /* 0x000ea20000300a00 */
[----:B------:R-:W-:Y:S01]  /*56b20*/  IMAD.MOV.U32 R0, RZ, RZ, R57 ;  /* 0x000000ffff007224 */ /* 0x000fe200078e0039 */
[----:B----4-:R-:W-:Y:S02]  /*56b30*/  HMMA.16816.F32 R8, R28, R58, R8 ;  /* 0x0000003a1c08723c */ /* 0x010fe40000001808 */
[----:B------:R3:W-:Y:S04]  /*56b40*/  STL.64 [R1+0xcc0], R12 ;  /* 0x000cc00c01007387 */ /* 0x0007e80000100a00 */
[----:B------:R4:W-:Y:S04]  /*56b50*/  STL.64 [R1+0xcc8], R14 ;  /* 0x000cc80e01007387 */ /* 0x0009e80000100a00 */
[----:B0-----:R-:W2:Y:S04]  /*56b60*/  LDL.LU.64 R40, [R1+0x1b60] ;  /* 0x001b600001287983 */ /* 0x001ea80000300a00 */
[----:B-1----:R-:W2:Y:S05]  /*56b70*/  LDL.LU.64 R42, [R1+0x1b68] ;  /* 0x001b6800012a7983 */ /* 0x002eaa0000300a00 */
[----:B------:R0:W-:Y:S04]  /*56b80*/  STL.64 [R1+0xcb0], R8 ;  /* 0x000cb00801007387 */ /* 0x0001e80000100a00 */
[----:B------:R1:W-:Y:S04]  /*56b90*/  STL.64 [R1+0xcb8], R10 ;  /* 0x000cb80a01007387 */ /* 0x0003e80000100a00 */
[----:B------:R-:W2:Y:S04]  /*56ba0*/  LDL.LU.64 R56, [R1+0x1b50] ;  /* 0x001b500001387983 */ /* 0x000ea80000300a00 */
[----:B------:R-:W2:Y:S04]  /*56bb0*/  LDL.LU.64 R58, [R1+0x1b58] ;  /* 0x001b5800013a7983 */ /* 0x000ea80000300a00 */
[----:B------:R-:W2:Y:S04]  /*56bc0*/  LDL.LU.64 R52, [R1+0x1b40] ;  /* 0x001b400001347983 */ /* 0x000ea80000300a00 */
[----:B------:R-:W2:Y:S04]  /*56bd0*/  LDL.LU.64 R54, [R1+0x1b48] ;  /* 0x001b480001367983 */ /* 0x000ea80000300a00 */
[----:B---3--:R-:W3:Y:S04]  /*56be0*/  LDL.LU.64 R12, [R1+0x1b30] ;  /* 0x001b3000010c7983 */ /* 0x008ee80000300a00 */
[----:B----4-:R-:W3:Y:S04]  /*56bf0*/  LDL.LU.64 R14, [R1+0x1b38] ;  /* 0x001b3800010e7983 */ /* 0x010ee80000300a00 */
[----:B0-----:R-:W4:Y:S04]  /*56c00*/  LDL.LU.64 R8, [R1+0x1b20] ;  /* 0x001b200001087983 */ /* 0x001f280000300a00 */
[----:B-1----:R-:W4:Y:S01]  /*56c10*/  LDL.LU.64 R10, [R1+0x1b28] ;  /* 0x001b2800010a7983 */ /* 0x002f220000300a00 */
[----:B------:R-:W-:-:S02]  /*56c20*/  IMAD.MOV.U32 R19, RZ, RZ, R44 ;  /* 0x000000ffff137224 */ /* 0x000fc400078e002c */
[----:B------:R-:W-:Y:S02]  /*56c30*/  IMAD.MOV.U32 R21, RZ, RZ, R45 ;  /* 0x000000ffff157224 */ /* 0x000fe400078e002d */
[----:B------:R-:W-:Y:S02]  /*56c40*/  IMAD.MOV.U32 R20, RZ, RZ, R46 ;  /* 0x000000ffff147224 */ /* 0x000fe400078e002e */
[----:B------:R-:W-:Y:S01]  /*56c50*/  IMAD.MOV.U32 R18, RZ, RZ, R47 ;  /* 0x000000ffff127224 */ /* 0x000fe200078e002f */
[C---:B--2---:R-:W-:Y:S08]  /*56c60*/  HMMA.16816.F32 R4, R28.reuse, R44, R4 ;  /* 0x0000002c1c04723c */ /* 0x044ff00000001804 */
[C---:B------:R-:W-:Y:S11]  /*56c70*/  HMMA.16816.F32 R40, R28.reuse, R46, R40 ;  /* 0x0000002e1c28723c */ /* 0x040ff60000001828 */
[----:B------:R0:W-:Y:S04]  /*56c80*/  STL.64 [R1+0xca0], R4 ;  /* 0x000ca00401007387 */ /* 0x0001e80000100a00 */
[----:B------:R1:W-:Y:S04]  /*56c90*/  STL.64 [R1+0xca8], R6 ;  /* 0x000ca80601007387 */ /* 0x0003e80000100a00 */
[----:B0-----:R-:W2:Y:S04]  /*56ca0*/  LDL.LU.64 R4, [R1+0x1b10] ;  /* 0x001b100001047983 */ /* 0x001ea80000300a00 */
[----:B-1----:R-:W2:Y:S01]  /*56cb0*/  LDL.LU.64 R6, [R1+0x1b18] ;  /* 0x001b180001067983 */ /* 0x002ea20000300a00 */
[C---:B------:R-:W-:Y:S03]  /*56cc0*/  HMMA.16816.F32 R56, R28.reuse, R60, R56 ;  /* 0x0000003c1c38723c */ /* 0x040fe60000001838 */
[----:B------:R0:W-:Y:S04]  /*56cd0*/  STL.64 [R1+0xc90], R40 ;  /* 0x000c902801007387 */ /* 0x0001e80000100a00 */
[----:B------:R1:W-:Y:S04]  /*56ce0*/  STL.64 [R1+0xc98], R42 ;  /* 0x000c982a01007387 */ /* 0x0003e80000100a00 */
[----:B0-----:R-:W2:Y:S04]  /*56cf0*/  LDL.LU.64 R40, [R1+0x1b00] ;  /* 0x001b000001287983 */ /* 0x001ea80000300a00 */
[----:B-1----:R-:W2:Y:S04]  /*56d00*/  LDL.LU.64 R42, [R1+0x1b08] ;  /* 0x001b0800012a7983 */ /* 0x002ea80000300a00 */
[----:B------:R-:W2:Y:S04]  /*56d10*/  LDL.LU.64 R44, [R1+0x1af0] ;  /* 0x001af000012c7983 */ /* 0x000ea80000300a00 */
[----:B------:R-:W2:Y:S04]  /*56d20*/  LDL.LU.64 R46, [R1+0x1af8] ;  /* 0x001af800012e7983 */ /* 0x000ea80000300a00 */
[----:B------:R-:W-:Y:S04]  /*56d30*/  STL.64 [R1+0xc80], R56 ;  /* 0x000c803801007387 */ /* 0x000fe80000100a00 */
[----:B------:R0:W-:Y:S04]  /*56d40*/  STL.64 [R1+0xc88], R58 ;  /* 0x000c883a01007387 */ /* 0x0001e80000100a00 */
[----:B0-----:R-:W2:Y:S04]  /*56d50*/  LDL.LU.64 R58, [R1+0x3cd0] ;  /* 0x003cd000013a7983 */ /* 0x001ea80000300a00 */
[----:B------:R-:W3:Y:S01]  /*56d60*/  LDL.LU.64 R56, [R1+0x3cc8] ;  /* 0x003cc80001387983 */ /* 0x000ee20000300a00 */
[----:B--2---:R-:W-:-:S15]  /*56d70*/  HMMA.16816.F32 R52, R28, R58, R52 ;  /* 0x0000003a1c34723c */ /* 0x004fde0000001834 */
[----:B------:R-:W-:-:S04]  /*56d80*/  NOP ;  /* 0x0000000000007918 */ /* 0x000fc80000000000 */
[----:B------:R-:W-:Y:S04]  /*56d90*/  STL.64 [R1+0xc70], R52 ;  /* 0x000c703401007387 */ /* 0x000fe80000100a00 */
[----:B------:R0:W-:Y:S04]  /*56da0*/  STL.64 [R1+0xc78], R54 ;  /* 0x000c783601007387 */ /* 0x0001e80000100a00 */
[----:B0-----:R-:W4:Y:S04]  /*56db0*/  LDL.LU.64 R54, [R1+0x3cc0] ;  /* 0x003cc00001367983 */ /* 0x001f280000300a00 */
[----:B------:R-:W2:Y:S01]  /*56dc0*/  LDL.LU.64 R52, [R1+0x3cb8] ;  /* 0x003cb80001347983 */ /* 0x000ea20000300a00 */
[C---:B---3--:R-:W-:Y:S08]  /*56dd0*/  HMMA.16816.F32 R12, R28.reuse, R56, R12 ;  /* 0x000000381c0c723c */ /* 0x048ff0000000180c */
[C---:B------:R-:W-:Y:S08]  /*56de0*/  HMMA.16816.F32 R40, R28.reuse, R50, R40 ;  /* 0x000000321c28723c */ /* 0x040ff00000001828 */
[C---:B------:R-:W-:Y:S03]  /*56df0*/  HMMA.16816.F32 R44, R28.reuse, R48, R44 ;  /* 0x000000301c2c723c */ /* 0x040fe6000000182c */
[----:B------:R0:W-:Y:S04]  /*56e00*/  STL.64 [R1+0xc60], R12 ;  /* 0x000c600c01007387 */ /* 0x0001e80000100a00 */
[----:B------:R1:W-:Y:S04]  /*56e10*/  STL.64 [R1+0xc68], R14 ;  /* 0x000c680e01007387 */ /* 0x0003e80000100a00 */
[----:B0-----:R-:W3:Y:S04]  /*56e20*/  LDL.LU.64 R12, [R1+0x1ac0] ;  /* 0x001ac000010c7983 */ /* 0x001ee80000300a00 */
[----:B-1----:R-:W3:Y:S01]  /*56e30*/  LDL.LU.64 R14, [R1+0x1ac8] ;  /* 0x001ac800010e7983 */ /* 0x002ee20000300a00 */
[C---:B----4-:R-:W-:Y:S08]  /*56e40*/  HMMA.16816.F32 R8, R28.reuse, R54, R8 ;  /* 0x000000361c08723c */ /* 0x050ff00000001808 */
[C---:B--2---:R-:W-:Y:S11]  /*56e50*/  HMMA.16816.F32 R4, R28.reuse, R52, R4 ;  /* 0x000000341c04723c */ /* 0x044ff60000001804 */
[----:B------:R0:W-:Y:S04]  /*56e60*/  STL.64 [R1+0xc50], R8 ;  /* 0x000c500801007387 */ /* 0x0001e80000100a00 */
[----:B------:R1:W-:Y:S04]  /*56e70*/  STL.64 [R1+0xc58], R10 ;  /* 0x000c580a01007387 */ /* 0x0003e80000100a00 */
[----:B0-----:R-:W2:Y:S04]  /*56e80*/  LDL.LU.64 R8, [R1+0x1ab0] ;  /* 0x001ab00001087983 */ /* 0x001ea80000300a00 */
[----:B-1----:R-:W2:Y:S04]  /*56e90*/  LDL.LU.64 R10, [R1+0x1ab8] ;  /* 0x001ab800010a7983 */ /* 0x002ea80000300a00 */
[----:B------:R0:W-:Y:S04]  /*56ea0*/  STL.64 [R1+0xc40], R4 ;  /* 0x000c400401007387 */ /* 0x0001e80000100a00 */
[----:B------:R1:W-:Y:S04]  /*56eb0*/  STL.64 [R1+0xc48], R6 ;  /* 0x000c480601007387 */ /* 0x0003e80000100a00 */
[----:B0-----:R-:W4:Y:S04]  /*56ec0*/  LDL.LU.64 R4, [R1+0x1aa0] ;  /* 0x001aa00001047983 */ /* 0x001f280000300a00 */
[----:B-1----:R-:W4:Y:S04]  /*56ed0*/  LDL.LU.64 R6, [R1+0x1aa8] ;  /* 0x001aa80001067983 */ /* 0x002f280000300a00 */
[----:B------:R-:W-:Y:S04]  /*56ee0*/  STL.64 [R1+0x3c38], R54 ;  /* 0x003c383601007387 */ /* 0x000fe80000100a00 */
[----:B------:R0:W-:Y:S04]  /*56ef0*/  STL.64 [R1+0x3c30], R52 ;  /* 0x003c303401007387 */ /* 0x0001e80000100a00 */
[----:B0-----:R-:W2:Y:S04]  /*56f00*/  LDL.LU.64 R52, [R1+0x1ad0] ;  /* 0x001ad00001347983 */ /* 0x001ea80000300a00 */
[----:B------:R-:W2:Y:S04]  /*56f10*/  LDL.LU.64 R54, [R1+0x1ad8] ;  /* 0x001ad80001367983 */ /* 0x000ea80000300a00 */
[----:B------:R-:W-:Y:S04]  /*56f20*/  STL.64 [R1+0xc30], R40 ;  /* 0x000c302801007387 */ /* 0x000fe80000100a00 */
[----:B------:R0:W-:Y:S04]  /*56f30*/  STL.64 [R1+0xc38], R42 ;  /* 0x000c382a01007387 */ /* 0x0001e80000100a00 */
[----:B0-----:R-:W3:Y:S04]  /*56f40*/  LDL.LU.64 R42, [R1+0x3cb0] ;  /* 0x003cb000012a7983 */ /* 0x001ee80000300a00 */
[----:B------:R-:W2:Y:S04]  /*56f50*/  LDL.LU.64 R40, [R1+0x3ca8] ;  /* 0x003ca80001287983 */ /* 0x000ea80000300a00 */
        /* <DEDUP_REMOVED lines=8> */
[C---:B---3--:R-:W-:Y:S08]  /*56fe0*/  HMMA.16816.F32 R12, R28.reuse, R42, R12 ;  /* 0x0000002a1c0c723c */ /* 0x048ff0000000180c */
[C---:B--2---:R-:W-:Y:S08]  /*56ff0*/  HMMA.16816.F32 R8, R28.reuse, R40, R8 ;  /* 0x000000281c08723c */ /* 0x044ff00000001808 */
[----:B----4-:R-:W-:-:S15]  /*57000*/  HMMA.16816.F32 R48, R28, R46, R48 ;  /* 0x0000002e1c30723c */ /* 0x010fde0000001830 */
[----:B------:R-:W-:-:S04]  /*57010*/  NOP ;  /* 0x0000000000007918 */ /* 0x000fc80000000000 */
[----:B------:R-:W-:Y:S04]  /*57020*/  STL.64 [R1+0xc10], R48 ;  /* 0x000c103001007387 */ /* 0x000fe80000100a00 */
[----:B------:R0:W-:Y:S02]  /*57030*/  STL.64 [R1+0xc18], R50 ;  /* 0x000c183201007387 */ /* 0x0001e40000100a00 */
[----:B0-----:R-:W-:Y:S02]  /*57040*/  HMMA.16816.F32 R48, R28, R44, R52 ;  /* 0x0000002c1c30723c */ /* 0x001fe40000001834 */
[----:B------:R-:W-:Y:S04]  /*57050*/  STL.64 [R1+0x3bf8], R46 ;  /* 0x003bf82e01007387 */ /* 0x000fe80000100a00 */
[----:B------:R0:W-:-:S13]  /*57060*/  STL.64 [R1+0x3bf0], R44 ;  /* 0x003bf02c01007387 */ /* 0x0001da0000100a00 */
[----:B------:R-:W-:Y:S04]  /*57070*/  STL.64 [R1+0xc00], R48 ;  /* 0x000c003001007387 */ /* 0x000fe80000100a00 */
[----:B------:R-:W-:Y:S04]  /*57080*/  STL.64 [R1+0xc08], R50 ;  /* 0x000c083201007387 */ /* 0x000fe80000100a00 */
[----:B0-----:R-:W2:Y:S04]  /*57090*/  LDL.LU.64 R44, [R1+0x1a90] ;  /* 0x001a9000012c7983 */ /* 0x001ea80000300a00 */
[----:B------:R-:W2:Y:S04]  /*570a0*/  LDL.LU.64 R46, [R1+0x1a98] ;  /* 0x001a9800012e7983 */ /* 0x000ea80000300a00 */
[----:B------:R-:W-:Y:S04]  /*570b0*/  STL.64 [R1+0x3bd8], R42 ;  /* 0x003bd82a01007387 */ /* 0x000fe80000100a00 */
[----:B------:R-:W-:Y:S04]  /*570c0*/  STL.64 [R1+0xbf0], R12 ;  /* 0x000bf00c01007387 */ /* 0x000fe80000100a00 */
[----:B------:R-:W-:Y:S04]  /*570d0*/  STL.64 [R1+0xbf8], R14 ;  /* 0x000bf80e01007387 */ /* 0x000fe80000100a00 */
[----:B------:R-:W-:Y:S04]  /*570e0*/  STL.64 [R1+0x3bd0], R40 ;  /* 0x003bd02801007387 */ /* 0x000fe80000100a00 */
[----:B------:R-:W-:Y:S04]  /*570f0*/  STL.64 [R1+0xbe0], R8 ;  /* 0x000be00801007387 */ /* 0x000fe80000100a00 */
[----:B------:R0:W-:Y:S02]  /*57100*/  STL.64 [R1+0xbe8], R10 ;  /* 0x000be80a01007387 */ /* 0x0001e40000100a00 */
[----:B0-----:R-:W-:Y:S02]  /*57110*/  HMMA.16816.F32 R8, R28, R38, R4 ;  /* 0x000000261c08723c */ /* 0x001fe40000001804 */
[----:B------:R-:W3:Y:S04]  /*57120*/  LDL.LU.64 R4, [R1+0x1a80] ;  /* 0x001a800001047983 */ /* 0x000ee80000300a00 */
[----:B------:R-:W3:-:S13]  /*57130*/  LDL.LU.64 R6, [R1+0x1a88] ;  /* 0x001a880001067983 */ /* 0x000eda0000300a00 */
[----:B------:R0:W-:Y:S04]  /*57140*/  STL.64 [R1+0xbd0], R8 ;  /* 0x000bd00801007387 */ /* 0x0001e80000100a00 */
[----:B------:R1:W-:Y:S04]  /*57150*/  STL.64 [R1+0xbd8], R10 ;  /* 0x000bd80a01007387 */ /* 0x0003e80000100a00 */
[----:B------:R-:W4:Y:S04]  /*57160*/  LDL.LU.64 R12, [R1+0x1a60] ;  /* 0x001a6000010c7983 */ /* 0x000f280000300a00 */
[----:B------:R-:W4:Y:S04]  /*57170*/  LDL.LU.64 R14, [R1+0x1a68] ;  /* 0x001a6800010e7983 */ /* 0x000f280000300a00 */
[----:B0-----:R-:W4:Y:S04]  /*57180*/  LDL.LU.64 R8, [R1+0x1a50] ;  /* 0x001a500001087983 */ /* 0x001f280000300a00 */
[----:B-1----:R-:W4:Y:S04]  /*57190*/  LDL.LU.64 R10, [R1+0x1a58] ;  /* 0x001a5800010a7983 */ /* 0x002f280000300a00 */
[----:B------:R-:W4:Y:S04]  /*571a0*/  LDL.LU.64 R52, [R1+0x1a40] ;  /* 0x001a400001347983 */ /* 0x000f280000300a00 */
[----:B------:R-:W4:Y:S04]  /*571b0*/  LDL.LU.64 R54, [R1+0x1a48] ;  /* 0x001a480001367983 */ /* 0x000f280000300a00 */
[----:B------:R-:W4:Y:S04]  /*571c0*/  LDL.LU.64 R48, [R1+0x1a30] ;  /* 0x001a300001307983 */ /* 0x000f280000300a00 */
[----:B------:R-:W4:Y:S04]  /*571d0*/  LDL.LU.64 R50, [R1+0x1a38] ;  /* 0x001a380001327983 */ /* 0x000f280000300a00 */
[----:B------:R-:W4:Y:S04]  /*571e0*/  LDL.LU.64 R40, [R1+0x1a20] ;  /* 0x001a200001287983 */ /* 0x000f280000300a00 */
[----:B------:R-:W4:Y:S01]  /*571f0*/  LDL.LU.64 R42, [R1+0x1a28] ;  /* 0x001a2800012a7983 */ /* 0x000f220000300a00 */
[C---:B--2---:R-:W-:Y:S08]  /*57200*/  HMMA.16816.F32 R44, R28.reuse, R36, R44 ;  /* 0x000000241c2c723c */ /* 0x044ff0000000182c */
[C---:B---3--:R-:W-:Y:S11]  /*57210*/  HMMA.16816.F32 R4, R28.reuse, R34, R4 ;  /* 0x000000221c04723c */ /* 0x048ff60000001804 */
[----:B------:R0:W-:Y:S04]  /*57220*/  STL.64 [R1+0xbc0], R44 ;  /* 0x000bc02c01007387 */ /* 0x0001e80000100a00 */
[----:B------:R1:W-:Y:S04]  /*57230*/  STL.64 [R1+0xbc8], R46 ;  /* 0x000bc82e01007387 */ /* 0x0003e80000100a00 */
[----:B0-----:R-:W2:Y:S04]  /*57240*/  LDL.LU.64 R44, [R1+0x1a10] ;  /* 0x001a1000012c7983 */ /* 0x001ea80000300a00 */
[----:B-1----:R-:W2:Y:S04]  /*57250*/  LDL.LU.64 R46, [R1+0x1a18] ;  /* 0x001a1800012e7983 */ /* 0x002ea80000300a00 */
[----:B------:R-:W-:Y:S04]  /*57260*/  STL.64 [R1+0x3bb8], R38 ;  /* 0x003bb82601007387 */ /* 0x000fe80000100a00 */
[----:B------:R0:W-:Y:S04]  /*57270*/  STL.64 [R1+0x3bb0], R36 ;  /* 0x003bb02401007387 */ /* 0x0001e80000100a00 */
[----:B0-----:R-:W3:Y:S04]  /*57280*/  LDL.LU.64 R36, [R1+0x1a70] ;  /* 0x001a700001247983 */ /* 0x001ee80000300a00 */
[----:B------:R-:W3:Y:S04]  /*57290*/  LDL.LU.64 R38, [R1+0x1a78] ;  /* 0x001a780001267983 */ /* 0x000ee80000300a00 */
[----:B------:R-:W-:Y:S04]  /*572a0*/  STL.64 [R1+0xbb0], R4 ;  /* 0x000bb00401007387 */ /* 0x000fe80000100a00 */
[----:B------:R0:W-:Y:S04]  /*572b0*/  STL.64 [R1+0xbb8], R6 ;  /* 0x000bb80601007387 */ /* 0x0001e80000100a00 */
[----:B0-----:R-:W2:Y:S04]  /*572c0*/  LDL.LU.64 R6, [R1+0x3c90] ;  /* 0x003c900001067983 */ /* 0x001ea80000300a00 */
[----:B------:R-:W4:Y:S01]  /*572d0*/  LDL.LU.64 R4, [R1+0x3c88] ;  /* 0x003c880001047983 */ /* 0x000f220000300a00 */
[C---:B---3--:R-:W-:Y:S08]  /*572e0*/  HMMA.16816.F32 R36, R28.reuse, R2, R36 ;  /* 0x000000021c24723c */ /* 0x048ff00000001824 */
[C---:B----4-:R-:W-:Y:S08]  /*572f0*/  HMMA.16816.F32 R12, R28.reuse, R4, R12 ;  /* 0x000000041c0c723c */ /* 0x050ff0000000180c */
[C---:B--2---:R-:W-:Y:S03]  /*57300*/  HMMA.16816.F32 R8, R28.reuse, R6, R8 ;  /* 0x000000061c08723c */ /* 0x044fe60000001808 */
[----:B------:R0:W-:Y:S04]  /*57310*/  STL.64 [R1+0xba0], R36 ;  /* 0x000ba02401007387 */ /* 0x0001e80000100a00 */
[----:B------:R1:W-:Y:S04]  /*57320*/  STL.64 [R1+0xba8], R38 ;  /* 0x000ba82601007387 */ /* 0x0003e80000100a00 */
[----:B0-----:R-:W2:Y:S04]  /*57330*/  LDL.LU.64 R36, [R1+0x1a00] ;  /* 0x001a000001247983 */ /* 0x001ea80000300a00 */
[----:B-1----:R-:W2:Y:S04]  /*57340*/  LDL.LU.64 R38, [R1+0x1a08] ;  /* 0x001a080001267983 */ /* 0x002ea80000300a00 */
[----:B------:R-:W-:Y:S04]  /*57350*/  STL.64 [R1+0xb90], R12 ;  /* 0x000b900c01007387 */ /* 0x000fe80000100a00 */
[----:B------:R0:W-:Y:S04]  /*57360*/  STL.64 [R1+0xb98], R14 ;  /* 0x000b980e01007387 */ /* 0x0001e80000100a00 */
[----:B0-----:R-:W3:Y:S04]  /*57370*/  LDL.LU.64 R14, [R1+0x3c80] ;  /* 0x003c8000010e7983 */ /* 0x001ee80000300a00 */
[----:B------:R-:W4:Y:S04]  /*57380*/  LDL.LU.64 R12, [R1+0x3c78] ;  /* 0x003c7800010c7983 */ /* 0x000f280000300a00 */
[----:B------:R-:W-:Y:S04]  /*57390*/  STL.64 [R1+0xb80], R8 ;  /* 0x000b800801007387 */ /* 0x000fe80000100a00 */
[----:B------:R0:W-:Y:S04]  /*573a0*/  STL.64 [R1+0xb88], R10 ;  /* 0x000b880a01007387 */ /* 0x0001e80000100a00 */
[----:B0-----:R-:W2:Y:S04]  /*573b0*/  LDL.LU.64 R10, [R1+0x3c70] ;  /* 0x003c7000010a7983 */ /* 0x001ea80000300a00 */
[----:B------:R-:W2:Y:S04]  /*573c0*/  LDL.LU.64 R8, [R1+0x3c68] ;  /* 0x003c680001087983 */ /* 0x000ea80000300a00 */
        /* <DEDUP_REMOVED lines=9> */
[----:B------:R4:W-:Y:S02]  /*57460*/  STL.64 [R1+0xb68], R6 ;  /* 0x000b680601007387 */ /* 0x0009e40000100a00 */
[----:B----4-:R-:W-:Y:S02]  /*57470*/  HMMA.16816.F32 R4, R28, R12, R40 ;  /* 0x0000000c1c04723c */ /* 0x010fe40000001828 */
[----:B------:R-:W2:Y:S04]  /*57480*/  LDL.LU.64 R40, [R1+0x19f0] ;  /* 0x0019f00001287983 */ /* 0x000ea80000300a00 */
[----:B------:R-:W2:-:S13]  /*57490*/  LDL.LU.64 R42, [R1+0x19f8] ;  /* 0x0019f800012a7983 */ /* 0x000e9a0000300a00 */
[----:B------:R-:W-:Y:S04]  /*574a0*/  STL.64 [R1+0xb50], R4 ;  /* 0x000b500401007387 */ /* 0x000fe80000100a00 */
[----:B------:R3:W-:Y:S02]  /*574b0*/  STL.64 [R1+0xb58], R6 ;  /* 0x000b580601007387 */ /* 0x0007e40000100a00 */
[----:B---3--:R-:W-:Y:S01]  /*574c0*/  HMMA.16816.F32 R4, R28, R14, R44 ;  /* 0x0000000e1c04723c */ /* 0x008fe2000000182c */
[----:B------:R-:W-:Y:S02]  /*574d0*/  IMAD.MOV.U32 R54, RZ, RZ, R20 ;  /* 0x000000ffff367224 */ /* 0x000fe400078e0014 */
[----:B------:R-:W3:Y:S01]  /*574e0*/  LDL.LU R20, [R1+0x3c60] ;  /* 0x003c600001147983 */ /* 0x000ee20000300800 */
[----:B------:R-:W-:-:S02]  /*574f0*/  IMAD.MOV.U32 R55, RZ, RZ, R18 ;  /* 0x000000ffff377224 */ /* 0x000fc400078e0012 */
[----:B------:R-:W-:-:S13]  /*57500*/  IMAD.MOV.U32 R52, RZ, RZ, R19 ;  /* 0x000000ffff347224 */ /* 0x000fda00078e0013 */
[----:B------:R-:W-:Y:S04]  /*57510*/  STL.64 [R1+0xb40], R4 ;  /* 0x000b400401007387 */ /* 0x000fe80000100a00 */
[----:B------:R0:W-:Y:S04]  /*57520*/  STL.64 [R1+0xb48], R6 ;  /* 0x000b480601007387 */ /* 0x0001e80000100a00 */
[----:B------:R-:W2:Y:S04]  /*57530*/  LDL.LU R18, [R1+0x3c5c] ;  /* 0x003c5c0001127983 */ /* 0x000ea80000300800 */
[----:B------:R-:W-:Y:S04]  /*57540*/  STL.64 [R1+0x3b38], R14 ;  /* 0x003b380e01007387 */ /* 0x000fe80000100a00 */
[----:B------:R1:W-:Y:S04]  /*57550*/  STL.64 [R1+0x3b30], R12 ;  /* 0x003b300c01007387 */ /* 0x0003e80000100a00 */
[----:B------:R-:W2:Y:S01]  /*57560*/  LDL.LU R19, [R1+0x3c58] ;  /* 0x003c580001137983 */ /* 0x000ea20000300800 */
[----:B0-----:R-:W-:Y:S01]  /*57570*/  HMMA.16816.F32 R4, R28, R16, R36 ;  /* 0x000000101c04723c */ /* 0x001fe20000001824 */
[----:B------:R-:W-:-:S02]  /*57580*/  IMAD.MOV.U32 R53, RZ, RZ, R21 ;  /* 0x000000ffff357224 */ /* 0x000fc400078e0015 */
[----:B------:R-:W-:-:S15]  /*57590*/  IMAD.MOV.U32 R50, RZ, RZ, R27 ;  /* 0x000000ffff327224 */ /* 0x000fde00078e001b */
[----:B------:R-:W-:Y:S01]  /*575a0*/  NOP ;  /* 0x0000000000007918 */ /* 0x000fe20000000000 */
[----:B------:R0:W-:Y:S04]  /*575b0*/  STL.64 [R1+0xb30], R4 ;  /* 0x000b300401007387 */ /* 0x0001e80000100a00 */
[----:B------:R4:W-:Y:S04]  /*575c0*/  STL.64 [R1+0xb38], R6 ;  /* 0x000b380601007387 */ /* 0x0009e80000100a00 */
[----:B------:R-:W3:Y:S04]  /*575d0*/  LDL.LU R21, [R1+0x3c54] ;  /* 0x003c540001157983 */ /* 0x000ee80000300800 */
[----:B------:R-:W3:Y:S04]  /*575e0*/  LDL.LU.64 R36, [R1+0x19e0] ;  /* 0x0019e00001247983 */ /* 0x000ee80000300a00 */
[----:B------:R-:W3:Y:S04]  /*575f0*/  LDL.LU.64 R38, [R1+0x19e8] ;  /* 0x0019e80001267983 */ /* 0x000ee80000300a00 */
[----:B-1----:R-:W3:Y:S04]  /*57600*/  LDL.LU.64 R12, [R1+0x19d0] ;  /* 0x0019d000010c7983 */ /* 0x002ee80000300a00 */
[----:B------:R-:W3:Y:S04]  /*57610*/  LDL.LU.64 R14, [R1+0x19d8] ;  /* 0x0019d800010e7983 */ /* 0x000ee80000300a00 */
[----:B------:R-:W3:Y:S04]  /*57620*/  LDL.LU.64 R8, [R1+0x19c0] ;  /* 0x0019c00001087983 */ /* 0x000ee80000300a00 */
[----:B------:R-:W3:Y:S04]  /*57630*/  LDL.LU.64 R10, [R1+0x19c8] ;  /* 0x0019c800010a7983 */ /* 0x000ee80000300a00 */
[----:B0-----:R-:W3:Y:S04]  /*57640*/  LDL.LU.64 R4, [R1+0x19b0] ;  /* 0x0019b00001047983 */ /* 0x001ee80000300a00 */
[----:B----4-:R-:W4:Y:S01]  /*57650*/  LDL.LU.64 R6, [R1+0x19b8] ;  /* 0x0019b80001067983 */ /* 0x010f220000300a00 */
[----:B------:R-:W-:-:S02]  /*57660*/  IMAD.MOV.U32 R51, RZ, RZ, R24 ;  /* 0x000000ffff337224 */ /* 0x000fc400078e0018 */
[----:B------:R-:W-:Y:S01]  /*57670*/  IMAD.MOV.U32 R48, RZ, RZ, R25 ;  /* 0x000000ffff307224 */ /* 0x000fe200078e0019 */
[----:B--2---:R-:W-:Y:S01]  /*57680*/  HMMA.16816.F32 R44, R28, R18, R40 ;  /* 0x000000121c2c723c */ /* 0x004fe20000001828 */
[----:B------:R-:W2:Y:S04]  /*57690*/  LDL.LU R40, [R1+0xad8] ;  /* 0x000ad80001287983 */ /* 0x000ea80000300800 */
[----:B------:R-:W2:-:S14]  /*576a0*/  LDL.LU R41, [R1+0x1fd4] ;  /* 0x001fd40001297983 */ /* 0x000e9c0000300800 */
[----:B------:R-:W-:Y:S04]  /*576b0*/  STL.64 [R1+0xb20], R44 ;  /* 0x000b202c01007387 */ /* 0x000fe80000100a00 */
[----:B------:R-:W-:Y:S04]  /*576c0*/  STL.64 [R1+0xb28], R46 ;  /* 0x000b282e01007387 */ /* 0x000fe80000100a00 */
[----:B------:R-:W2:Y:S04]  /*576d0*/  LDL.LU R42, [R1+0x1fd0] ;  /* 0x001fd000012a7983 */ /* 0x000ea80000300800 */
[----:B------:R-:W2:Y:S04]  /*576e0*/  LDL.LU R43, [R1+0x1fdc] ;  /* 0x001fdc00012b7983 */ /* 0x000ea80000300800 */
[----:B------:R-:W4:Y:S04]  /*576f0*/  LDL.LU R27, [R1+0x3c50] ;  /* 0x003c5000011b7983 */ /* 0x000f280000300800 */
[----:B------:R-:W2:Y:S04]  /*57700*/  LDL.LU R24, [R1+0x3c4c] ;  /* 0x003c4c0001187983 */ /* 0x000ea80000300800 */
[----:B------:R-:W2:Y:S01]  /*57710*/  LDL.LU R25, [R1+0x3c48] ;  /* 0x003c480001197983 */ /* 0x000ea20000300800 */
[----:B------:R-:W-:-:S03]  /*57720*/  IMAD.MOV.U32 R49, RZ, RZ, R0 ;  /* 0x000000ffff317224 */ /* 0x000fc600078e0000 */
[----:B------:R-:W4:Y:S04]  /*57730*/  LDL.LU R0, [R1+0x3c44] ;  /* 0x003c440001007983 */ /* 0x000f280000300800 */
[----:B------:R-:W-:Y:S04]  /*57740*/  STL.64 [R1+0x3b48], R18 ;  /* 0x003b481201007387 */ /* 0x000fe80000100a00 */
[----:B------:R0:W-:Y:S01]  /*57750*/  STL.64 [R1+0x3b40], R16 ;  /* 0x003b401001007387 */ /* 0x0001e20000100a00 */
[C---:B---3--:R-:W-:Y:S08]  /*57760*/  HMMA.16816.F32 R12, R28.reuse, R22, R12 ;  /* 0x000000161c0c723c */ /* 0x048ff0000000180c */
[----:B0-----:R-:W-:Y:S01]  /*57770*/  HMMA.16816.F32 R16, R28, R20, R36 ;  /* 0x000000141c10723c */ /* 0x001fe20000001824 */
[----:B------:R-:W-:-:S15]  /*57780*/  STL.64 [R1+0x3b68], R22 ;  /* 0x003b681601007387 */ /* 0x000fde0000100a00 */
[----:B------:R-:W-:-:S03]  /*57790*/  NOP ;  /* 0x0000000000007918 */ /* 0x000fc60000000000 */
[----:B------:R-:W-:Y:S04]  /*577a0*/  STL.64 [R1+0xb10], R16 ;  /* 0x000b101001007387 */ /* 0x000fe80000100a00 */
[----:B------:R-:W-:Y:S04]  /*577b0*/  STL.64 [R1+0xb18], R18 ;  /* 0x000b181201007387 */ /* 0x000fe80000100a00 */
[----:B------:R0:W-:Y:S04]  /*577c0*/  STL.64 [R1+0x3b60], R20 ;  /* 0x003b601401007387 */ /* 0x0001e80000100a00 */
[----:B------:R1:W-:Y:S04]  /*577d0*/  STL.64 [R1+0xb00], R12 ;  /* 0x000b000c01007387 */ /* 0x0003e80000100a00 */
[----:B------:R3:W-:Y:S04]  /*577e0*/  STL.64 [R1+0xb08], R14 ;  /* 0x000b080e01007387 */ /* 0x0007e80000100a00 */
[----:B------:R-:W3:Y:S01]  /*577f0*/  LDL.LU.64 R44, [R1+0x520] ;  /* 0x00052000012c7983 */ /* 0x000ee20000300a00 */
[C---:B--2---:R-:W-:Y:S08]  /*57800*/  HMMA.16816.F32 R8, R28.reuse, R24, R8 ;  /* 0x000000181c08723c */ /* 0x044ff00000001808 */
[----:B----4-:R-:W-:Y:S11]  /*57810*/  HMMA.16816.F32 R4, R28, R26, R4 ;  /* 0x0000001a1c04723c */ /* 0x010ff60000001804 */
[----:B------:R2:W-:Y:S04]  /*57820*/  STL.64 [R1+0xaf0], R8 ;  /* 0x000af00801007387 */ /* 0x0005e80000100a00 */
[----:B------:R4:W-:Y:S04]  /*57830*/  STL.64 [R1+0xaf8], R10 ;  /* 0x000af80a01007387 */ /* 0x0009e80000100a00 */
[----:B------:R-:W4:Y:S04]  /*57840*/  LDL.LU.64 R46, [R1+0x528] ;  /* 0x00052800012e7983 */ /* 0x000f280000300a00 */
[----:B------:R0:W-:Y:S04]  /*57850*/  STL.64 [R1+0xae0], R4 ;  /* 0x000ae00401007387 */ /* 0x0001e80000100a00 */
[----:B------:R0:W-:Y:S04]  /*57860*/  STL.64 [R1+0xae8], R6 ;  /* 0x000ae80601007387 */ /* 0x0001e80000100a00 */
[----:B------:R-:W4:Y:S04]  /*57870*/  LDL.LU.64 R36, [R1+0x19a0] ;  /* 0x0019a00001247983 */ /* 0x000f280000300a00 */
[----:B------:R-:W4:Y:S04]  /*57880*/  LDL.LU.64 R38, [R1+0x19a8] ;  /* 0x0019a80001267983 */ /* 0x000f280000300a00 */
[----:B0-----:R-:W4:Y:S04]  /*57890*/  LDL.LU.64 R20, [R1+0x1990] ;  /* 0x0019900001147983 */ /* 0x001f280000300a00 */
[----:B------:R-:W4:Y:S04]  /*578a0*/  LDL.LU.64 R22, [R1+0x1998] ;  /* 0x0019980001167983 */ /* 0x000f280000300a00 */
[----:B------:R-:W4:Y:S04]  /*578b0*/  LDL.LU.64 R16, [R1+0x1980] ;  /* 0x0019800001107983 */ /* 0x000f280000300a00 */
[----:B------:R-:W4:Y:S04]  /*578c0*/  LDL.LU.64 R18, [R1+0x1988] ;  /* 0x0019880001127983 */ /* 0x000f280000300a00 */
[----:B-1----:R-:W4:Y:S04]  /*578d0*/  LDL.LU.64 R12, [R1+0x1970] ;  /* 0x00197000010c7983 */ /* 0x002f280000300a00 */
[----:B---3--:R-:W3:Y:S04]  /*578e0*/  LDL.LU.64 R14, [R1+0x1978] ;  /* 0x00197800010e7983 */ /* 0x008ee80000300a00 */
[----:B--2---:R-:W2:Y:S04]  /*578f0*/  LDL.LU.64 R8, [R1+0x1960] ;  /* 0x0019600001087983 */ /* 0x004ea80000300a00 */
[----:B----4-:R-:W2:Y:S04]  /*57900*/  LDL.LU.64 R10, [R1+0x1968] ;  /* 0x00196800010a7983 */ /* 0x010ea80000300a00 */
[----:B------:R-:W4:Y:S04]  /*57910*/  LDL.LU.64 R4, [R1+0x1950] ;  /* 0x0019500001047983 */ /* 0x000f280000300a00 */
[----:B------:R-:W4:Y:S04]  /*57920*/  LDL.LU.64 R6, [R1+0x1958] ;  /* 0x0019580001067983 */ /* 0x000f280000300a00 */
[----:B------:R0:W-:Y:S04]  /*57930*/  STL.64 [R1+0x3b88], R26 ;  /* 0x003b881a01007387 */ /* 0x0001e80000100a00 */
[----:B0-----:R-:W2:Y:S04]  /*57940*/  LDL.LU R26, [R1+0x1fcc] ;  /* 0x001fcc00011a7983 */ /* 0x001ea80000300800 */
[----:B------:R-:W2:Y:S04]  /*57950*/  LDL.LU R27, [R1+0x1fc8] ;  /* 0x001fc800011b7983 */ /* 0x000ea80000300800 */
[----:B------:R0:W-:Y:S04]  /*57960*/  STL.64 [R1+0x3b80], R24 ;  /* 0x003b801801007387 */ /* 0x0001e80000100a00 */
[----:B0-----:R-:W3:Y:S01]  /*57970*/  LDL.LU R25, [R1+0xadc] ;  /* 0x000adc0001197983 */ /* 0x001ee20000300800 */
[----:B------:R-:W-:-:S03]  /*57980*/  IMAD R24, R0, 0x100, R43 ;  /* 0x0000010000187824 */ /* 0x000fc600078e022b */
[----:B------:R-:W4:Y:S04]  /*57990*/  LDL.LU R0, [R1+0x3c40] ;  /* 0x003c400001007983 */ /* 0x000f280000300800 */
[----:B------:R-:W-:Y:S04]  /*579a0*/  STL.64 [R1+0x3b98], R34 ;  /* 0x003b982201007387 */ /* 0x000fe80000100a00 */
[----:B------:R-:W-:Y:S01]  /*579b0*/  STL.64 [R1+0x3b90], R32 ;  /* 0x003b902001007387 */ /* 0x000fe20000100a00 */
[----:B------:R-:W-:-:S15]  /*579c0*/  HMMA.16816.F32 R28, R28, R32, R44 ;  /* 0x000000201c1c723c */ /* 0x000fde000000182c */
[----:B------:R-:W-:-:S04]  /*579d0*/  NOP ;  /* 0x0000000000007918 */ /* 0x000fc80000000000 */
[----:B------:R-:W-:Y:S04]  /*579e0*/  STL.64 [R1+0x4c0], R28 ;  /* 0x0004c01c01007387 */ /* 0x000fe80000100a00 */
[----:B------:R0:W-:Y:S01]  /*579f0*/  STL.64 [R1+0x4c8], R30 ;  /* 0x0004c81e01007387 */ /* 0x0001e20000100a00 */
[----:B--2---:R-:W-:Y:S01]  /*57a00*/  IMAD R26, R27, 0x100, R26 ;  /* 0x000001001b1a7824 */ /* 0x004fe200078e021a */
[----:B0-----:R-:W-:-:S04]  /*57a10*/  F2FP.F16.E4M3.UNPACK_B R31, R24 ;  /* 0x00000018ff1f723e */ /* 0x001fc800020006ff */
[----:B------:R-:W-:Y:S01]  /*57a20*/  F2FP.F16.E4M3.UNPACK_B R29, R26 ;  /* 0x0000001aff1d723e */ /* 0x000fe200020006ff */
[----:B---3--:R-:W-:Y:S02]  /*57a30*/  IMAD R40, R40, 0x100, R25 ;  /* 0x0000010028287824 */ /* 0x008fe400078e0219 */
[----:B------:R-:W-:-:S03]  /*57a40*/  IMAD R25, R42, 0x100, R41 ;  /* 0x000001002a197824 */ /* 0x000fc600078e0229 */
[----:B------:R-:W-:Y:S02]  /*57a50*/  F2FP.F16.E4M3.UNPACK_B R28, R40 ;  /* 0x00000028ff1c723e */ /* 0x000fe400020006ff */
[----:B------:R-:W-:-:S07]  /*57a60*/  F2FP.F16.E4M3.UNPACK_B R30, R25 ;  /* 0x00000019ff1e723e */ /* 0x000fce00020006ff */
[C---:B------:R-:W-:Y:S08]  /*57a70*/  HMMA.16816.F32 R24, R28.reuse, R48, R36 ;  /* 0x000000301c18723c */ /* 0x040ff00000001824 */
[C---:B------:R-:W-:Y:S08]  /*57a80*/  HMMA.16816.F32 R20, R28.reuse, R50, R20 ;  /* 0x000000321c14723c */ /* 0x040ff00000001814 */
[C---:B------:R-:W-:Y:S08]  /*57a90*/  HMMA.16816.F32 R16, R28.reuse, R52, R16 ;  /* 0x000000341c10723c */ /* 0x040ff00000001810 */
[C---:B------:R-:W-:Y:S08]  /*57aa0*/  HMMA.16816.F32 R12, R28.reuse, R54, R12 ;  /* 0x000000361c0c723c */ /* 0x040ff0000000180c */
[C---:B------:R-:W-:Y:S08]  /*57ab0*/  HMMA.16816.F32 R8, R28.reuse, R60, R8 ;  /* 0x0000003c1c08723c */ /* 0x040ff00000001808 */
[C---:B----4-:R-:W-:Y:S01]  /*57ac0*/  HMMA.16816.F32 R4, R28.reuse, R58, R4 ;  /* 0x0000003a1c04723c */ /* 0x050fe20000001804 */
[----:B------:R-:W-:Y:S04]  /*57ad0*/  STL.64 [R1+0xad0], R24 ;  /* 0x000ad01801007387 */ /* 0x000fe80000100a00 */
[----:B------:R-:W-:Y:S04]  /*57ae0*/  STL.64 [R1+0xad8], R26 ;  /* 0x000ad81a01007387 */ /* 0x000fe80000100a00 */
[----:B------:R-:W-:Y:S04]  /*57af0*/  STL.64 [R1+0xac0], R20 ;  /* 0x000ac01401007387 */ /* 0x000fe80000100a00 */
[----:B------:R-:W-:Y:S04]  /*57b00*/  STL.64 [R1+0xac8], R22 ;  /* 0x000ac81601007387 */ /* 0x000fe80000100a00 */
[----:B------:R-:W-:Y:S04]  /*57b10*/  STL.64 [R1+0xab0], R16 ;  /* 0x000ab01001007387 */ /* 0x000fe80000100a00 */
[----:B------:R-:W-:Y:S04]  /*57b20*/  STL.64 [R1+0xab8], R18 ;  /* 0x000ab81201007387 */ /* 0x000fe80000100a00 */
[----:B------:R-:W-:Y:S04]  /*57b30*/  STL.64 [R1+0xaa0], R12 ;  /* 0x000aa00c01007387 */ /* 0x000fe80000100a00 */
[----:B------:R-:W-:Y:S04]  /*57b40*/  STL.64 [R1+0xaa8], R14 ;  /* 0x000aa80e01007387 */ /* 0x000fe80000100a00 */
[----:B------:R-:W2:Y:S04]  /*57b50*/  LDL.LU.64 R52, [R1+0x1940] ;  /* 0x0019400001347983 */ /* 0x000ea80000300a00 */
[----:B------:R-:W-:Y:S04]  /*57b60*/  STL.64 [R1+0xa90], R8 ;  /* 0x000a900801007387 */ /* 0x000fe80000100a00 */
[----:B------:R-:W-:Y:S04]  /*57b70*/  STL.64 [R1+0xa98], R10 ;  /* 0x000a980a01007387 */ /* 0x000fe80000100a00 */
[----:B------:R-:W2:Y:S04]  /*57b80*/  LDL.LU.64 R54, [R1+0x1948] ;  /* 0x0019480001367983 */ /* 0x000ea80000300a00 */
[----:B------:R-:W-:Y:S04]  /*57b90*/  STL.64 [R1+0xa80], R4 ;  /* 0x000a800401007387 */ /* 0x000fe80000100a00 */
[----:B------:R-:W-:Y:S04]  /*57ba0*/  STL.64 [R1+0xa88], R6 ;  /* 0x000a880601007387 */ /* 0x000fe80000100a00 */
[----:B------:R-:W3:Y:S04]  /*57bb0*/  LDL.LU.64 R48, [R1+0x1920] ;  /* 0x0019200001307983 */ /* 0x000ee80000300a00 */
[----:B------:R-:W4:Y:S04]  /*57bc0*/  LDL.LU.64 R50, [R1+0x1928] ;  /* 0x0019280001327983 */ /* 0x000f280000300a00 */
[----:B----4-:R-:W-:Y:S04]  /*57bd0*/  STL.64 [R1+0x3c28], R50 ;  /* 0x003c283201007387 */ /* 0x010fe80000100a00 */
[----:B---3--:R0:W-:Y:S04]  /*57be0*/  STL.64 [R1+0x3c20], R48 ;  /* 0x003c203001007387 */ /* 0x0081e80000100a00 */
[----:B0-----:R-:W3:Y:S04]  /*57bf0*/  LDL.LU.64 R48, [R1+0x1930] ;  /* 0x0019300001307983 */ /* 0x001ee80000300a00 */
[----:B------:R-:W3:Y:S04]  /*57c00*/  LDL.LU.64 R50, [R1+0x1938] ;  /* 0x0019380001327983 */ /* 0x000ee80000300a00 */
[----:B------:R-:W4:Y:S04]  /*57c10*/  LDL.LU.64 R44, [R1+0x1900] ;  /* 0x00190000012c7983 */ /* 0x000f280000300a00 */
[----:B------:R-:W2:Y:S04]  /*57c20*/  LDL.LU.64 R46, [R1+0x1908] ;  /* 0x00190800012e7983 */ /* 0x000ea80000300a00 */
[----:B--2---:R-:W-:Y:S04]  /*57c30*/  STL.64 [R1+0x3c08], R46 ;  /* 0x003c082e01007387 */ /* 0x004fe80000100a00 */
[----:B----4-:R0:W-:Y:S04]  /*57c40*/  STL.64 [R1+0x3c00], R44 ;  /* 0x003c002c01007387 */ /* 0x0101e80000100a00 */
[----:B0-----:R-:W2:Y:S04]  /*57c50*/  LDL.LU.64 R44, [R1+0x1910] ;  /* 0x00191000012c7983 */ /* 0x001ea80000300a00 */
[----:B------:R-:W2:Y:S04]  /*57c60*/  LDL.LU.64 R46, [R1+0x1918] ;  /* 0x00191800012e7983 */ /* 0x000ea80000300a00 */
        /* <DEDUP_REMOVED lines=13> */
[----:B------:R-:W2:Y:S01]  /*57d40*/  LDL.LU.64 R34, [R1+0x18a8] ;  /* 0x0018a80001227983 */ /* 0x000ea20000300a00 */
[C---:B------:R-:W-:Y:S03]  /*57d50*/  HMMA.16816.F32 R52, R28.reuse, R56, R52 ;  /* 0x000000381c34723c */ /* 0x040fe60000001834 */
[----:B--2---:R-:W-:Y:S04]  /*57d60*/  STL.64 [R1+0x3ba8], R34 ;  /* 0x003ba82201007387 */ /* 0x004fe80000100a00 */
[----:B----4-:R0:W-:Y:S04]  /*57d70*/  STL.64 [R1+0x3ba0], R32 ;  /* 0x003ba02001007387 */ /* 0x0101e80000100a00 */
[----:B0-----:R-:W2:Y:S04]  /*57d80*/  LDL.LU.64 R32, [R1+0x18b0] ;  /* 0x0018b00001207983 */ /* 0x001ea80000300a00 */
[----:B------:R-:W2:Y:S04]  /*57d90*/  LDL.LU.64 R34, [R1+0x18b8] ;  /* 0x0018b80001227983 */ /* 0x000ea80000300a00 */
[----:B------:R-:W4:Y:S04]  /*57da0*/  LDL.LU.64 R24, [R1+0x1890] ;  /* 0x0018900001187983 */ /* 0x000f280000300a00 */
[----:B------:R-:W4:Y:S04]  /*57db0*/  LDL.LU.64 R26, [R1+0x1898] ;  /* 0x00189800011a7983 */ /* 0x000f280000300a00 */
[----:B------:R-:W2:Y:S04]  /*57dc0*/  LDL.LU.64 R4, [R1+0x1880] ;  /* 0x0018800001047983 */ /* 0x000ea80000300a00 */
        /* <DEDUP_REMOVED lines=9> */
[----:B------:R-:W-:Y:S04]  /*57e60*/  STL.64 [R1+0xa70], R52 ;  /* 0x000a703401007387 */ /* 0x000fe80000100a00 */
[----:B------:R0:W-:Y:S04]  /*57e70*/  STL.64 [R1+0xa78], R54 ;  /* 0x000a783601007387 */ /* 0x0001e80000100a00 */
[----:B0-----:R-:W3:Y:S04]  /*57e80*/  LDL.LU.64 R54, [R1+0x3c38] ;  /* 0x003c380001367983 */ /* 0x001ee80000300a00 */
[----:B------:R-:W2:Y:S01]  /*57e90*/  LDL.LU.64 R52, [R1+0x3c30] ;  /* 0x003c300001347983 */ /* 0x000ea20000300a00 */
[----:B---3--:R-:W-:-:S15]  /*57ea0*/  HMMA.16816.F32 R48, R28, R54, R48 ;  /* 0x000000361c30723c */ /* 0x008fde0000001830 */
[----:B------:R-:W-:-:S04]  /*57eb0*/  NOP ;  /* 0x0000000000007918 */ /* 0x000fc80000000000 */
[----:B------:R-:W-:Y:S04]  /*57ec0*/  STL.64 [R1+0xa60], R48 ;  /* 0x000a603001007387 */ /* 0x000fe80000100a00 */
[----:B------:R0:W-:Y:S04]  /*57ed0*/  STL.64 [R1+0xa68], R50 ;  /* 0x000a683201007387 */ /* 0x0001e80000100a00 */
[----:B0-----:R-:W2:Y:S04]  /*57ee0*/  LDL.LU.64 R50, [R1+0x3c28] ;  /* 0x003c280001327983 */ /* 0x001ea80000300a00 */
[----:B------:R-:W2:Y:S02]  /*57ef0*/  LDL.LU.64 R48, [R1+0x3c20] ;  /* 0x003c200001307983 */ /* 0x000ea40000300a00 */
[----:B--2---:R-:W-:-:S15]  /*57f00*/  HMMA.16816.F32 R48, R28, R52, R48 ;  /* 0x000000341c30723c */ /* 0x004fde0000001830 */
[----:B------:R-:W-:-:S04]  /*57f10*/  NOP ;  /* 0x0000000000007918 */ /* 0x000fc80000000000 */
        /* <DEDUP_REMOVED lines=8> */
[----:B0-----:R-:W3:Y:S04]  /*57fa0*/  LDL.LU.64 R46, [R1+0x3c08] ;  /* 0x003c0800012e7983 */ /* 0x001ee80000300a00 */
[----:B------:R-:W3:Y:S02]  /*57fb0*/  LDL.LU.64 R44, [R1+0x3c00] ;  /* 0x003c0000012c7983 */ /* 0x000ee40000300a00 */
[----:B---3--:R-:W-:-:S15]  /*57fc0*/  HMMA.16816.F32 R44, R28, R48, R44 ;  /* 0x000000301c2c723c */ /* 0x008fde000000182c */
        /* <DEDUP_REMOVED lines=39> */
[----:B0-----:R-:W4:Y:S01]  /*58240*/  LDL.LU.64 R34, [R1+0x3b98] ;  /* 0x003b980001227983 */ /* 0x001f220000300a00 */
[C---:B------:R-:W-:Y:S03]  /*58250*/  HMMA.16816.F32 R4, R28.reuse, R2, R4 ;  /* 0x000000021c04723c */ /* 0x040fe60000001804 */
[----:B------:R-:W2:Y:S05]  /*58260*/  LDL.LU.64 R32, [R1+0x3b90] ;  /* 0x003b900001207983 */ /* 0x000eaa0000300a00 */
[----:B----4-:R-:W-:-:S15]  /*58270*/  HMMA.16816.F32 R24, R28, R34, R24 ;  /* 0x000000221c18723c */ /* 0x010fde0000001818 */
[----:B------:R-:W-:-:S04]  /*58280*/  NOP ;  /* 0x0000000000007918 */ /* 0x000fc80000000000 */
[----:B------:R-:W-:Y:S04]  /*58290*/  STL.64 [R1+0x9c0], R24 ;  /* 0x0009c01801007387 */ /* 0x000fe80000100a00 */
[----:B------:R0:W-:Y:S04]  /*582a0*/  STL.64 [R1+0x9c8], R26 ;  /* 0x0009c81a01007387 */ /* 0x0001e80000100a00 */
[----:B0-----:R-:W3:Y:S04]  /*582b0*/  LDL.LU.64 R26, [R1+0x3b88] ;  /* 0x003b8800011a7983 */ /* 0x001ee80000300a00 */
[----:B------:R-:W4:Y:S04]  /*582c0*/  LDL.LU.64 R24, [R1+0x3b80] ;  /* 0x003b800001187983 */ /* 0x000f280000300a00 */
[----:B------:R-:W-:Y:S04]  /*582d0*/  STL.64 [R1+0x9b0], R4 ;  /* 0x0009b00401007387 */ /* 0x000fe80000100a00 */
[----:B------:R0:W-:Y:S04]  /*582e0*/  STL.64 [R1+0x9b8], R6 ;  /* 0x0009b80601007387 */ /* 0x0001e80000100a00 */
[----:B0-----:R-:W2:Y:S04]  /*582f0*/  LDL.LU.64 R6, [R1+0x3b78] ;  /* 0x003b780001067983 */ /* 0x001ea80000300a00 */
[----:B------:R-:W2:Y:S02]  /*58300*/  LDL.LU.64 R4, [R1+0x3b70] ;  /* 0x003b700001047983 */ /* 0x000ea40000300a00 */
[C---:B--2---:R-:W-:Y:S08]  /*58310*/  HMMA.16816.F32 R20, R28.reuse, R4, R20 ;  /* 0x000000041c14723c */ /* 0x044ff00000001814 */
[C---:B------:R-:W-:Y:S11]  /*58320*/  HMMA.16816.F32 R8, R28.reuse, R6, R8 ;  /* 0x000000061c08723c */ /* 0x040ff60000001808 */
        /* <DEDUP_REMOVED lines=18> */
[----:B---3--:R-:W-:Y:S04]  /*58450*/  STL.64 [R1+0x55b0], R26 ;  /* 0x0055b01a01007387 */ /* 0x008fe80000100a00 */
[----:B----4-:R-:W-:Y:S04]  /*58460*/  STL.64 [R1+0x55a8], R24 ;  /* 0x0055a81801007387 */ /* 0x010fe80000100a00 */
[----:B------:R-:W-:Y:S04]  /*58470*/  STL.64 [R1+0x55a0], R34 ;  /* 0x0055a02201007387 */ /* 0x000fe80000100a00 */
[----:B------:R-:W-:Y:S04]  /*58480*/  STL.64 [R1+0x5598], R32 ;  /* 0x0055982001007387 */ /* 0x000fe80000100a00 */
[----:B------:R0:W-:Y:S04]  /*58490*/  STL.64 [R1+0x5588], R58 ;  /* 0x0055883a01007387 */ /* 0x0001e80000100a00 */
[----:B0-----:R-:W3:Y:S04]  /*584a0*/  LDL R58, [R1+0x18] ;  /* 0x00001800013a7983 */ /* 0x001ee80000100800 */
[----:B------:R-:W3:Y:S04]  /*584b0*/  LDL R59, [R1+0x1c] ;  /* 0x00001c00013b7983 */ /* 0x000ee80000100800 */
[----:B------:R-:W2:Y:S04]  /*584c0*/  LDL.LU.64 R24, [R1+0x1830] ;  /* 0x0018300001187983 */ /* 0x000ea80000300a00 */
[----:B------:R-:W2:Y:S04]  /*584d0*/  LDL.LU.64 R26, [R1+0x1838] ;  /* 0x00183800011a7983 */ /* 0x000ea80000300a00 */
[----:B------:R-:W4:Y:S04]  /*584e0*/  LDL.LU.64 R32, [R1+0x1820] ;  /* 0x0018200001207983 */ /* 0x000f280000300a00 */
[----:B------:R-:W4:Y:S04]  /*584f0*/  LDL.LU.64 R34, [R1+0x1828] ;  /* 0x0018280001227983 */ /* 0x000f280000300a00 */
[----:B------:R0:W-:Y:S04]  /*58500*/  STL.64 [R1+0x5580], R56 ;  /* 0x0055803801007387 */ /* 0x0001e80000100a00 */
[----:B0-----:R-:W3:Y:S04]  /*58510*/  LDL.LU R56, [R1+0x1ffc] ;  /* 0x001ffc0001387983 */ /* 0x001ee80000300800 */
[----:B------:R-:W3:Y:S04]  /*58520*/  LDL.LU R57, [R1+0x1ff8] ;  /* 0x001ff80001397983 */ /* 0x000ee80000300800 */
[----:B------:R-:W-:Y:S04]  /*58530*/  STL.64 [R1+0x5578], R54 ;  /* 0x0055783601007387 */ /* 0x000fe80000100a00 */
[----:B------:R0:W-:Y:S04]  /*58540*/  STL.64 [R1+0x5570], R52 ;  /* 0x0055703401007387 */ /* 0x0001e80000100a00 */
[----:B0-----:R-:W3:Y:S04]  /*58550*/  LDL.LU.64 R52, [R1+0x17c0] ;  /* 0x0017c00001347983 */ /* 0x001ee80000300a00 */
[----:B------:R-:W3:Y:S04]  /*58560*/  LDL.LU.64 R54, [R1+0x17c8] ;  /* 0x0017c80001367983 */ /* 0x000ee80000300a00 */
[----:B------:R0:W-:Y:S04]  /*58570*/  STL.64 [R1+0x5568], R50 ;  /* 0x0055683201007387 */ /* 0x0001e80000100a00 */
[----:B0-----:R-:W3:Y:S04]  /*58580*/  LDL.LU R50, [R1+0x1ff4] ;  /* 0x001ff40001327983 */ /* 0x001ee80000300800 */
[----:B------:R-:W3:Y:S04]  /*58590*/  LDL.LU R51, [R1+0x1ff0] ;  /* 0x001ff00001337983 */ /* 0x000ee80000300800 */
[----:B------:R0:W-:Y:S04]  /*585a0*/  STL.64 [R1+0x5560], R48 ;  /* 0x0055603001007387 */ /* 0x0001e80000100a00 */
[----:B0-----:R-:W3:Y:S04]  /*585b0*/  LDL.LU R48, [R1+0x1fec] ;  /* 0x001fec0001307983 */ /* 0x001ee80000300800 */
[----:B------:R-:W3:Y:S04]  /*585c0*/  LDL.LU R49, [R1+0x1fe8] ;  /* 0x001fe80001317983 */ /* 0x000ee80000300800 */
[----:B------:R-:W-:Y:S04]  /*585d0*/  STL.64 [R1+0x5558], R46 ;  /* 0x0055582e01007387 */ /* 0x000fe80000100a00 */
[----:B------:R0:W-:Y:S04]  /*585e0*/  STL.64 [R1+0x5550], R44 ;  /* 0x0055502c01007387 */ /* 0x0001e80000100a00 */
[----:B0-----:R-:W3:Y:S04]  /*585f0*/  LDL.LU R44, [R1+0x1fe4] ;  /* 0x001fe400012c7983 */ /* 0x001ee80000300800 */
[----:B------:R-:W3:Y:S04]  /*58600*/  LDL.LU R45, [R1+0x1fe0] ;  /* 0x001fe000012d7983 */ /* 0x000ee80000300800 */
[----:B------:R-:W-:Y:S04]  /*58610*/  STL.64 [R1+0x5548], R42 ;  /* 0x0055482a01007387 */ /* 0x000fe80000100a00 */
[----:B------:R0:W-:Y:S04]  /*58620*/  STL.64 [R1+0x5540], R40 ;  /* 0x0055402801007387 */ /* 0x0001e80000100a00 */
[----:B0-----:R-:W3:Y:S04]  /*58630*/  LDL.LU.64 R40, [R1+0x17d0] ;  /* 0x0017d00001287983 */ /* 0x001ee80000300a00 */
[----:B------:R-:W3:Y:S04]  /*58640*/  LDL.LU.64 R42, [R1+0x17d8] ;  /* 0x0017d800012a7983 */ /* 0x000ee80000300a00 */
        /* <DEDUP_REMOVED lines=8> */
[----:B------:R-:W-:Y:S04]  /*586d0*/  STL [R1+0x551c], R10 ;  /* 0x00551c0a01007387 */ /* 0x000fe80000100800 */
[----:B------:R-:W-:Y:S04]  /*586e0*/  STL [R1+0x5518], R11 ;  /* 0x0055180b01007387 */ /* 0x000fe80000100800 */
[----:B------:R0:W-:Y:S04]  /*586f0*/  STL.64 [R1+0x5590], R8 ;  /* 0x0055900801007387 */ /* 0x0001e80000100a00 */
[----:B0-----:R-:W3:Y:S04]  /*58700*/  LDL.LU.64 R8, [R1+0x1800] ;  /* 0x0018000001087983 */ /* 0x001ee80000300a00 */
[----:B------:R-:W3:Y:S04]  /*58710*/  LDL.LU.64 R10, [R1+0x1808] ;  /* 0x00180800010a7983 */ /* 0x000ee80000300a00 */
[----:B------:R-:W-:Y:S01]  /*58720*/  STL [R1+0x3b30], R0 ;  /* 0x003b300001007387 */ /* 0x000fe20000100800 */
[C---:B--2---:R-:W-:Y:S08]  /*58730*/  HMMA.16816.F32 R24, R28.reuse, R12, R24 ;  /* 0x0000000c1c18723c */ /* 0x044ff00000001818 */
[C---:B----4-:R-:W-:Y:S11]  /*58740*/  HMMA.16816.F32 R32, R28.reuse, R14, R32 ;  /* 0x0000000e1c20723c */ /* 0x050ff60000001820 */
        /* <DEDUP_REMOVED lines=12> */
[----:B------:R-:W-:Y:S01]  /*58810*/  STL.64 [R1+0x54f0], R18 ;  /* 0x0054f01201007387 */ /* 0x000fe20000100a00 */
[C---:B---3--:R-:W-:Y:S08]  /*58820*/  HMMA.16816.F32 R8, R28.reuse, R18, R8 ;  /* 0x000000121c08723c */ /* 0x048ff00000001808 */
[----:B--2---:R-:W-:-:S15]  /*58830*/  HMMA.16816.F32 R12, R28, R16, R12 ;  /* 0x000000101c0c723c */ /* 0x004fde000000180c */
[----:B------:R-:W-:-:S04]  /*58840*/  NOP ;  /* 0x0000000000007918 */ /* 0x000fc80000000000 */
[----:B------:R0:W-:Y:S04]  /*58850*/  STL.64 [R1+0x940], R12 ;  /* 0x0009400c01007387 */ /* 0x0001e80000100a00 */
[----:B------:R-:W-:Y:S04]  /*58860*/  STL.64 [R1+0x948], R14 ;  /* 0x0009480e01007387 */ /* 0x000fe80000100a00 */
[----:B------:R-:W-:Y:S04]  /*58870*/  STL.64 [R1+0x54e8], R16 ;  /* 0x0054e81001007387 */ /* 0x000fe80000100a00 */
[----:B------:R-:W-:Y:S04]  /*58880*/  STL.64 [R1+0x930], R8 ;  /* 0x0009300801007387 */ /* 0x000fe80000100a00 */
[----:B------:R1:W-:Y:S04]  /*58890*/  STL.64 [R1+0x938], R10 ;  /* 0x0009380a01007387 */ /* 0x0003e80000100a00 */
[----:B0-----:R-:W2:Y:S01]  /*588a0*/  LDL.LU.64 R12, [R1+0x4b0] ;  /* 0x0004b000010c7983 */ /* 0x001ea20000300a00 */
[C---:B-1----:R-:W-:Y:S08]  /*588b0*/  HMMA.16816.F32 R8, R28.reuse, R20, R4 ;  /* 0x000000141c08723c */ /* 0x042ff00000001804 */
[C---:B------:R-:W-:Y:S08]  /*588c0*/  HMMA.16816.F32 R4, R28.reuse, R22, R36 ;  /* 0x000000161c04723c */ /* 0x040ff00000001824 */
[C---:B----4-:R-:W-:Y:S03]  /*588d0*/  HMMA.16816.F32 R16, R28.reuse, R24, R40 ;  /* 0x000000181c10723c */ /* 0x050fe60000001828 */
[----:B------:R-:W-:Y:S04]  /*588e0*/  STL.64 [R1+0x920], R8 ;  /* 0x0009200801007387 */ /* 0x000fe80000100a00 */
[----:B------:R-:W-:Y:S04]  /*588f0*/  STL.64 [R1+0x928], R10 ;  /* 0x0009280a01007387 */ /* 0x000fe80000100a00 */
[----:B------:R-:W2:Y:S04]  /*58900*/  LDL.LU.64 R14, [R1+0x4b8] ;  /* 0x0004b800010e7983 */ /* 0x000ea80000300a00 */
[----:B------:R0:W-:Y:S04]  /*58910*/  STL.64 [R1+0x910], R4 ;  /* 0x0009100401007387 */ /* 0x0001e80000100a00 */
[----:B------:R1:W-:Y:S04]  /*58920*/  STL.64 [R1+0x918], R6 ;  /* 0x0009180601007387 */ /* 0x0003e80000100a00 */
[----:B------:R-:W-:Y:S04]  /*58930*/  STL.64 [R1+0x54e0], R22 ;  /* 0x0054e01601007387 */ /* 0x000fe80000100a00 */
[----:B------:R-:W-:Y:S04]  /*58940*/  STL.64 [R1+0x54d8], R20 ;  /* 0x0054d81401007387 */ /* 0x000fe80000100a00 */
[----:B0-----:R-:W3:Y:S04]  /*58950*/  LDL.LU.64 R4, [R1+0x17b0] ;  /* 0x0017b00001047983 */ /* 0x001ee80000300a00 */
[----:B------:R-:W-:Y:S04]  /*58960*/  STL.64 [R1+0x900], R16 ;  /* 0x0009001001007387 */ /* 0x000fe80000100a00 */
[----:B------:R-:W-:Y:S04]  /*58970*/  STL.64 [R1+0x908], R18 ;  /* 0x0009081201007387 */ /* 0x000fe80000100a00 */
[----:B-1----:R-:W3:Y:S01]  /*58980*/  LDL.LU.64 R6, [R1+0x17b8] ;  /* 0x0017b80001067983 */ /* 0x002ee20000300a00 */
[----:B------:R-:W-:Y:S01]  /*58990*/  HMMA.16816.F32 R8, R28, R26, R52 ;  /* 0x0000001a1c08723c */ /* 0x000fe20000001834 */
[----:B------:R-:W-:-:S15]  /*589a0*/  IMAD R0, R57, 0x100, R56 ;  /* 0x0000010039007824 */ /* 0x000fde00078e0238 */
[----:B------:R-:W-:-:S03]  /*589b0*/  NOP ;  /* 0x0000000000007918 */ /* 0x000fc60000000000 */
[----:B------:R0:W-:Y:S04]  /*589c0*/  STL.64 [R1+0x8f0], R8 ;  /* 0x0008f00801007387 */ /* 0x0001e80000100a00 */
[----:B------:R1:W-:Y:S04]  /*589d0*/  STL.64 [R1+0x8f8], R10 ;  /* 0x0008f80a01007387 */ /* 0x0003e80000100a00 */
[----:B------:R-:W4:Y:S01]  /*589e0*/  LDL R46, [R1] ;  /* 0x00000000012e7983 */ /* 0x000f220000100800 */
[----:B0-----:R-:W-:-:S03]  /*589f0*/  IMAD R9, R49, 0x100, R48 ;  /* 0x0000010031097824 */ /* 0x001fc600078e0230 */
[----:B------:R-:W4:Y:S01]  /*58a00*/  LDL R47, [R1+0x4] ;  /* 0x00000400012f7983 */ /* 0x000f220000100800 */
[----:B------:R-:W-:Y:S02]  /*58a10*/  IMAD R8, R51, 0x100, R50 ;  /* 0x0000010033087824 */ /* 0x000fe400078e0232 */
[----:B-1----:R-:W-:Y:S01]  /*58a20*/  IMAD R10, R45, 0x100, R44 ;  /* 0x000001002d0a7824 */ /* 0x002fe200078e022c */
[----:B------:R-:W4:Y:S04]  /*58a30*/  LDL R54, [R1+0x8] ;  /* 0x0000080001367983 */ /* 0x000f280000100800 */
[----:B------:R-:W4:Y:S04]  /*58a40*/  LDL R55, [R1+0xc] ;  /* 0x00000c0001377983 */ /* 0x000f280000100800 */
[----:B------:R-:W4:Y:S04]  /*58a50*/  LDL.64 R52, [R1+0x10] ;  /* 0x0000100001347983 */ /* 0x000f280000100a00 */
[----:B------:R-:W-:Y:S04]  /*58a60*/  STL.64 [R1+0x54d0], R26 ;  /* 0x0054d01a01007387 */ /* 0x000fe80000100a00 */
[----:B------:R0:W-:Y:S01]  /*58a70*/  STL.64 [R1+0x54c8], R24 ;  /* 0x0054c81801007387 */ /* 0x0001e20000100a00 */
[----:B--2---:R-:W-:Y:S01]  /*58a80*/  HMMA.16816.F32 R12, R28, R32, R12 ;  /* 0x000000201c0c723c */ /* 0x004fe2000000180c */
[----:B------:R-:W-:-:S02]  /*58a90*/  F2FP.F16.E4M3.UNPACK_B R28, R10 ;  /* 0x0000000aff1c723e */ /* 0x000fc400020006ff */
[----:B------:R-:W-:Y:S02]  /*58aa0*/  F2FP.F16.E4M3.UNPACK_B R29, R9 ;  /* 0x00000009ff1d723e */ /* 0x000fe400020006ff */
[----:B------:R-:W-:Y:S02]  /*58ab0*/  F2FP.F16.E4M3.UNPACK_B R30, R8 ;  /* 0x00000008ff1e723e */ /* 0x000fe400020006ff */
[----:B------:R-:W-:-:S12]  /*58ac0*/  F2FP.F16.E4M3.UNPACK_B R31, R0 ;  /* 0x00000000ff1f723e */ /* 0x000fd800020006ff */
[----:B------:R1:W-:Y:S04]  /*58ad0*/  STL.64 [R1+0x4b0], R12 ;  /* 0x0004b00c01007387 */ /* 0x0003e80000100a00 */
[----:B------:R2:W-:Y:S04]  /*58ae0*/  STL.64 [R1+0x4b8], R14 ;  /* 0x0004b80e01007387 */ /* 0x0005e80000100a00 */
[----:B------:R-:W4:Y:S04]  /*58af0*/  LDL.LU.64 R8, [R1+0x17a0] ;  /* 0x0017a00001087983 */ /* 0x000f280000300a00 */
[----:B------:R-:W4:Y:S01]  /*58b00*/  LDL.LU.64 R10, [R1+0x17a8] ;  /* 0x0017a800010a7983 */ /* 0x000f220000300a00 */
[----:B---3--:R-:W-:-:S15]  /*58b10*/  HMMA.16816.F32 R4, R28, R58, R4 ;  /* 0x0000003a1c04723c */ /* 0x008fde0000001804 */
[----:B------:R-:W-:-:S04]  /*58b20*/  NOP ;  /* 0x0000000000007918 */ /* 0x000fc80000000000 */
[----:B------:R3:W-:Y:S04]  /*58b30*/  STL.64 [R1+0x8e0], R4 ;  /* 0x0008e00401007387 */ /* 0x0007e80000100a00 */
[----:B------:R0:W-:Y:S04]  /*58b40*/  STL.64 [R1+0x8e8], R6 ;  /* 0x0008e80601007387 */ /* 0x0001e80000100a00 */
        /* <DEDUP_REMOVED lines=8> */
[----:B0-----:R-:W4:Y:S04]  /*58bd0*/  LDL.LU.64 R24, [R1+0x1750] ;  /* 0x0017500001187983 */ /* 0x001f280000300a00 */
[----:B------:R-:W4:Y:S04]  /*58be0*/  LDL.LU.64 R26, [R1+0x1758] ;  /* 0x00175800011a7983 */ /* 0x000f280000300a00 */
[----:B------:R-:W4:Y:S04]  /*58bf0*/  LDL.LU.64 R20, [R1+0x1740] ;  /* 0x0017400001147983 */ /* 0x000f280000300a00 */
[----:B------:R-:W4:Y:S04]  /*58c00*/  LDL.LU.64 R22, [R1+0x1748] ;  /* 0x0017480001167983 */ /* 0x000f280000300a00 */
[----:B------:R-:W4:Y:S04]  /*58c10*/  LDL.LU.64 R16, [R1+0x1730] ;  /* 0x0017300001107983 */ /* 0x000f280000300a00 */
[----:B------:R-:W4:Y:S04]  /*58c20*/  LDL.LU.64 R18, [R1+0x1738] ;  /* 0x0017380001127983 */ /* 0x000f280000300a00 */
[----:B-1----:R-:W4:Y:S04]  /*58c30*/  LDL.LU.64 R12, [R1+0x1720] ;  /* 0x00172000010c7983 */ /* 0x002f280000300a00 */
[----:B--2---:R-:W2:Y:S04]  /*58c40*/  LDL.LU.64 R14, [R1+0x1728] ;  /* 0x00172800010e7983 */ /* 0x004ea80000300a00 */
[----:B---3--:R-:W3:Y:S04]  /*58c50*/  LDL.LU.64 R4, [R1+0x1710] ;  /* 0x0017100001047983 */ /* 0x008ee80000300a00 */
[----:B------:R-:W3:Y:S01]  /*58c60*/  LDL.LU.64 R6, [R1+0x1718] ;  /* 0x0017180001067983 */ /* 0x000ee20000300a00 */
[----:B----4-:R-:W-:-:S15]  /*58c70*/  HMMA.16816.F32 R8, R28, R52, R8 ;  /* 0x000000341c08723c */ /* 0x010fde0000001808 */
[----:B------:R-:W-:-:S04]  /*58c80*/  NOP ;  /* 0x0000000000007918 */ /* 0x000fc80000000000 */
[----:B------:R0:W-:Y:S04]  /*58c90*/  STL.64 [R1+0x8d0], R8 ;  /* 0x0008d00801007387 */ /* 0x0001e80000100a00 */
[----:B------:R1:W-:Y:S04]  /*58ca0*/  STL.64 [R1+0x8d8], R10 ;  /* 0x0008d80a01007387 */ /* 0x0003e80000100a00 */
[----:B0-----:R-:W4:Y:S01]  /*58cb0*/  LDL.LU.64 R8, [R1+0x5590] ;  /* 0x0055900001087983 */ /* 0x001f220000300a00 */
[----:B-1----:R-:W-:Y:S02]  /*58cc0*/  IMAD.MOV.U32 R10, RZ, RZ, R52 ;  /* 0x000000ffff0a7224 */ /* 0x002fe400078e0034 */
[----:B------:R-:W-:-:S02]  /*58cd0*/  IMAD.MOV.U32 R11, RZ, RZ, R53 ;  /* 0x000000ffff0b7224 */ /* 0x000fc400078e0035 */
[C---:B------:R-:W-:Y:S01]  /*58ce0*/  HMMA.16816.F32 R52, R28.reuse, R54, R56 ;  /* 0x000000361c34723c */ /* 0x040fe20000001838 */
[----:B------:R-:W2:Y:S04]  /*58cf0*/  LDL.LU.64 R58, [R1+0x5588] ;  /* 0x00558800013a7983 */ /* 0x000ea80000300a00 */
[----:B------:R-:W3:Y:S03]  /*58d00*/  LDL.LU.64 R56, [R1+0x5580] ;  /* 0x0055800001387983 */ /* 0x000ee60000300a00 */
[C---:B------:R-:W-:Y:S11]  /*58d10*/  HMMA.16816.F32 R44, R28.reuse, R46, R48 ;  /* 0x0000002e1c2c723c */ /* 0x040ff60000001830 */
[----:B------:R-:W-:Y:S04]  /*58d20*/  STL.64 [R1+0x8c0], R52 ;  /* 0x0008c03401007387 */ /* 0x000fe80000100a00 */
[----:B------:R0:W-:Y:S04]  /*58d30*/  STL.64 [R1+0x8c8], R54 ;  /* 0x0008c83601007387 */ /* 0x0001e80000100a00 */
[----:B0-----:R-:W4:Y:S04]  /*58d40*/  LDL.LU.64 R54, [R1+0x5578] ;  /* 0x0055780001367983 */ /* 0x001f280000300a00 */
[----:B------:R-:W4:Y:S04]  /*58d50*/  LDL.LU.64 R52, [R1+0x5570] ;  /* 0x0055700001347983 */ /* 0x000f280000300a00 */
[----:B------:R-:W4:Y:S01]  /*58d60*/  LDL.LU.64 R50, [R1+0x5568] ;  /* 0x0055680001327983 */ /* 0x000f220000300a00 */
[C---:B------:R-:W-:Y:S03]  /*58d70*/  HMMA.16816.F32 R40, R28.reuse, R60, R40 ;  /* 0x0000003c1c28723c */ /* 0x040fe60000001828 */
        /* <DEDUP_REMOVED lines=8> */
[----:B------:R-:W4:Y:S04]  /*58e00*/  LDL.LU.64 R40, [R1+0x5540] ;  /* 0x0055400001287983 */ /* 0x000f280000300a00 */
[----:B------:R-:W-:Y:S01]  /*58e10*/  STL.64 [R1+0x54b0], R60 ;  /* 0x0054b03c01007387 */ /* 0x000fe20000100a00 */
[C---:B--2---:R-:W-:Y:S08]  /*58e20*/  HMMA.16816.F32 R36, R28.reuse, R58, R36 ;  /* 0x0000003a1c24723c */ /* 0x044ff00000001824 */
[C---:B---3--:R-:W-:Y:S01]  /*58e30*/  HMMA.16816.F32 R24, R28.reuse, R56, R24 ;  /* 0x000000381c18723c */ /* 0x048fe20000001818 */
[----:B------:R-:W-:Y:S10]  /*58e40*/  STL.64 [R1+0x54c0], R58 ;  /* 0x0054c03a01007387 */ /* 0x000ff40000100a00 */
[----:B------:R0:W-:Y:S01]  /*58e50*/  STL.64 [R1+0x890], R36 ;  /* 0x0008902401007387 */ /* 0x0001e20000100a00 */
[C---:B----4-:R-:W-:Y:S08]  /*58e60*/  HMMA.16816.F32 R20, R28.reuse, R54, R20 ;  /* 0x000000361c14723c */ /* 0x050ff00000001814 */
[C---:B------:R-:W-:Y:S08]  /*58e70*/  HMMA.16816.F32 R16, R28.reuse, R52, R16 ;  /* 0x000000341c10723c */ /* 0x040ff00000001810 */
[C---:B------:R-:W-:Y:S01]  /*58e80*/  HMMA.16816.F32 R12, R28.reuse, R50, R12 ;  /* 0x000000321c0c723c */ /* 0x040fe2000000180c */
        /* <DEDUP_REMOVED lines=10> */
[----:B0-----:R-:W2:Y:S04]  /*58f30*/  LDL.LU.64 R36, [R1+0x1700] ;  /* 0x0017000001247983 */ /* 0x001ea80000300a00 */
[----:B------:R-:W-:Y:S04]  /*58f40*/  STL.64 [R1+0x850], R12 ;  /* 0x0008500c01007387 */ /* 0x000fe80000100a00 */
[----:B------:R-:W-:Y:S04]  /*58f50*/  STL.64 [R1+0x858], R14 ;  /* 0x0008580e01007387 */ /* 0x000fe80000100a00 */
[----:B-1----:R-:W2:Y:S01]  /*58f60*/  LDL.LU.64 R38, [R1+0x1708] ;  /* 0x0017080001267983 */ /* 0x002ea20000300a00 */
[----:B------:R-:W-:-:S15]  /*58f70*/  HMMA.16816.F32 R4, R28, R48, R4 ;  /* 0x000000301c04723c */ /* 0x000fde0000001804 */
[----:B------:R-:W-:-:S04]  /*58f80*/  NOP ;  /* 0x0000000000007918 */ /* 0x000fc80000000000 */
[----:B------:R0:W-:Y:S04]  /*58f90*/  STL.64 [R1+0x840], R4 ;  /* 0x0008400401007387 */ /* 0x0001e80000100a00 */
[----:B------:R1:W-:Y:S04]  /*58fa0*/  STL.64 [R1+0x848], R6 ;  /* 0x0008480601007387 */ /* 0x0003e80000100a00 */
[----:B0-----:R-:W3:Y:S04]  /*58fb0*/  LDL.LU.64 R4, [R1+0x16f0] ;  /* 0x0016f00001047983 */ /* 0x001ee80000300a00 */
[----:B-1----:R-:W3:Y:S04]  /*58fc0*/  LDL.LU.64 R6, [R1+0x16f8] ;  /* 0x0016f80001067983 */ /* 0x002ee80000300a00 */
        /* <DEDUP_REMOVED lines=12> */
[----:B------:R-:W-:Y:S04]  /*59090*/  STL.64 [R1+0x5478], R50 ;  /* 0x0054783201007387 */ /* 0x000fe80000100a00 */
[----:B------:R0:W-:Y:S04]  /*590a0*/  STL.64 [R1+0x5470], R48 ;  /* 0x0054703001007387 */ /* 0x0001e80000100a00 */
[----:B0-----:R-:W4:Y:S04]  /*590b0*/  LDL.LU.64 R48, [R1+0x16e0] ;  /* 0x0016e00001307983 */ /* 0x001f280000300a00 */
[----:B------:R-:W4:Y:S01]  /*590c0*/  LDL.LU.64 R50, [R1+0x16e8] ;  /* 0x0016e80001327983 */ /* 0x000f220000300a00 */
[----:B--2---:R-:W-:-:S15]  /*590d0*/  HMMA.16816.F32 R36, R28, R46, R36 ;  /* 0x0000002e1c24723c */ /* 0x004fde0000001824 */
[----:B------:R-:W-:-:S04]  /*590e0*/  NOP ;  /* 0x0000000000007918 */ /* 0x000fc80000000000 */
[----:B------:R-:W-:Y:S04]  /*590f0*/  STL.64 [R1+0x830], R36 ;  /* 0x0008302401007387 */ /* 0x000fe80000100a00 */
[----:B------:R0:W-:Y:S04]  /*59100*/  STL.64 [R1+0x838], R38 ;  /* 0x0008382601007387 */ /* 0x0001e80000100a00 */
[----:B0-----:R-:W2:Y:S04]  /*59110*/  LDL.LU.64 R38, [R1+0x5538] ;  /* 0x0055380001267983 */ /* 0x001ea80000300a00 */
[----:B------:R-:W2:Y:S01]  /*59120*/  LDL.LU.64 R36, [R1+0x5530] ;  /* 0x0055300001247983 */ /* 0x000ea20000300a00 */
[----:B---3--:R-:W-:-:S15]  /*59130*/  HMMA.16816.F32 R4, R28, R44, R4 ;  /* 0x0000002c1c04723c */ /* 0x008fde0000001804 */
[----:B------:R-:W-:-:S04]  /*59140*/  NOP ;  /* 0x0000000000007918 */ /* 0x000fc80000000000 */
[----:B------:R-:W-:Y:S04]  /*59150*/  STL.64 [R1+0x820], R4 ;  /* 0x0008200401007387 */ /* 0x000fe80000100a00 */
[----:B------:R0:W-:Y:S04]  /*59160*/  STL.64 [R1+0x828], R6 ;  /* 0x0008280601007387 */ /* 0x0001e80000100a00 */
[----:B0-----:R-:W3:Y:S04]  /*59170*/  LDL.LU.64 R6, [R1+0x5528] ;  /* 0x0055280001067983 */ /* 0x001ee80000300a00 */
[----:B------:R-:W3:Y:S04]  /*59180*/  LDL.LU.64 R4, [R1+0x5520] ;  /* 0x0055200001047983 */ /* 0x000ee80000300a00 */
[----:B------:R-:W-:Y:S04]  /*59190*/  STL.64 [R1+0x5488], R46 ;  /* 0x0054882e01007387 */ /* 0x000fe80000100a00 */
[----:B------:R0:W-:Y:S01]  /*591a0*/  STL.64 [R1+0x5480], R44 ;  /* 0x0054802c01007387 */ /* 0x0001e20000100a00 */
[C---:B----4-:R-:W-:Y:S03]  /*591b0*/  HMMA.16816.F32 R48, R28.reuse, R42, R48 ;  /* 0x0000002a1c30723c */ /* 0x050fe60000001830 */
[----:B------:R-:W-:Y:S05]  /*591c0*/  STL.64 [R1+0x54a8], R42 ;  /* 0x0054a82a01007387 */ /* 0x000fea0000100a00 */
[C---:B0-----:R-:W-:Y:S11]  /*591d0*/  HMMA.16816.F32 R44, R28.reuse, R40, R56 ;  /* 0x000000281c2c723c */ /* 0x041ff60000001838 */
[----:B------:R-:W-:Y:S04]  /*591e0*/  STL.64 [R1+0x810], R48 ;  /* 0x0008103001007387 */ /* 0x000fe80000100a00 */
[----:B------:R-:W-:Y:S04]  /*591f0*/  STL.64 [R1+0x818], R50 ;  /* 0x0008183201007387 */ /* 0x000fe80000100a00 */
[----:B------:R2:W-:Y:S01]  /*59200*/  STL.64 [R1+0x54a0], R40 ;  /* 0x0054a02801007387 */ /* 0x0005e20000100a00 */
[C---:B------:R-:W-:Y:S08]  /*59210*/  HMMA.16816.F32 R20, R28.reuse, R34, R20 ;  /* 0x000000221c14723c */ /* 0x040ff00000001814 */
[C---:B------:R-:W-:Y:S01]  /*59220*/  HMMA.16816.F32 R16, R28.reuse, R2, R16 ;  /* 0x000000021c10723c */ /* 0x040fe20000001810 */
[----:B------:R-:W-:Y:S04]  /*59230*/  STL.64 [R1+0x800], R44 ;  /* 0x0008002c01007387 */ /* 0x000fe80000100a00 */
[----:B------:R-:W-:Y:S03]  /*59240*/  STL.64 [R1+0x808], R46 ;  /* 0x0008082e01007387 */ /* 0x000fe60000100a00 */
[C---:B--2---:R-:W-:Y:S08]  /*59250*/  HMMA.16816.F32 R40, R28.reuse, R38, R52 ;  /* 0x000000261c28723c */ /* 0x044ff00000001834 */
[C---:B------:R-:W-:Y:S01]  /*59260*/  HMMA.16816.F32 R24, R28.reuse, R36, R24 ;  /* 0x000000241c18723c */ /* 0x040fe20000001818 */
[----:B------:R-:W-:Y:S10]  /*59270*/  STL.64 [R1+0x5468], R38 ;  /* 0x0054682601007387 */ /* 0x000ff40000100a00 */
[----:B------:R-:W-:Y:S04]  /*59280*/  STL.64 [R1+0x7f0], R40 ;  /* 0x0007f02801007387 */ /* 0x000fe80000100a00 */
[----:B------:R-:W-:Y:S04]  /*59290*/  STL.64 [R1+0x7f8], R42 ;  /* 0x0007f82a01007387 */ /* 0x000fe80000100a00 */
[----:B------:R0:W-:Y:S04]  /*592a0*/  STL.64 [R1+0x5460], R36 ;  /* 0x0054602401007387 */ /* 0x0001e80000100a00 */
[----:B------:R1:W-:Y:S04]  /*592b0*/  STL.64 [R1+0x7e0], R24 ;  /* 0x0007e01801007387 */ /* 0x0003e80000100a00 */
[----:B------:R2:W-:Y:S04]  /*592c0*/  STL.64 [R1+0x7e8], R26 ;  /* 0x0007e81a01007387 */ /* 0x0005e80000100a00 */
[----:B------:R-:W-:Y:S04]  /*592d0*/  STL.64 [R1+0x5500], R34 ;  /* 0x0055002201007387 */ /* 0x000fe80000100a00 */
[----:B------:R-:W-:Y:S04]  /*592e0*/  STL.64 [R1+0x54f8], R32 ;  /* 0x0054f82001007387 */ /* 0x000fe80000100a00 */
[----:B------:R-:W-:Y:S04]  /*592f0*/  STL.64 [R1+0x7d0], R20 ;  /* 0x0007d01401007387 */ /* 0x000fe80000100a00 */
[----:B------:R-:W-:Y:S04]  /*59300*/  STL.64 [R1+0x7d8], R22 ;  /* 0x0007d81601007387 */ /* 0x000fe80000100a00 */
[----:B0-----:R-:W4:Y:S04]  /*59310*/  LDL.LU.64 R36, [R1+0x1670] ;  /* 0x0016700001247983 */ /* 0x001f280000300a00 */
[----:B------:R-:W-:Y:S04]  /*59320*/  STL.64 [R1+0x7c0], R16 ;  /* 0x0007c01001007387 */ /* 0x000fe80000100a00 */
[----:B------:R-:W-:Y:S04]  /*59330*/  STL.64 [R1+0x7c8], R18 ;  /* 0x0007c81201007387 */ /* 0x000fe80000100a00 */
[----:B------:R-:W4:Y:S01]  /*59340*/  LDL.LU.64 R38, [R1+0x1678] ;  /* 0x0016780001267983 */ /* 0x000f220000300a00 */
[----:B---3--:R-:W-:-:S15]  /*59350*/  HMMA.16816.F32 R12, R28, R4, R12 ;  /* 0x000000041c0c723c */ /* 0x008fde000000180c */
[----:B------:R-:W-:-:S04]  /*59360*/  NOP ;  /* 0x0000000000007918 */ /* 0x000fc80000000000 */
[----:B------:R0:W-:Y:S04]  /*59370*/  STL.64 [R1+0x7b0], R12 ;  /* 0x0007b00c01007387 */ /* 0x0001e80000100a00 */
[----:B------:R3:W-:Y:S04]  /*59380*/  STL.64 [R1+0x7b8], R14 ;  /* 0x0007b80e01007387 */ /* 0x0007e80000100a00 */
[----:B-1----:R-:W4:Y:S04]  /*59390*/  LDL.LU.64 R24, [R1+0x1660] ;  /* 0x0016600001187983 */ /* 0x002f280000300a00 */
[----:B--2---:R-:W2:Y:S04]  /*593a0*/  LDL.LU.64 R26, [R1+0x1668] ;  /* 0x00166800011a7983 */ /* 0x004ea80000300a00 */
[----:B0-----:R-:W2:Y:S04]  /*593b0*/  LDL.LU.64 R12, [R1+0x1650] ;  /* 0x00165000010c7983 */ /* 0x001ea80000300a00 */
[----:B---3--:R-:W3:Y:S04]  /*593c0*/  LDL.LU.64 R14, [R1+0x1658] ;  /* 0x00165800010e7983 */ /* 0x008ee80000300a00 */
        /* <DEDUP_REMOVED lines=8> */
[----:B------:R-:W3:Y:S04]  /*59450*/  LDL.LU R43, [R1+0x2004] ;  /* 0x00200400012b7983 */ /* 0x000ee80000300800 */
[----:B------:R-:W3:Y:S04]  /*59460*/  LDL.LU R48, [R1+0x2000] ;  /* 0x0020000001307983 */ /* 0x000ee80000300800 */
[----:B------:R-:W3:Y:S04]  /*59470*/  LDL.LU R49, [R1+0x200c] ;  /* 0x00200c0001317983 */ /* 0x000ee80000300800 */
[----:B------:R-:W3:Y:S01]  /*59480*/  LDL.LU R52, [R1+0x2008] ;  /* 0x0020080001347983 */ /* 0x000ee20000300800 */
[----:B------:R-:W-:-:S03]  /*59490*/  IMAD.MOV.U32 R58, RZ, RZ, R10 ;  /* 0x000000ffff3a7224 */ /* 0x000fc600078e000a */
[----:B------:R-:W3:Y:S04]  /*594a0*/  LDL.LU R53, [R1+0x2014] ;  /* 0x0020140001357983 */ /* 0x000ee80000300800 */
[----:B------:R-:W3:Y:S04]  /*594b0*/  LDL.LU R54, [R1+0x2010] ;  /* 0x0020100001367983 */ /* 0x000ee80000300800 */
[----:B------:R-:W3:Y:S01]  /*594c0*/  LDL.LU R55, [R1+0x201c] ;  /* 0x00201c0001377983 */ /* 0x000ee20000300800 */
[----:B------:R-:W-:-:S03]  /*594d0*/  IMAD.MOV.U32 R59, RZ, RZ, R11 ;  /* 0x000000ffff3b7224 */ /* 0x000fc600078e000b */
[----:B------:R-:W3:Y:S04]  /*594e0*/  LDL.LU R0, [R1+0x2018] ;  /* 0x0020180001007983 */ /* 0x000ee80000300800 */
[----:B------:R-:W3:Y:S01]  /*594f0*/  LDL.LU R10, [R1+0x551c] ;  /* 0x00551c00010a7983 */ /* 0x000ee20000300800 */
[----:B----4-:R-:W-:-:S15]  /*59500*/  HMMA.16816.F32 R36, R28, R6, R36 ;  /* 0x000000061c24723c */ /* 0x010fde0000001824 */
[----:B------:R-:W-:-:S04]  /*59510*/  NOP ;  /* 0x0000000000007918 */ /* 0x000fc80000000000 */
[----:B------:R-:W-:Y:S04]  /*59520*/  STL.64 [R1+0x7a0], R36 ;  /* 0x0007a02401007387 */ /* 0x000fe80000100a00 */
[----:B------:R2:W-:Y:S04]  /*59530*/  STL.64 [R1+0x7a8], R38 ;  /* 0x0007a82601007387 */ /* 0x0005e80000100a00 */
[----:B------:R-:W3:Y:S01]  /*59540*/  LDL.LU R11, [R1+0x5518] ;  /* 0x00551800010b7983 */ /* 0x000ee20000300800 */
[----:B--2---:R-:W-:Y:S03]  /*59550*/  HMMA.16816.F32 R36, R28, R8, R24 ;  /* 0x000000081c24723c */ /* 0x004fe60000001818 */
[----:B------:R-:W2:Y:S04]  /*59560*/  LDL.LU.64 R24, [R1+0x1600] ;  /* 0x0016000001187983 */ /* 0x000ea80000300a00 */
[----:B------:R-:W2:-:S12]  /*59570*/  LDL.LU.64 R26, [R1+0x1608] ;  /* 0x00160800011a7983 */ /* 0x000e980000300a00 */
[----:B------:R0:W-:Y:S04]  /*59580*/  STL.64 [R1+0x790], R36 ;  /* 0x0007902401007387 */ /* 0x0001e80000100a00 */
[----:B------:R1:W-:Y:S04]  /*59590*/  STL.64 [R1+0x798], R38 ;  /* 0x0007982601007387 */ /* 0x0003e80000100a00 */
[----:B------:R-:W4:Y:S04]  /*595a0*/  LDL R56, [R1+0x18] ;  /* 0x0000180001387983 */ /* 0x000f280000100800 */
[----:B------:R-:W4:Y:S04]  /*595b0*/  LDL R57, [R1+0x1c] ;  /* 0x00001c0001397983 */ /* 0x000f280000100800 */
[----:B0-----:R-:W2:Y:S04]  /*595c0*/  LDL.LU.64 R36, [R1+0x15e0] ;  /* 0x0015e00001247983 */ /* 0x001ea80000300a00 */
[----:B-1----:R-:W2:Y:S01]  /*595d0*/  LDL.LU.64 R38, [R1+0x15e8] ;  /* 0x0015e80001267983 */ /* 0x002ea20000300a00 */
[----:B---3--:R-:W-:-:S15]  /*595e0*/  HMMA.16816.F32 R12, R28, R10, R12 ;  /* 0x0000000a1c0c723c */ /* 0x008fde000000180c */
[----:B------:R-:W-:-:S04]  /*595f0*/  NOP ;  /* 0x0000000000007918 */ /* 0x000fc80000000000 */
[----:B------:R-:W-:Y:S04]  /*59600*/  STL.64 [R1+0x780], R12 ;  /* 0x0007800c01007387 */ /* 0x000fe80000100a00 */
[----:B------:R0:W-:Y:S04]  /*59610*/  STL.64 [R1+0x788], R14 ;  /* 0x0007880e01007387 */ /* 0x0001e80000100a00 */
[----:B0-----:R-:W3:Y:S04]  /*59620*/  LDL.LU.64 R14, [R1+0x5510] ;  /* 0x00551000010e7983 */ /* 0x001ee80000300a00 */
[----:B------:R-:W2:Y:S01]  /*59630*/  LDL.LU.64 R12, [R1+0x5508] ;  /* 0x00550800010c7983 */ /* 0x000ea20000300a00 */
[C---:B---3--:R-:W-:Y:S08]  /*59640*/  HMMA.16816.F32 R16, R28.reuse, R14, R16 ;  /* 0x0000000e1c10723c */ /* 0x048ff00000001810 */
[----:B--2---:R-:W-:-:S15]  /*59650*/  HMMA.16816.F32 R32, R28, R12, R32 ;  /* 0x0000000c1c20723c */ /* 0x004fde0000001820 */
[----:B------:R-:W-:-:S04]  /*59660*/  NOP ;  /* 0x0000000000007918 */ /* 0x000fc80000000000 */
[----:B------:R-:W-:Y:S04]  /*59670*/  STL.64 [R1+0x770], R32 ;  /* 0x0007702001007387 */ /* 0x000fe80000100a00 */
[----:B------:R0:W-:Y:S04]  /*59680*/  STL.64 [R1+0x778], R34 ;  /* 0x0007782201007387 */ /* 0x0001e80000100a00 */
[----:B0-----:R-:W2:Y:S04]  /*59690*/  LDL.LU.64 R34, [R1+0x5500] ;  /* 0x0055000001227983 */ /* 0x001ea80000300a00 */
[----:B------:R-:W3:Y:S04]  /*596a0*/  LDL.LU.64 R32, [R1+0x54f8] ;  /* 0x0054f80001207983 */ /* 0x000ee80000300a00 */
        /* <DEDUP_REMOVED lines=9> */
[----:B------:R-:W2:Y:S01]  /*59740*/  LDL.LU.64 R20, [R1+0x54d8] ;  /* 0x0054d80001147983 */ /* 0x000ea20000300a00 */
[----:B------:R-:W-:-:S15]  /*59750*/  HMMA.16816.F32 R44, R28, R18, R44 ;  /* 0x000000121c2c723c */ /* 0x000fde000000182c */
[----:B------:R-:W-:-:S04]  /*59760*/  NOP ;  /* 0x0000000000007918 */ /* 0x000fc80000000000 */
[----:B------:R0:W-:Y:S04]  /*59770*/  STL.64 [R1+0x740], R44 ;  /* 0x0007402c01007387 */ /* 0x0001e80000100a00 */
[----:B------:R1:W-:Y:S04]  /*59780*/  STL.64 [R1+0x748], R46 ;  /* 0x0007482e01007387 */ /* 0x0003e80000100a00 */
[----:B0-----:R-:W3:Y:S04]  /*59790*/  LDL.LU.64 R44, [R1+0x510] ;  /* 0x00051000012c7983 */ /* 0x001ee80000300a00 */
[----:B-1----:R-:W3:Y:S04]  /*597a0*/  LDL.LU.64 R46, [R1+0x518] ;  /* 0x00051800012e7983 */ /* 0x002ee80000300a00 */
[----:B------:R-:W3:Y:S04]  /*597b0*/  LDL.64 R50, [R1+0x8] ;  /* 0x0000080001327983 */ /* 0x000ee80000100a00 */
[----:B------:R-:W-:Y:S04]  /*597c0*/  STL.64 [R1+0x5448], R18 ;  /* 0x0054481201007387 */ /* 0x000fe80000100a00 */
[----:B------:R0:W-:Y:S04]  /*597d0*/  STL.64 [R1+0x5440], R16 ;  /* 0x0054401001007387 */ /* 0x0001e80000100a00 */
[----:B0-----:R-:W3:Y:S04]  /*597e0*/  LDL.LU.64 R16, [R1+0x15f0] ;  /* 0x0015f00001107983 */ /* 0x001ee80000300a00 */
[----:B------:R-:W3:Y:S01]  /*597f0*/  LDL.LU.64 R18, [R1+0x15f8] ;  /* 0x0015f80001127983 */ /* 0x000ee20000300a00 */
[----:B--2---:R-:W-:-:S15]  /*59800*/  HMMA.16816.F32 R24, R28, R20, R24 ;  /* 0x000000141c18723c */ /* 0x004fde0000001818 */
[----:B------:R-:W-:-:S04]  /*59810*/  NOP ;  /* 0x0000000000007918 */ /* 0x000fc80000000000 */
[----:B------:R-:W-:Y:S04]  /*59820*/  STL.64 [R1+0x730], R24 ;  /* 0x0007301801007387 */ /* 0x000fe80000100a00 */
[----:B------:R0:W-:Y:S04]  /*59830*/  STL.64 [R1+0x738], R26 ;  /* 0x0007381a01007387 */ /* 0x0001e80000100a00 */
[----:B0-----:R-:W2:Y:S04]  /*59840*/  LDL.LU.64 R26, [R1+0x54d0] ;  /* 0x0054d000011a7983 */ /* 0x001ea80000300a00 */
[----:B------:R-:W2:Y:S04]  /*59850*/  LDL.LU.64 R24, [R1+0x54c8] ;  /* 0x0054c80001187983 */ /* 0x000ea80000300a00 */
[----:B------:R-:W-:Y:S01]  /*59860*/  STL.64 [R1+0x5458], R22 ;  /* 0x0054581601007387 */ /* 0x000fe20000100a00 */
[----:B---3--:R-:W-:Y:S03]  /*59870*/  HMMA.16816.F32 R16, R28, R22, R16 ;  /* 0x000000161c10723c */ /* 0x008fe60000001810 */
[----:B------:R0:W-:-:S15]  /*59880*/  STL.64 [R1+0x5450], R20 ;  /* 0x0054501401007387 */ /* 0x0001de0000100a00 */
[----:B------:R-:W-:Y:S01]  /*59890*/  NOP ;  /* 0x0000000000007918 */ /* 0x000fe20000000000 */
[----:B------:R-:W-:Y:S04]  /*598a0*/  STL.64 [R1+0x720], R16 ;  /* 0x0007201001007387 */ /* 0x000fe80000100a00 */
[----:B------:R2:W-:Y:S04]  /*598b0*/  STL.64 [R1+0x728], R18 ;  /* 0x0007281201007387 */ /* 0x0005e80000100a00 */
[----:B0-----:R-:W3:Y:S04]  /*598c0*/  LDL.LU.64 R20, [R1+0x15d0] ;  /* 0x0015d00001147983 */ /* 0x001ee80000300a00 */
[----:B------:R-:W3:Y:S01]  /*598d0*/  LDL.LU.64 R22, [R1+0x15d8] ;  /* 0x0015d80001167983 */ /* 0x000ee20000300a00 */
[----:B--2---:R-:W-:Y:S03]  /*598e0*/  HMMA.16816.F32 R16, R28, R24, R36 ;  /* 0x000000181c10723c */ /* 0x004fe60000001824 */
[----:B------:R-:W4:Y:S04]  /*598f0*/  LDL.LU.64 R36, [R1+0x15c0] ;  /* 0x0015c00001247983 */ /* 0x000f280000300a00 */
[----:B------:R-:W4:-:S12]  /*59900*/  LDL.LU.64 R38, [R1+0x15c8] ;  /* 0x0015c80001267983 */ /* 0x000f180000300a00 */
[----:B------:R0:W-:Y:S04]  /*59910*/  STL.64 [R1+0x710], R16 ;  /* 0x0007101001007387 */ /* 0x0001e80000100a00 */
[----:B------:R1:W-:Y:S04]  /*59920*/  STL.64 [R1+0x718], R18 ;  /* 0x0007181201007387 */ /* 0x0003e80000100a00 */
[----:B0-----:R-:W2:Y:S04]  /*59930*/  LDL.LU.64 R16, [R1+0x15b0] ;  /* 0x0015b00001107983 */ /* 0x001ea80000300a00 */
[----:B-1----:R-:W2:Y:S01]  /*59940*/  LDL.LU.64 R18, [R1+0x15b8] ;  /* 0x0015b80001127983 */ /* 0x002ea20000300a00 */
[----:B------:R-:W-:-:S03]  /*59950*/  IMAD R42, R48, 0x100, R43 ;  /* 0x00000100302a7824 */ /* 0x000fc600078e022b */
[----:B------:R-:W2:Y:S01]  /*59960*/  LDL.64 R60, [R1] ;  /* 0x00000000013c7983 */ /* 0x000ea20000100a00 */
[C---:B---3--:R-:W-:Y:S08]  /*59970*/  HMMA.16816.F32 R20, R28.reuse, R26, R20 ;  /* 0x0000001a1c14723c */ /* 0x048ff00000001814 */
[----:B------:R-:W-:Y:S01]  /*59980*/  HMMA.16816.F32 R28, R28, R32, R44 ;  /* 0x000000201c1c723c */ /* 0x000fe2000000182c */
[----:B------:R-:W-:-:S02]  /*59990*/  IMAD R41, R52, 0x100, R49 ;  /* 0x0000010034297824 */ /* 0x000fc400078e0231 */
[----:B------:R-:W-:Y:S02]  /*599a0*/  IMAD R40, R54, 0x100, R53 ;  /* 0x0000010036287824 */ /* 0x000fe400078e0235 */
[----:B------:R-:W-:-:S06]  /*599b0*/  IMAD R0, R0, 0x100, R55 ;  /* 0x0000010000007824 */ /* 0x000fcc00078e0237 */
[----:B------:R0:W-:Y:S04]  /*599c0*/  STL.64 [R1+0x700], R20 ;  /* 0x0007001401007387 */ /* 0x0001e80000100a00 */
[----:B------:R1:W-:Y:S04]  /*599d0*/  STL.64 [R1+0x708], R22 ;  /* 0x0007081601007387 */ /* 0x0003e80000100a00 */
[----:B0-----:R-:W3:Y:S04]  /*599e0*/  LDL.LU.64 R20, [R1+0x15a0] ;  /* 0x0015a00001147983 */ /* 0x001ee80000300a00 */
[----:B-1----:R-:W3:Y:S04]  /*599f0*/  LDL.LU.64 R22, [R1+0x15a8] ;  /* 0x0015a80001167983 */ /* 0x002ee80000300a00 */
[----:B------:R0:W-:Y:S04]  /*59a00*/  STL.64 [R1+0x4a0], R28 ;  /* 0x0004a01c01007387 */ /* 0x0001e80000100a00 */
[----:B------:R1:W-:Y:S01]  /*59a10*/  STL.64 [R1+0x4a8], R30 ;  /* 0x0004a81e01007387 */ /* 0x0003e20000100a00 */
[----:B0-----:R-:W-:-:S02]  /*59a20*/  F2FP.F16.E4M3.UNPACK_B R28, R42 ;  /* 0x0000002aff1c723e */ /* 0x001fc400020006ff */
[----:B------:R-:W-:Y:S02]  /*59a30*/  F2FP.F16.E4M3.UNPACK_B R29, R41 ;  /* 0x00000029ff1d723e */ /* 0x000fe400020006ff */
[----:B-1----:R-:W-:Y:S02]  /*59a40*/  F2FP.F16.E4M3.UNPACK_B R30, R40 ;  /* 0x00000028ff1e723e */ /* 0x002fe400020006ff */
[----:B------:R-:W-:Y:S01]  /*59a50*/  F2FP.F16.E4M3.UNPACK_B R31, R0 ;  /* 0x00000000ff1f723e */ /* 0x000fe200020006ff */
[----:B------:R-:W-:Y:S04]  /*59a60*/  STL [R1+0x543c], R32 ;  /* 0x00543c2001007387 */ /* 0x000fe80000100800 */
[----:B------:R0:W-:Y:S02]  /*59a70*/  STL [R1+0x5438], R33 ;  /* 0x0054382101007387 */ /* 0x0001e40000100800 */
[----:B----4-:R-:W-:Y:S02]  /*59a80*/  HMMA.16816.F32 R36, R28, R56, R36 ;  /* 0x000000381c24723c */ /* 0x010fe40000001824 */
[----:B------:R-:W4:-:S15]  /*59a90*/  LDL.LU.64 R56, [R1+0x1590] ;  /* 0x0015900001387983 */ /* 0x000f1e0000300a00 */
[----:B------:R-:W-:Y:S02]  /*59aa0*/  NOP ;  /* 0x0000000000007918 */ /* 0x000fe40000000000 */
[----:B------:R-:W-:Y:S04]  /*59ab0*/  STL.64 [R1+0x6f0], R36 ;  /* 0x0006f02401007387 */ /* 0x000fe80000100a00 */
[----:B------:R-:W-:Y:S01]  /*59ac0*/  STL.64 [R1+0x6f8], R38 ;  /* 0x0006f82601007387 */ /* 0x000fe20000100a00 */
[----:B--2---:R-:W-:Y:S03]  /*59ad0*/  HMMA.16816.F32 R16, R28, R58, R16 ;  /* 0x0000003a1c10723c */ /* 0x004fe60000001810 */
[----:B------:R-:W4:Y:S01]  /*59ae0*/  LDL.LU.64 R58, [R1+0x1598] ;  /* 0x00159800013a7983 */ /* 0x000f220000300a00 */
[----:B0-----:R-:W-:-:S15]  /*59af0*/  IMAD.MOV.U32 R33, RZ, RZ, R50 ;  /* 0x000000ffff217224 */ /* 0x001fde00078e0032 */
[----:B------:R0:W-:Y:S04]  /*59b00*/  STL.64 [R1+0x6e0], R16 ;  /* 0x0006e01001007387 */ /* 0x0001e80000100a00 */
[----:B------:R1:W-:Y:S04]  /*59b10*/  STL.64 [R1+0x6e8], R18 ;  /* 0x0006e81201007387 */ /* 0x0003e80000100a00 */
[----:B0-----:R-:W2:Y:S04]  /*59b20*/  LDL.LU.64 R16, [R1+0x1580] ;  /* 0x0015800001107983 */ /* 0x001ea80000300a00 */
[----:B-1----:R-:W2:Y:S04]  /*59b30*/  LDL.LU.64 R18, [R1+0x1588] ;  /* 0x0015880001127983 */ /* 0x002ea80000300a00 */
[----:B------:R-:W2:Y:S04]  /*59b40*/  LDL.LU.64 R40, [R1+0x1570] ;  /* 0x0015700001287983 */ /* 0x000ea80000300a00 */
[----:B------:R-:W2:Y:S04]  /*59b50*/  LDL.LU.64 R42, [R1+0x1578] ;  /* 0x00157800012a7983 */ /* 0x000ea80000300a00 */
[----:B------:R-:W2:Y:S04]  /*59b60*/  LDL.LU.64 R52, [R1+0x1560] ;  /* 0x0015600001347983 */ /* 0x000ea80000300a00 */
[----:B------:R-:W2:Y:S04]  /*59b70*/  LDL.LU.64 R54, [R1+0x1568] ;  /* 0x0015680001367983 */ /* 0x000ea80000300a00 */
[----:B------:R-:W2:Y:S01]  /*59b80*/  LDL.LU.64 R44, [R1+0x1550] ;  /* 0x00155000012c7983 */ /* 0x000ea20000300a00 */
[----:B---3--:R-:W-:Y:S01]  /*59b90*/  HMMA.16816.F32 R20, R28, R50, R20 ;  /* 0x000000321c14723c */ /* 0x008fe20000001814 */
[----:B------:R-:W-:-:S15]  /*59ba0*/  IMAD.MOV.U32 R32, RZ, RZ, R61 ;  /* 0x000000ffff207224 */ /* 0x000fde00078e003d */
[----:B------:R-:W-:-:S03]  /*59bb0*/  NOP ;  /* 0x0000000000007918 */ /* 0x000fc60000000000 */
[----:B------:R0:W-:Y:S04]  /*59bc0*/  STL.64 [R1+0x6d0], R20 ;  /* 0x0006d01401007387 */ /* 0x0001e80000100a00 */
[----:B------:R1:W-:Y:S04]  /*59bd0*/  STL.64 [R1+0x6d8], R22 ;  /* 0x0006d81601007387 */ /* 0x0003e80000100a00 */
[----:B------:R-:W3:Y:S04]  /*59be0*/  LDL.LU.64 R46, [R1+0x1558] ;  /* 0x00155800012e7983 */ /* 0x000ee80000300a00 */
[----:B------:R-:W2:Y:S04]  /*59bf0*/  LDL.LU.64 R48, [R1+0x1540] ;  /* 0x0015400001307983 */ /* 0x000ea80000300a00 */
[----:B------:R-:W2:Y:S04]  /*59c00*/  LDL.LU.64 R50, [R1+0x1548] ;  /* 0x0015480001327983 */ /* 0x000ea80000300a00 */
[----:B------:R-:W2:Y:S04]  /*59c10*/  LDL.LU.64 R36, [R1+0x1530] ;  /* 0x0015300001247983 */ /* 0x000ea80000300a00 */
[----:B------:R-:W2:Y:S04]  /*59c20*/  LDL.LU.64 R38, [R1+0x1538] ;  /* 0x0015380001267983 */ /* 0x000ea80000300a00 */
[----:B0-----:R-:W2:Y:S04]  /*59c30*/  LDL.LU.64 R20, [R1+0x1520] ;  /* 0x0015200001147983 */ /* 0x001ea80000300a00 */
[----:B-1----:R-:W2:Y:S01]  /*59c40*/  LDL.LU.64 R22, [R1+0x1528] ;  /* 0x0015280001167983 */ /* 0x002ea20000300a00 */
[----:B----4-:R-:W-:-:S15]  /*59c50*/  HMMA.16816.F32 R56, R28, R60, R56 ;  /* 0x0000003c1c38723c */ /* 0x010fde0000001838 */
[----:B------:R-:W-:-:S04]  /*59c60*/  NOP ;  /* 0x0000000000007918 */ /* 0x000fc80000000000 */
[----:B------:R-:W-:Y:S04]  /*59c70*/  STL.64 [R1+0x6c0], R56 ;  /* 0x0006c03801007387 */ /* 0x000fe80000100a00 */
[----:B------:R0:W-:Y:S04]  /*59c80*/  STL.64 [R1+0x6c8], R58 ;  /* 0x0006c83a01007387 */ /* 0x0001e80000100a00 */
[----:B0-----:R-:W2:Y:S04]  /*59c90*/  LDL.LU.64 R58, [R1+0x54c0] ;  /* 0x0054c000013a7983 */ /* 0x001ea80000300a00 */
[----:B------:R-:W4:Y:S04]  /*59ca0*/  LDL.LU.64 R56, [R1+0x54b8] ;  /* 0x0054b80001387983 */ /* 0x000f280000300a00 */
[----:B------:R-:W3:Y:S01]  /*59cb0*/  LDL.LU.64 R60, [R1+0x54b0] ;  /* 0x0054b000013c7983 */ /* 0x000ee20000300a00 */
[C---:B--2---:R-:W-:Y:S08]  /*59cc0*/  HMMA.16816.F32 R40, R28.reuse, R58, R40 ;  /* 0x0000003a1c28723c */ /* 0x044ff00000001828 */
[C---:B---3--:R-:W-:Y:S08]  /*59cd0*/  HMMA.16816.F32 R16, R28.reuse, R60, R16 ;  /* 0x0000003c1c10723c */ /* 0x048ff00000001810 */
[C---:B----4-:R-:W-:Y:S11]  /*59ce0*/  HMMA.16816.F32 R52, R28.reuse, R56, R52 ;  /* 0x000000381c34723c */ /* 0x050ff60000001834 */
        /* <DEDUP_REMOVED lines=21> */
[----:B------:R-:W4:Y:S04]  /*59e40*/  LDL.LU.64 R44, [R1+0x5480] ;  /* 0x00548000012c7983 */ /* 0x000f280000300a00 */
[----:B------:R-:W-:Y:S04]  /*59e50*/  STL.64 [R1+0x670], R48 ;  /* 0x0006703001007387 */ /* 0x000fe80000100a00 */
[----:B------:R0:W-:Y:S04]  /*59e60*/  STL.64 [R1+0x678], R50 ;  /* 0x0006783201007387 */ /* 0x0001e80000100a00 */
[----:B0-----:R-:W3:Y:S04]  /*59e70*/  LDL.LU.64 R50, [R1+0x5478] ;  /* 0x0054780001327983 */ /* 0x001ee80000300a00 */
[----:B------:R-:W2:Y:S04]  /*59e80*/  LDL.LU.64 R48, [R1+0x5470] ;  /* 0x0054700001307983 */ /* 0x000ea80000300a00 */
[----:B------:R-:W-:Y:S04]  /*59e90*/  STL.64 [R1+0x53d8], R54 ;  /* 0x0053d83601007387 */ /* 0x000fe80000100a00 */
[----:B------:R3:W-:Y:S02]  /*59ea0*/  STL.64 [R1+0x53d0], R52 ;  /* 0x0053d03401007387 */ /* 0x0007e40000100a00 */
[C---:B---3--:R-:W-:Y:S08]  /*59eb0*/  HMMA.16816.F32 R52, R28.reuse, R50, R36 ;  /* 0x000000321c34723c */ /* 0x048ff00000001824 */
[C---:B--2---:R-:W-:Y:S01]  /*59ec0*/  HMMA.16816.F32 R36, R28.reuse, R48, R20 ;  /* 0x000000301c24723c */ /* 0x044fe20000001814 */
[----:B------:R-:W2:Y:S10]  /*59ed0*/  LDL.LU.64 R20, [R1+0x14f0] ;  /* 0x0014f00001147983 */ /* 0x000eb40000300a00 */
[----:B------:R-:W-:Y:S04]  /*59ee0*/  STL.64 [R1+0x660], R52 ;  /* 0x0006603401007387 */ /* 0x000fe80000100a00 */
[----:B------:R-:W-:Y:S04]  /*59ef0*/  STL.64 [R1+0x668], R54 ;  /* 0x0006683601007387 */ /* 0x000fe80000100a00 */
[----:B------:R-:W2:Y:S04]  /*59f00*/  LDL.LU.64 R22, [R1+0x14f8] ;  /* 0x0014f80001167983 */ /* 0x000ea80000300a00 */
[----:B------:R0:W-:Y:S04]  /*59f10*/  STL.64 [R1+0x650], R36 ;  /* 0x0006502401007387 */ /* 0x0001e80000100a00 */
[----:B------:R1:W-:Y:S04]  /*59f20*/  STL.64 [R1+0x658], R38 ;  /* 0x0006582601007387 */ /* 0x0003e80000100a00 */
[----:B------:R-:W-:Y:S04]  /*59f30*/  STL.64 [R1+0x53e8], R50 ;  /* 0x0053e83201007387 */ /* 0x000fe80000100a00 */
[----:B------:R4:W-:Y:S04]  /*59f40*/  STL.64 [R1+0x53e0], R48 ;  /* 0x0053e03001007387 */ /* 0x0009e80000100a00 */
[----:B0-----:R-:W3:Y:S04]  /*59f50*/  LDL.LU.64 R36, [R1+0x14e0] ;  /* 0x0014e00001247983 */ /* 0x001ee80000300a00 */
[----:B-1----:R-:W3:Y:S01]  /*59f60*/  LDL.LU.64 R38, [R1+0x14e8] ;  /* 0x0014e80001267983 */ /* 0x002ee20000300a00 */
[C---:B------:R-:W-:Y:S08]  /*59f70*/  HMMA.16816.F32 R16, R28.reuse, R46, R16 ;  /* 0x0000002e1c10723c */ /* 0x040ff00000001810 */
[C---:B----4-:R-:W-:Y:S11]  /*59f80*/  HMMA.16816.F32 R48, R28.reuse, R44, R56 ;  /* 0x0000002c1c30723c */ /* 0x050ff60000001838 */
[----:B------:R0:W-:Y:S04]  /*59f90*/  STL.64 [R1+0x640], R16 ;  /* 0x0006401001007387 */ /* 0x0001e80000100a00 */
[----:B------:R1:W-:Y:S04]  /*59fa0*/  STL.64 [R1+0x648], R18 ;  /* 0x0006481201007387 */ /* 0x0003e80000100a00 */
[----:B0-----:R-:W4:Y:S04]  /*59fb0*/  LDL.LU.64 R16, [R1+0x14c0] ;  /* 0x0014c00001107983 */ /* 0x001f280000300a00 */
[----:B-1----:R-:W4:Y:S04]  /*59fc0*/  LDL.LU.64 R18, [R1+0x14c8] ;  /* 0x0014c80001127983 */ /* 0x002f280000300a00 */
[----:B------:R-:W4:Y:S04]  /*59fd0*/  LDL.LU.64 R56, [R1+0x14b0] ;  /* 0x0014b00001387983 */ /* 0x000f280000300a00 */
[----:B------:R-:W4:Y:S04]  /*59fe0*/  LDL.LU.64 R58, [R1+0x14b8] ;  /* 0x0014b800013a7983 */ /* 0x000f280000300a00 */
[----:B------:R0:W-:Y:S04]  /*59ff0*/  STL.64 [R1+0x630], R48 ;  /* 0x0006303001007387 */ /* 0x0001e80000100a00 */
[----:B------:R1:W-:Y:S04]  /*5a000*/  STL.64 [R1+0x638], R50 ;  /* 0x0006383201007387 */ /* 0x0003e80000100a00 */
[----:B------:R-:W4:Y:S04]  /*5a010*/  LDL.LU.64 R52, [R1+0x14a0] ;  /* 0x0014a00001347983 */ /* 0x000f280000300a00 */
[----:B------:R-:W4:Y:S04]  /*5a020*/  LDL.LU.64 R54, [R1+0x14a8] ;  /* 0x0014a80001367983 */ /* 0x000f280000300a00 */
[----:B0-----:R-:W4:Y:S04]  /*5a030*/  LDL.LU.64 R48, [R1+0x1490] ;  /* 0x0014900001307983 */ /* 0x001f280000300a00 */
[----:B-1----:R-:W4:Y:S04]  /*5a040*/  LDL.LU.64 R50, [R1+0x1498] ;  /* 0x0014980001327983 */ /* 0x002f280000300a00 */
[----:B------:R-:W-:Y:S04]  /*5a050*/  STL.64 [R1+0x53f8], R46 ;  /* 0x0053f82e01007387 */ /* 0x000fe80000100a00 */
[----:B------:R0:W-:Y:S04]  /*5a060*/  STL.64 [R1+0x53f0], R44 ;  /* 0x0053f02c01007387 */ /* 0x0001e80000100a00 */
[----:B0-----:R-:W4:Y:S04]  /*5a070*/  LDL.LU.64 R44, [R1+0x14d0] ;  /* 0x0014d000012c7983 */ /* 0x001f280000300a00 */
        /* <DEDUP_REMOVED lines=9> */
[----:B0-----:R-:W4:Y:S04]  /*5a110*/  LDL.LU.64 R38, [R1+0x5468] ;  /* 0x0054680001267983 */ /* 0x001f280000300a00 */
[----:B------:R-:W3:Y:S04]  /*5a120*/  LDL.LU.64 R36, [R1+0x5460] ;  /* 0x0054600001247983 */ /* 0x000ee80000300a00 */
[----:B------:R-:W-:Y:S04]  /*5a130*/  STL.64 [R1+0x5408], R42 ;  /* 0x0054082a01007387 */ /* 0x000fe80000100a00 */
[----:B------:R3:W-:Y:S01]  /*5a140*/  STL.64 [R1+0x5400], R40 ;  /* 0x0054002801007387 */ /* 0x0007e20000100a00 */
[C---:B----4-:R-:W-:Y:S08]  /*5a150*/  HMMA.16816.F32 R44, R28.reuse, R38, R44 ;  /* 0x000000261c2c723c */ /* 0x050ff0000000182c */
[C---:B---3--:R-:W-:Y:S01]  /*5a160*/  HMMA.16816.F32 R40, R28.reuse, R36, R16 ;  /* 0x000000241c28723c */ /* 0x048fe20000001810 */
[----:B------:R-:W3:Y:S10]  /*5a170*/  LDL.LU.64 R16, [R1+0x1470] ;  /* 0x0014700001107983 */ /* 0x000ef40000300a00 */
[----:B------:R-:W-:Y:S04]  /*5a180*/  STL.64 [R1+0x600], R44 ;  /* 0x0006002c01007387 */ /* 0x000fe80000100a00 */
[----:B------:R0:W-:Y:S04]  /*5a190*/  STL.64 [R1+0x608], R46 ;  /* 0x0006082e01007387 */ /* 0x0001e80000100a00 */
[----:B------:R-:W3:Y:S04]  /*5a1a0*/  LDL.LU.64 R18, [R1+0x1478] ;  /* 0x0014780001127983 */ /* 0x000ee80000300a00 */
[----:B------:R-:W-:Y:S01]  /*5a1b0*/  STL.64 [R1+0x5f0], R40 ;  /* 0x0005f02801007387 */ /* 0x000fe20000100a00 */
[C---:B0-----:R-:W-:Y:S03]  /*5a1c0*/  HMMA.16816.F32 R44, R28.reuse, R34, R56 ;  /* 0x000000221c2c723c */ /* 0x041fe60000001838 */
[----:B------:R0:W-:Y:S04]  /*5a1d0*/  STL.64 [R1+0x5f8], R42 ;  /* 0x0005f82a01007387 */ /* 0x0001e80000100a00 */
[----:B------:R-:W-:Y:S04]  /*5a1e0*/  STL.64 [R1+0x53b8], R38 ;  /* 0x0053b82601007387 */ /* 0x000fe80000100a00 */
[----:B------:R1:W-:Y:S01]  /*5a1f0*/  STL.64 [R1+0x53b0], R36 ;  /* 0x0053b02401007387 */ /* 0x0003e20000100a00 */
[C---:B0-----:R-:W-:Y:S08]  /*5a200*/  HMMA.16816.F32 R40, R28.reuse, R2, R52 ;  /* 0x000000021c28723c */ /* 0x041ff00000001834 */
[C---:B-1----:R-:W-:Y:S01]  /*5a210*/  HMMA.16816.F32 R36, R28.reuse, R4, R48 ;  /* 0x000000041c24723c */ /* 0x042fe20000001830 */
[----:B------:R-:W-:Y:S07]  /*5a220*/  STL.64 [R1+0x5e0], R44 ;  /* 0x0005e02c01007387 */ /* 0x000fee0000100a00 */
[C---:B--2---:R-:W-:Y:S01]  /*5a230*/  HMMA.16816.F32 R20, R28.reuse, R6, R20 ;  /* 0x000000061c14723c */ /* 0x044fe20000001814 */
[----:B------:R-:W-:Y:S04]  /*5a240*/  STL.64 [R1+0x5e8], R46 ;  /* 0x0005e82e01007387 */ /* 0x000fe80000100a00 */
[----:B------:R-:W2:Y:S04]  /*5a250*/  LDL.LU R53, [R1+0x2024] ;  /* 0x0020240001357983 */ /* 0x000ea80000300800 */
[----:B------:R-:W-:Y:S04]  /*5a260*/  STL.64 [R1+0x5d0], R40 ;  /* 0x0005d02801007387 */ /* 0x000fe80000100a00 */
[----:B------:R-:W-:Y:S04]  /*5a270*/  STL.64 [R1+0x5d8], R42 ;  /* 0x0005d82a01007387 */ /* 0x000fe80000100a00 */
[----:B------:R-:W2:Y:S04]  /*5a280*/  LDL.LU R54, [R1+0x2020] ;  /* 0x0020200001367983 */ /* 0x000ea80000300800 */
[----:B------:R0:W-:Y:S04]  /*5a290*/  STL.64 [R1+0x5c0], R36 ;  /* 0x0005c02401007387 */ /* 0x0001e80000100a00 */
[----:B------:R1:W-:Y:S04]  /*5a2a0*/  STL.64 [R1+0x5c8], R38 ;  /* 0x0005c82601007387 */ /* 0x0003e80000100a00 */
[----:B------:R-:W4:Y:S04]  /*5a2b0*/  LDL.LU R55, [R1+0x202c] ;  /* 0x00202c0001377983 */ /* 0x000f280000300800 */
[----:B------:R-:W4:Y:S04]  /*5a2c0*/  LDL.LU R56, [R1+0x2028] ;  /* 0x0020280001387983 */ /* 0x000f280000300800 */
[----:B0-----:R-:W2:Y:S04]  /*5a2d0*/  LDL.LU.64 R36, [R1+0x1460] ;  /* 0x0014600001247983 */ /* 0x001ea80000300a00 */
[----:B-1----:R-:W2:Y:S04]  /*5a2e0*/  LDL.LU.64 R38, [R1+0x1468] ;  /* 0x0014680001267983 */ /* 0x002ea80000300a00 */
[----:B------:R0:W-:Y:S04]  /*5a2f0*/  STL.64 [R1+0x5b0], R20 ;  /* 0x0005b01401007387 */ /* 0x0001e80000100a00 */
[----:B------:R1:W-:Y:S04]  /*5a300*/  STL.64 [R1+0x5b8], R22 ;  /* 0x0005b81601007387 */ /* 0x0003e80000100a00 */
[----:B------:R-:W4:Y:S04]  /*5a310*/  LDL.LU R57, [R1+0x2034] ;  /* 0x0020340001397983 */ /* 0x000f280000300800 */
[----:B------:R-:W4:Y:S04]  /*5a320*/  LDL.LU R58, [R1+0x2030] ;  /* 0x00203000013a7983 */ /* 0x000f280000300800 */
[----:B------:R-:W-:Y:S04]  /*5a330*/  STL.64 [R1+0x5378], R6 ;  /* 0x0053780601007387 */ /* 0x000fe80000100a00 */
[----:B------:R3:W-:Y:S04]  /*5a340*/  STL.64 [R1+0x5370], R4 ;  /* 0x0053700401007387 */ /* 0x0007e80000100a00 */
[----:B0-----:R-:W4:Y:S04]  /*5a350*/  LDL.LU.64 R20, [R1+0x1450] ;  /* 0x0014500001147983 */ /* 0x001f280000300a00 */
[----:B-1----:R-:W4:Y:S01]  /*5a360*/  LDL.LU.64 R22, [R1+0x1458] ;  /* 0x0014580001167983 */ /* 0x002f220000300a00 */
[----:B---3--:R-:W-:-:S15]  /*5a370*/  HMMA.16816.F32 R4, R28, R8, R16 ;  /* 0x000000081c04723c */ /* 0x008fde0000001810 */
[----:B------:R-:W-:-:S04]  /*5a380*/  NOP ;  /* 0x0000000000007918 */ /* 0x000fc80000000000 */
[----:B------:R-:W-:Y:S04]  /*5a390*/  STL.64 [R1+0x5a0], R4 ;  /* 0x0005a00401007387 */ /* 0x000fe80000100a00 */
[----:B------:R2:W-:Y:S04]  /*5a3a0*/  STL.64 [R1+0x5a8], R6 ;  /* 0x0005a80601007387 */ /* 0x0005e80000100a00 */
        /* <DEDUP_REMOVED lines=9> */
[----:B------:R-:W3:Y:S01]  /*5a440*/  LDL.LU R0, [R1+0x2038] ;  /* 0x0020380001007983 */ /* 0x000ee20000300800 */
[----:B--2---:R-:W-:Y:S03]  /*5a450*/  HMMA.16816.F32 R4, R28, R10, R36 ;  /* 0x0000000a1c04723c */ /* 0x004fe60000001824 */
[----:B------:R-:W2:Y:S04]  /*5a460*/  LDL.LU.64 R36, [R1+0x11f0] ;  /* 0x0011f00001247983 */ /* 0x000ea80000300a00 */
[----:B------:R-:W2:-:S12]  /*5a470*/  LDL.LU.64 R38, [R1+0x11f8] ;  /* 0x0011f80001267983 */ /* 0x000e980000300a00 */
[----:B------:R0:W-:Y:S01]  /*5a480*/  STL.64 [R1+0x590], R4 ;  /* 0x0005900401007387 */ /* 0x0001e20000100a00 */
[C---:B----4-:R-:W-:Y:S03]  /*5a490*/  HMMA.16816.F32 R20, R28.reuse, R12, R20 ;  /* 0x0000000c1c14723c */ /* 0x050fe60000001814 */
        /* <DEDUP_REMOVED lines=16> */
[----:B------:R-:W2:Y:S04]  /*5a5a0*/  LDL.LU.64 R16, [R1+0x5440] ;  /* 0x0054400001107983 */ /* 0x000ea80000300a00 */
[----:B------:R-:W-:Y:S04]  /*5a5b0*/  STL.64 [R1+0x5348], R14 ;  /* 0x0053480e01007387 */ /* 0x000fe80000100a00 */
[----:B------:R2:W-:Y:S01]  /*5a5c0*/  STL.64 [R1+0x5340], R12 ;  /* 0x0053400c01007387 */ /* 0x0005e20000100a00 */
[----:B------:R-:W-:Y:S01]  /*5a5d0*/  IMAD.MOV.U32 R52, RZ, RZ, R33 ;  /* 0x000000ffff347224 */ /* 0x000fe200078e0021 */
[C---:B----4-:R-:W-:Y:S08]  /*5a5e0*/  HMMA.16816.F32 R4, R28.reuse, R26, R4 ;  /* 0x0000001a1c04723c */ /* 0x050ff00000001804 */
[C---:B--2---:R-:W-:Y:S01]  /*5a5f0*/  HMMA.16816.F32 R12, R28.reuse, R16, R8 ;  /* 0x000000101c0c723c */ /* 0x044fe20000001808 */
[----:B---3--:R-:W-:Y:S07]  /*5a600*/  STL.64 [R1+0x5368], R18 ;  /* 0x0053681201007387 */ /* 0x008fee0000100a00 */
[C---:B------:R-:W-:Y:S11]  /*5a610*/  HMMA.16816.F32 R8, R28.reuse, R18, R48 ;  /* 0x000000121c08723c */ /* 0x040ff60000001830 */
[----:B------:R-:W-:Y:S04]  /*5a620*/  STL.64 [R1+0x560], R12 ;  /* 0x0005600c01007387 */ /* 0x000fe80000100a00 */
[----:B------:R0:W-:Y:S02]  /*5a630*/  STL.64 [R1+0x568], R14 ;  /* 0x0005680e01007387 */ /* 0x0001e40000100a00 */
[C---:B0-----:R-:W-:Y:S02]  /*5a640*/  HMMA.16816.F32 R12, R28.reuse, R20, R44 ;  /* 0x000000141c0c723c */ /* 0x041fe4000000182c */
[----:B------:R-:W-:Y:S04]  /*5a650*/  STL.64 [R1+0x5360], R16 ;  /* 0x0053601001007387 */ /* 0x000fe80000100a00 */
[----:B------:R-:W-:Y:S04]  /*5a660*/  STL.64 [R1+0x550], R8 ;  /* 0x0005500801007387 */ /* 0x000fe80000100a00 */
[----:B------:R0:W-:Y:S04]  /*5a670*/  STL.64 [R1+0x558], R10 ;  /* 0x0005580a01007387 */ /* 0x0001e80000100a00 */
[----:B------:R-:W-:Y:S05]  /*5a680*/  STL.64 [R1+0x5388], R22 ;  /* 0x0053881601007387 */ /* 0x000fea0000100a00 */
[----:B------:R-:W-:Y:S01]  /*5a690*/  STL.64 [R1+0x540], R12 ;  /* 0x0005400c01007387 */ /* 0x000fe20000100a00 */
[C---:B0-----:R-:W-:Y:S03]  /*5a6a0*/  HMMA.16816.F32 R8, R28.reuse, R22, R40 ;  /* 0x000000161c08723c */ /* 0x041fe60000001828 */
[----:B------:R0:W-:Y:S05]  /*5a6b0*/  STL.64 [R1+0x548], R14 ;  /* 0x0005480e01007387 */ /* 0x0001ea0000100a00 */
[----:B0-----:R-:W-:Y:S01]  /*5a6c0*/  HMMA.16816.F32 R12, R28, R24, R36 ;  /* 0x000000181c0c723c */ /* 0x001fe20000001824 */
[----:B------:R-:W-:Y:S10]  /*5a6d0*/  STL.64 [R1+0x5380], R20 ;  /* 0x0053801401007387 */ /* 0x000ff40000100a00 */
[----:B------:R0:W-:Y:S04]  /*5a6e0*/  STL.64 [R1+0x530], R8 ;  /* 0x0005300801007387 */ /* 0x0001e80000100a00 */
[----:B------:R1:W-:Y:S04]  /*5a6f0*/  STL.64 [R1+0x538], R10 ;  /* 0x0005380a01007387 */ /* 0x0003e80000100a00 */
[----:B0-----:R-:W2:Y:S04]  /*5a700*/  LDL.LU.64 R8, [R1+0x490] ;  /* 0x0004900001087983 */ /* 0x001ea80000300a00 */
[----:B-1----:R-:W2:Y:S04]  /*5a710*/  LDL.LU.64 R10, [R1+0x498] ;  /* 0x00049800010a7983 */ /* 0x002ea80000300a00 */
[----:B------:R-:W-:Y:S04]  /*5a720*/  STL.64 [R1+0x520], R12 ;  /* 0x0005200c01007387 */ /* 0x000fe80000100a00 */
[----:B------:R-:W-:Y:S04]  /*5a730*/  STL.64 [R1+0x528], R14 ;  /* 0x0005280e01007387 */ /* 0x000fe80000100a00 */
[----:B------:R-:W-:Y:S04]  /*5a740*/  STL.64 [R1+0x5398], R26 ;  /* 0x0053981a01007387 */ /* 0x000fe80000100a00 */
[----:B------:R-:W-:Y:S04]  /*5a750*/  STL.64 [R1+0x5390], R24 ;  /* 0x0053901801007387 */ /* 0x000fe80000100a00 */
[----:B------:R0:W-:Y:S04]  /*5a760*/  STL.64 [R1+0x510], R4 ;  /* 0x0005100401007387 */ /* 0x0001e80000100a00 */
[----:B------:R-:W-:Y:S01]  /*5a770*/  STL.64 [R1+0x518], R6 ;  /* 0x0005180601007387 */ /* 0x000fe20000100a00 */
[----:B0-----:R-:W-:-:S02]  /*5a780*/  IMAD R4, R54, 0x100, R53 ;  /* 0x0000010036047824 */ /* 0x001fc400078e0235 */
[----:B------:R-:W-:Y:S01]  /*5a790*/  IMAD R5, R56, 0x100, R55 ;  /* 0x0000010038057824 */ /* 0x000fe200078e0237 */
[----:B------:R-:W3:Y:S01]  /*5a7a0*/  LDL.LU R54, [R1] ;  /* 0x0000000001367983 */ /* 0x000ee20000300800 */
[----:B------:R-:W-:-:S03]  /*5a7b0*/  IMAD.MOV.U32 R55, RZ, RZ, R32 ;  /* 0x000000ffff377224 */ /* 0x000fc600078e0020 */
[----:B------:R-:W2:Y:S04]  /*5a7c0*/  LDL.LU R32, [R1+0x543c] ;  /* 0x00543c0001207983 */ /* 0x000ea80000300800 */
[----:B------:R-:W2:Y:S04]  /*5a7d0*/  LDL.LU R33, [R1+0x5438] ;  /* 0x0054380001217983 */ /* 0x000ea80000300800 */
[----:B------:R-:W4:Y:S04]  /*5a7e0*/  LDL.LU R53, [R1+0xc] ;  /* 0x00000c0001357983 */ /* 0x000f280000300800 */
[----:B---3--:R-:W-:Y:S04]  /*5a7f0*/  STL.64 [R1+0x5418], R54 ;  /* 0x0054183601007387 */ /* 0x008fe80000100a00 */
[----:B----4-:R0:W-:Y:S04]  /*5a800*/  STL.64 [R1+0x5410], R52 ;  /* 0x0054103401007387 */ /* 0x0101e80000100a00 */
[----:B------:R-:W3:Y:S04]  /*5a810*/  LDL.LU R42, [R1+0x10] ;  /* 0x00001000012a7983 */ /* 0x000ee80000300800 */
[----:B------:R-:W3:Y:S01]  /*5a820*/  LDL.LU R43, [R1+0x14] ;  /* 0x00001400012b7983 */ /* 0x000ee20000300800 */
[----:B--2---:R-:W-:Y:S03]  /*5a830*/  HMMA.16816.F32 R8, R28, R32, R8 ;  /* 0x000000201c08723c */ /* 0x004fe60000001808 */
[----:B---3--:R1:W-:Y:S04]  /*5a840*/  STL.64 [R1+0x5420], R42 ;  /* 0x0054202a01007387 */ /* 0x0083e80000100a00 */
[----:B------:R-:W2:-:S12]  /*5a850*/  LDL.LU R40, [R1+0x18] ;  /* 0x0000180001287983 */ /* 0x000e980000300800 */
[----:B------:R-:W-:Y:S04]  /*5a860*/  STL.64 [R1+0x490], R8 ;  /* 0x0004900801007387 */ /* 0x000fe80000100a00 */
[----:B------:R-:W-:Y:S04]  /*5a870*/  STL.64 [R1+0x498], R10 ;  /* 0x0004980a01007387 */ /* 0x000fe80000100a00 */
[----:B------:R-:W2:Y:S04]  /*5a880*/  LDL.LU R41, [R1+0x1c] ;  /* 0x00001c0001297983 */ /* 0x000ea80000300800 */
[----:B0-----:R-:W3:Y:S04]  /*5a890*/  LDL.LU.64 R52, [R1+0x11b0] ;  /* 0x0011b00001347983 */ /* 0x001ee80000300a00 */
[----:B------:R-:W4:Y:S01]  /*5a8a0*/  LDL.LU.64 R54, [R1+0x11b8] ;  /* 0x0011b80001367983 */ /* 0x000f220000300a00 */
[----:B------:R-:W-:-:S02]  /*5a8b0*/  IMAD R6, R58, 0x100, R57 ;  /* 0x000001003a067824 */ /* 0x000fc400078e0239 */
[----:B------:R-:W-:Y:S02]  /*5a8c0*/  IMAD.MOV.U32 R31, RZ, RZ, R4 ;  /* 0x000000ffff1f7224 */ /* 0x000fe400078e0004 */
[----:B------:R-:W-:Y:S02]  /*5a8d0*/  IMAD R0, R0, 0x100, R59 ;  /* 0x0000010000007824 */ /* 0x000fe400078e023b */
[----:B-1----:R-:W-:Y:S02]  /*5a8e0*/  IMAD.MOV.U32 R43, RZ, RZ, R6 ;  /* 0x000000ffff2b7224 */ /* 0x002fe400078e0006 */
[----:B------:R-:W-:Y:S01]  /*5a8f0*/  IMAD.MOV.U32 R42, RZ, RZ, R5 ;  /* 0x000000ffff2a7224 */ /* 0x000fe200078e0005 */
[----:B----4-:R-:W-:Y:S04]  /*5a900*/  STL.64 [R1+0x5430], R54 ;  /* 0x0054303601007387 */ /* 0x010fe80000100a00 */
[----:B---3--:R0:W-:Y:S04]  /*5a910*/  STL.64 [R1+0x5428], R52 ;  /* 0x0054283401007387 */ /* 0x0081e80000100a00 */
[----:B0-----:R-:W2:Y:S04]  /*5a920*/  LDL.LU.64 R52, [R1+0x11c0] ;  /* 0x0011c00001347983 */ /* 0x001ea80000300a00 */
[----:B------:R-:W2:Y:S01]  /*5a930*/  LDL.LU.64 R54, [R1+0x11c8] ;  /* 0x0011c80001367983 */ /* 0x000ea20000300a00 */
[----:B------:R-:W-:-:S02]  /*5a940*/  F2FP.F16.E4M3.UNPACK_B R28, R31 ;  /* 0x0000001fff1c723e */ /* 0x000fc400020006ff */
[----:B------:R-:W-:Y:S01]  /*5a950*/  F2FP.F16.E4M3.UNPACK_B R29, R42 ;  /* 0x0000002aff1d723e */ /* 0x000fe200020006ff */
[----:B------:R-:W3:Y:S01]  /*5a960*/  LDL.LU.64 R44, [R1+0x11a0] ;  /* 0x0011a000012c7983 */ /* 0x000ee20000300a00 */
[----:B------:R-:W-:Y:S02]  /*5a970*/  F2FP.F16.E4M3.UNPACK_B R30, R43 ;  /* 0x0000002bff1e723e */ /* 0x000fe400020006ff */
[----:B------:R-:W-:Y:S01]  /*5a980*/  F2FP.F16.E4M3.UNPACK_B R31, R0 ;  /* 0x00000000ff1f723e */ /* 0x000fe200020006ff */
[----:B------:R-:W3:Y:S04]  /*5a990*/  LDL.LU.64 R46, [R1+0x11a8] ;  /* 0x0011a800012e7983 */ /* 0x000ee80000300a00 */
[----:B------:R-:W4:Y:S04]  /*5a9a0*/  LDL.LU.64 R48, [R1+0x1190] ;  /* 0x0011900001307983 */ /* 0x000f280000300a00 */
[----:B------:R-:W4:Y:S04]  /*5a9b0*/  LDL.LU.64 R50, [R1+0x1198] ;  /* 0x0011980001327983 */ /* 0x000f280000300a00 */
        /* <DEDUP_REMOVED lines=20> */
[----:B--2---:R-:W-:Y:S03]  /*5ab00*/  HMMA.16816.F32 R40, R28, R40, R52 ;  /* 0x000000281c28723c */ /* 0x004fe60000001834 */
[----:B------:R-:W2:Y:S04]  /*5ab10*/  LDL.LU.64 R54, [R1+0x5430] ;  /* 0x0054300001367983 */ /* 0x000ea80000300a00 */
[----:B------:R-:W2:-:S12]  /*5ab20*/  LDL.LU.64 R52, [R1+0x5428] ;  /* 0x0054280001347983 */ /* 0x000e980000300a00 */
[----:B------:R-:W-:Y:S04]  /*5ab30*/  STL.64 [R1+0x480], R40 ;  /* 0x0004802801007387 */ /* 0x000fe80000100a00 */
[----:B------:R0:W-:Y:S04]  /*5ab40*/  STL.64 [R1+0x488], R42 ;  /* 0x0004882a01007387 */ /* 0x0001e80000100a00 */
[----:B0-----:R-:W2:Y:S02]  /*5ab50*/  LDL.LU.64 R42, [R1+0x5420] ;  /* 0x00542000012a7983 */ /* 0x001ea40000300a00 */
[C---:B--2---:R-:W-:Y:S02]  /*5ab60*/  HMMA.16816.F32 R40, R28.reuse, R42, R52 ;  /* 0x0000002a1c28723c */ /* 0x044fe40000001834 */
[----:B------:R-:W4:Y:S04]  /*5ab70*/  LDL.LU.64 R54, [R1+0x5418] ;  /* 0x0054180001367983 */ /* 0x000f280000300a00 */
[----:B------:R-:W2:Y:S02]  /*5ab80*/  LDL.LU.64 R52, [R1+0x5410] ;  /* 0x0054100001347983 */ /* 0x000ea40000300a00 */
[C---:B---3--:R-:W-:Y:S11]  /*5ab90*/  HMMA.16816.F32 R56, R28.reuse, R60, R56 ;  /* 0x0000003c1c38723c */ /* 0x048ff60000001838 */
[----:B------:R-:W-:Y:S04]  /*5aba0*/  STL.64 [R1+0x460], R40 ;  /* 0x0004602801007387 */ /* 0x000fe80000100a00 */
[----:B------:R0:W-:Y:S04]  /*5abb0*/  STL.64 [R1+0x468], R42 ;  /* 0x0004682a01007387 */ /* 0x0001e80000100a00 */
[----:B0-----:R-:W3:Y:S04]  /*5abc0*/  LDL.LU.64 R42, [R1+0x5408] ;  /* 0x00540800012a7983 */ /* 0x001ee80000300a00 */
[----:B------:R-:W3:Y:S01]  /*5abd0*/  LDL.LU.64 R40, [R1+0x5400] ;  /* 0x0054000001287983 */ /* 0x000ee20000300a00 */
[C---:B--2---:R-:W-:Y:S08]  /*5abe0*/  HMMA.16816.F32 R44, R28.reuse, R52, R44 ;  /* 0x000000341c2c723c */ /* 0x044ff0000000182c */
[C---:B----4-:R-:W-:Y:S11]  /*5abf0*/  HMMA.16816.F32 R52, R28.reuse, R54, R48 ;  /* 0x000000361c34723c */ /* 0x050ff60000001830 */
[----:B------:R-:W-:Y:S04]  /*5ac00*/  STL.64 [R1+0x440], R44 ;  /* 0x0004402c01007387 */ /* 0x000fe80000100a00 */
[----:B------:R0:W-:Y:S04]  /*5ac10*/  STL.64 [R1+0x448], R46 ;  /* 0x0004482e01007387 */ /* 0x0001e80000100a00 */
[----:B0-----:R-:W2:Y:S04]  /*5ac20*/  LDL.LU.64 R46, [R1+0x53f8] ;  /* 0x0053f800012e7983 */ /* 0x001ea80000300a00 */
[----:B------:R-:W4:Y:S04]  /*5ac30*/  LDL.LU.64 R44, [R1+0x53f0] ;  /* 0x0053f000012c7983 */ /* 0x000f280000300a00 */
[----:B------:R-:W3:Y:S04]  /*5ac40*/  LDL.LU.64 R50, [R1+0x53e8] ;  /* 0x0053e80001327983 */ /* 0x000ee80000300a00 */
        /* <DEDUP_REMOVED lines=14> */
[C---:B------:R-:W-:Y:S11]  /*5ad30*/  HMMA.16816.F32 R20, R28.reuse, R52, R20 ;  /* 0x000000341c14723c */ /* 0x040ff60000001814 */
[----:B------:R-:W-:Y:S04]  /*5ad40*/  STL.64 [R1+0x3e0], R32 ;  /* 0x0003e02001007387 */ /* 0x000fe80000100a00 */
[----:B------:R0:W-:Y:S02]  /*5ad50*/  STL.64 [R1+0x3e8], R34 ;  /* 0x0003e82201007387 */ /* 0x0001e40000100a00 */
[C---:B0-----:R-:W-:Y:S08]  /*5ad60*/  HMMA.16816.F32 R32, R28.reuse, R56, R36 ;  /* 0x000000381c20723c */ /* 0x041ff00000001824 */
[C---:B------:R-:W-:Y:S11]  /*5ad70*/  HMMA.16816.F32 R4, R28.reuse, R44, R4 ;  /* 0x0000002c1c04723c */ /* 0x040ff60000001804 */
[----:B------:R0:W-:Y:S04]  /*5ad80*/  STL.64 [R1+0x3b0], R32 ;  /* 0x0003b02001007387 */ /* 0x0001e80000100a00 */
[----:B------:R1:W-:Y:S04]  /*5ad90*/  STL.64 [R1+0x3b8], R34 ;  /* 0x0003b82201007387 */ /* 0x0003e80000100a00 */
[----:B------:R2:W-:Y:S04]  /*5ada0*/  STL.64 [R1+0x390], R24 ;  /* 0x0003901801007387 */ /* 0x0005e80000100a00 */
[----:B------:R3:W-:Y:S04]  /*5adb0*/  STL.64 [R1+0x398], R26 ;  /* 0x0003981a01007387 */ /* 0x0007e80000100a00 */
[----:B------:R4:W-:Y:S04]  /*5adc0*/  STL.64 [R1+0x360], R20 ;  /* 0x0003601401007387 */ /* 0x0009e80000100a00 */
[----:B------:R0:W-:Y:S04]  /*5add0*/  STL.64 [R1+0x368], R22 ;  /* 0x0003681601007387 */ /* 0x0001e80000100a00 */
[----:B------:R-:W-:Y:S04]  /*5ade0*/  STL.64 [R1+0x340], R16 ;  /* 0x0003401001007387 */ /* 0x000fe80000100a00 */
[----:B------:R-:W-:Y:S04]  /*5adf0*/  STL.64 [R1+0x348], R18 ;  /* 0x0003481201007387 */ /* 0x000fe80000100a00 */
[----:B------:R-:W-:Y:S04]  /*5ae00*/  STL.64 [R1+0x320], R12 ;  /* 0x0003200c01007387 */ /* 0x000fe80000100a00 */
[----:B------:R-:W-:Y:S04]  /*5ae10*/  STL.64 [R1+0x328], R14 ;  /* 0x0003280e01007387 */ /* 0x000fe80000100a00 */
[----:B------:R-:W4:Y:S04]  /*5ae20*/  LDL.LU.64 R44, [R1+0x1120] ;  /* 0x00112000012c7983 */ /* 0x000f280000300a00 */
[----:B------:R-:W-:Y:S04]  /*5ae30*/  STL.64 [R1+0x2f0], R8 ;  /* 0x0002f00801007387 */ /* 0x000fe80000100a00 */
[----:B------:R-:W-:Y:S04]  /*5ae40*/  STL.64 [R1+0x2f8], R10 ;  /* 0x0002f80a01007387 */ /* 0x000fe80000100a00 */
[----:B------:R-:W4:Y:S04]  /*5ae50*/  LDL.LU.64 R46, [R1+0x1128] ;  /* 0x00112800012e7983 */ /* 0x000f280000300a00 */
[----:B------:R0:W-:Y:S04]  /*5ae60*/  STL.64 [R1+0x2d0], R4 ;  /* 0x0002d00401007387 */ /* 0x0001e80000100a00 */
[----:B------:R0:W-:Y:S04]  /*5ae70*/  STL.64 [R1+0x2d8], R6 ;  /* 0x0002d80601007387 */ /* 0x0001e80000100a00 */
[----:B------:R-:W4:Y:S04]  /*5ae80*/  LDL.LU.64 R36, [R1+0x1110] ;  /* 0x0011100001247983 */ /* 0x000f280000300a00 */
[----:B------:R-:W4:Y:S04]  /*5ae90*/  LDL.LU.64 R38, [R1+0x1118] ;  /* 0x0011180001267983 */ /* 0x000f280000300a00 */
[----:B0-----:R-:W4:Y:S04]  /*5aea0*/  LDL.LU.64 R32, [R1+0x1100] ;  /* 0x0011000001207983 */ /* 0x001f280000300a00 */
[----:B-1----:R-:W4:Y:S04]  /*5aeb0*/  LDL.LU.64 R34, [R1+0x1108] ;  /* 0x0011080001227983 */ /* 0x002f280000300a00 */
[----:B--2---:R-:W2:Y:S04]  /*5aec0*/  LDL.LU.64 R24, [R1+0x10f0] ;  /* 0x0010f00001187983 */ /* 0x004ea80000300a00 */
[----:B---3--:R-:W2:Y:S04]  /*5aed0*/  LDL.LU.64 R26, [R1+0x10f8] ;  /* 0x0010f800011a7983 */ /* 0x008ea80000300a00 */
[----:B----4-:R-:W3:Y:S04]  /*5aee0*/  LDL.LU.64 R20, [R1+0x10e0] ;  /* 0x0010e00001147983 */ /* 0x010ee80000300a00 */
[----:B------:R-:W3:Y:S04]  /*5aef0*/  LDL.LU.64 R22, [R1+0x10e8] ;  /* 0x0010e80001167983 */ /* 0x000ee80000300a00 */
        /* <DEDUP_REMOVED lines=13> */
[----:B------:R-:W2:Y:S01]  /*5afd0*/  LDL.LU.64 R50, [R1+0x98] ;  /* 0x0000980001327983 */ /* 0x000ea20000300a00 */
[C---:B------:R-:W-:Y:S08]  /*5afe0*/  HMMA.16816.F32 R44, R28.reuse, R42, R44 ;  /* 0x0000002a1c2c723c */ /* 0x040ff0000000182c */
[C---:B------:R-:W-:Y:S11]  /*5aff0*/  HMMA.16816.F32 R40, R28.reuse, R40, R36 ;  /* 0x000000281c28723c */ /* 0x040ff60000001824 */
[----:B------:R0:W-:Y:S04]  /*5b000*/  STL.64 [R1+0x2b0], R44 ;  /* 0x0002b02c01007387 */ /* 0x0001e80000100a00 */
[----:B------:R1:W-:Y:S04]  /*5b010*/  STL.64 [R1+0x2b8], R46 ;  /* 0x0002b82e01007387 */ /* 0x0003e80000100a00 */
[----:B0-----:R-:W2:Y:S04]  /*5b020*/  LDL.LU.64 R44, [R1+0x70] ;  /* 0x00007000012c7983 */ /* 0x001ea80000300a00 */
[----:B-1----:R-:W2:Y:S04]  /*5b030*/  LDL.LU.64 R46, [R1+0x78] ;  /* 0x00007800012e7983 */ /* 0x002ea80000300a00 */
[----:B------:R-:W2:Y:S04]  /*5b040*/  LDL.LU.64 R38, [R1+0x53b8] ;  /* 0x0053b80001267983 */ /* 0x000ea80000300a00 */
[----:B------:R-:W3:Y:S04]  /*5b050*/  LDL.LU.64 R36, [R1+0x53b0] ;  /* 0x0053b00001247983 */ /* 0x000ee80000300a00 */
[----:B------:R0:W-:Y:S04]  /*5b060*/  STL.64 [R1+0x290], R40 ;  /* 0x0002902801007387 */ /* 0x0001e80000100a00 */
[----:B------:R1:W-:Y:S04]  /*5b070*/  STL.64 [R1+0x298], R42 ;  /* 0x0002982a01007387 */ /* 0x0003e80000100a00 */
[----:B0-----:R-:W3:Y:S04]  /*5b080*/  LDL.LU.64 R40, [R1+0x180] ;  /* 0x0001800001287983 */ /* 0x001ee80000300a00 */
[----:B-1----:R-:W3:Y:S01]  /*5b090*/  LDL.LU.64 R42, [R1+0x188] ;  /* 0x00018800012a7983 */ /* 0x002ee20000300a00 */
[----:B--2---:R-:W-:-:S15]  /*5b0a0*/  HMMA.16816.F32 R32, R28, R38, R32 ;  /* 0x000000261c20723c */ /* 0x004fde0000001820 */
[----:B------:R-:W-:-:S04]  /*5b0b0*/  NOP ;  /* 0x0000000000007918 */ /* 0x000fc80000000000 */
[----:B------:R-:W-:Y:S04]  /*5b0c0*/  STL.64 [R1+0x270], R32 ;  /* 0x0002702001007387 */ /* 0x000fe80000100a00 */
[----:B------:R0:W-:Y:S04]  /*5b0d0*/  STL.64 [R1+0x278], R34 ;  /* 0x0002782201007387 */ /* 0x0001e80000100a00 */
[----:B0-----:R-:W2:Y:S01]  /*5b0e0*/  LDL.LU.64 R34, [R1+0x53a8] ;  /* 0x0053a80001227983 */ /* 0x001ea20000300a00 */
[C---:B---3--:R-:W-:Y:S03]  /*5b0f0*/  HMMA.16816.F32 R36, R28.reuse, R36, R24 ;  /* 0x000000241c24723c */ /* 0x048fe60000001818 */
[----:B------:R-:W3:Y:S04]  /*5b100*/  LDL.LU.64 R32, [R1+0x53a0] ;  /* 0x0053a00001207983 */ /* 0x000ee80000300a00 */
[----:B------:R-:W3:Y:S01]  /*5b110*/  LDL.LU.64 R26, [R1+0x5398] ;  /* 0x00539800011a7983 */ /* 0x000ee20000300a00 */
[C---:B----4-:R-:W-:Y:S03]  /*5b120*/  HMMA.16816.F32 R4, R28.reuse, R2, R4 ;  /* 0x000000021c04723c */ /* 0x050fe60000001804 */
[----:B------:R-:W4:Y:S08]  /*5b130*/  LDL.LU.64 R24, [R1+0x5390] ;  /* 0x0053900001187983 */ /* 0x000f300000300a00 */
        /* <DEDUP_REMOVED lines=20> */
[----:B------:R-:W2:Y:S04]  /*5b280*/  LDL.LU.64 R10, [R1+0x5358] ;  /* 0x00535800010a7983 */ /* 0x000ea80000300a00 */
[----:B------:R-:W2:Y:S04]  /*5b290*/  LDL.LU.64 R8, [R1+0x5350] ;  /* 0x0053500001087983 */ /* 0x000ea80000300a00 */
        /* <DEDUP_REMOVED lines=9> */
[----:B------:R-:W4:Y:S01]  /*5b330*/  LDL.LU.64 R12, [R1+0x5340] ;  /* 0x00534000010c7983 */ /* 0x000f220000300a00 */
[----:B---3--:R-:W-:-:S15]  /*5b340*/  HMMA.16816.F32 R4, R28, R10, R4 ;  /* 0x0000000a1c04723c */ /* 0x008fde0000001804 */
[----:B------:R-:W-:-:S04]  /*5b350*/  NOP ;  /* 0x0000000000007918 */ /* 0x000fc80000000000 */
[----:B------:R-:W-:Y:S04]  /*5b360*/  STL.64 [R1+0x190], R4 ;  /* 0x0001900401007387 */ /* 0x000fe80000100a00 */
[----:B------:R2:W-:Y:S02]  /*5b370*/  STL.64 [R1+0x198], R6 ;  /* 0x0001980601007387 */ /* 0x0005e40000100a00 */
[C---:B--2---:R-:W-:Y:S08]  /*5b380*/  HMMA.16816.F32 R4, R28.reuse, R14, R40 ;  /* 0x0000000e1c04723c */ /* 0x044ff00000001828 */
[C---:B----4-:R-:W-:Y:S08]  /*5b390*/  HMMA.16816.F32 R8, R28.reuse, R12, R36 ;  /* 0x0000000c1c08723c */ /* 0x050ff00000001824 */
[C---:B------:R-:W-:Y:S11]  /*5b3a0*/  HMMA.16816.F32 R12, R28.reuse, R16, R56 ;  /* 0x000000101c0c723c */ /* 0x040ff60000001838 */
[----:B------:R-:W-:Y:S04]  /*5b3b0*/  STL.64 [R1+0x160], R8 ;  /* 0x0001600801007387 */ /* 0x000fe80000100a00 */
[----:B------:R0:W-:Y:S04]  /*5b3c0*/  STL.64 [R1+0x168], R10 ;  /* 0x0001680a01007387 */ /* 0x0001e80000100a00 */
[----:B------:R-:W-:Y:S04]  /*5b3d0*/  STL.64 [R1+0x140], R4 ;  /* 0x0001400401007387 */ /* 0x000fe80000100a00 */
[----:B------:R1:W-:Y:S01]  /*5b3e0*/  STL.64 [R1+0x148], R6 ;  /* 0x0001480601007387 */ /* 0x0003e20000100a00 */
[C---:B0-----:R-:W-:Y:S08]  /*5b3f0*/  HMMA.16816.F32 R8, R28.reuse, R18, R52 ;  /* 0x000000121c08723c */ /* 0x041ff00000001834 */
[----:B-1----:R-:W-:Y:S01]  /*5b400*/  HMMA.16816.F32 R4, R28, R20, R48 ;  /* 0x000000141c04723c */ /* 0x002fe20000001830 */
[----:B------:R-:W-:Y:S04]  /*5b410*/  STL.64 [R1+0xd0], R12 ;  /* 0x0000d00c01007387 */ /* 0x000fe80000100a00 */
[----:B------:R-:W-:-:S14]  /*5b420*/  STL.64 [R1+0xd8], R14 ;  /* 0x0000d80e01007387 */ /* 0x000fdc0000100a00 */
[----:B------:R-:W-:Y:S01]  /*5b430*/  IMAD.MOV.U32 R0, RZ, RZ, R7 ;  /* 0x000000ffff007224 */ /* 0x000fe200078e0007 */
[----:B------:R-:W-:Y:S04]  /*5b440*/  STL.64 [R1+0x80], R4 ;  /* 0x0000800401007387 */ /* 0x000fe80000100a00 */
[----:B------:R-:W-:Y:S04]  /*5b450*/  STL.64 [R1+0xa0], R8 ;  /* 0x0000a00801007387 */ /* 0x000fe80000100a00 */
[----:B------:R-:W-:Y:S04]  /*5b460*/  STL.64 [R1+0xa8], R10 ;  /* 0x0000a80a01007387 */ /* 0x000fe80000100a00 */
[----:B------:R0:W-:Y:S04]  /*5b470*/  STL [R1+0x88], R6 ;  /* 0x0000880601007387 */ /* 0x0001e80000100800 */
[----:B------:R-:W-:Y:S04]  /*5b480*/  STL [R1+0x4c08], R0 ;  /* 0x004c080001007387 */ /* 0x000fe80000100800 */
[----:B------:R-:W2:Y:S04]  /*5b490*/  LDL.LU.64 R16, [R1+0x50] ;  /* 0x0000500001107983 */ /* 0x000ea80000300a00 */
[----:B------:R-:W2:Y:S01]  /*5b4a0*/  LDL.LU.64 R18, [R1+0x58] ;  /* 0x0000580001127983 */ /* 0x000ea20000300a00 */
[----:B0-----:R-:W-:-:S15]  /*5b4b0*/  HMMA.16816.F32 R4, R28, R22, R44 ;  /* 0x000000161c04723c */ /* 0x001fde000000182c */
[----:B------:R-:W-:-:S04]  /*5b4c0*/  NOP ;  /* 0x0000000000007918 */ /* 0x000fc80000000000 */
[----:B------:R-:W-:Y:S04]  /*5b4d0*/  STL.64 [R1+0x70], R4 ;  /* 0x0000700401007387 */ /* 0x000fe80000100a00 */
[----:B------:R0:W-:Y:S04]  /*5b4e0*/  STL.64 [R1+0x78], R6 ;  /* 0x0000780601007387 */ /* 0x0001e80000100a00 */
[----:B------:R-:W3:Y:S04]  /*5b4f0*/  LDL.LU R48, [R1+0x100] ;  /* 0x0001000001307983 */ /* 0x000ee80000300800 */
[----:B------:R-:W3:Y:S04]  /*5b500*/  LDL.LU R49, [R1+0x104] ;  /* 0x0001040001317983 */ /* 0x000ee80000300800 */
[----:B------:R-:W3:Y:S04]  /*5b510*/  LDL.LU R50, [R1+0x108] ;  /* 0x0001080001327983 */ /* 0x000ee80000300800 */
[----:B------:R-:W3:Y:S04]  /*5b520*/  LDL.LU R51, [R1+0x10c] ;  /* 0x00010c0001337983 */ /* 0x000ee80000300800 */
[----:B------:R-:W4:Y:S04]  /*5b530*/  LDL.LU.64 R12, [R1+0x40] ;  /* 0x00004000010c7983 */ /* 0x000f280000300a00 */
[----:B------:R-:W4:Y:S04]  /*5b540*/  LDL.LU.64 R14, [R1+0x48] ;  /* 0x00004800010e7983 */ /* 0x000f280000300a00 */
[----:B0-----:R-:W3:Y:S04]  /*5b550*/  LDL.LU R6, [R1+0x2044] ;  /* 0x0020440001067983 */ /* 0x001ee80000300800 */
        /* <DEDUP_REMOVED lines=21> */
[----:B------:R-:W3:Y:S04]  /*5b6b0*/  LDL.LU.64 R10, [R1+0x38] ;  /* 0x00003800010a7983 */ /* 0x000ee80000300a00 */
[----:B------:R-:W3:Y:S04]  /*5b6c0*/  LDL.LU R53, [R1+0x1244] ;  /* 0x0012440001357983 */ /* 0x000ee80000300800 */
[----:B------:R-:W3:Y:S04]  /*5b6d0*/  LDL.LU R54, [R1+0x1250] ;  /* 0x0012500001367983 */ /* 0x000ee80000300800 */
[----:B------:R-:W3:Y:S01]  /*5b6e0*/  LDL.LU R61, [R1+0x1264] ;  /* 0x00126400013d7983 */ /* 0x000ee20000300800 */
[----:B--2---:R-:W-:-:S15]  /*5b6f0*/  HMMA.16816.F32 R16, R28, R24, R16 ;  /* 0x000000181c10723c */ /* 0x004fde0000001810 */
[----:B------:R-:W-:-:S04]  /*5b700*/  NOP ;  /* 0x0000000000007918 */ /* 0x000fc80000000000 */
[----:B------:R-:W-:Y:S04]  /*5b710*/  STL.64 [R1+0x50], R16 ;  /* 0x0000501001007387 */ /* 0x000fe80000100a00 */
[----:B------:R-:W-:Y:S04]  /*5b720*/  STL [R1+0x58], R18 ;  /* 0x0000581201007387 */ /* 0x000fe80000100800 */
[----:B------:R-:W2:Y:S04]  /*5b730*/  LDL.LU R55, [R1+0x1254] ;  /* 0x0012540001377983 */ /* 0x000ea80000300800 */
[----:B------:R-:W2:Y:S04]  /*5b740*/  LDL.LU R60, [R1+0x1260] ;  /* 0x00126000013c7983 */ /* 0x000ea80000300800 */
[----:B------:R-:W2:Y:S04]  /*5b750*/  LDL.LU R56, [R1+0x110] ;  /* 0x0001100001387983 */ /* 0x000ea80000300800 */
[----:B------:R-:W2:Y:S04]  /*5b760*/  LDL.LU R57, [R1+0x114] ;  /* 0x0001140001397983 */ /* 0x000ea80000300800 */
[----:B------:R-:W2:Y:S04]  /*5b770*/  LDL.LU R58, [R1+0x118] ;  /* 0x00011800013a7983 */ /* 0x000ea80000300800 */
[----:B------:R-:W2:Y:S01]  /*5b780*/  LDL.LU R59, [R1+0x11c] ;  /* 0x00011c00013b7983 */ /* 0x000ea20000300800 */
[----:B----4-:R-:W-:Y:S01]  /*5b790*/  HMMA.16816.F32 R12, R28, R26, R12 ;  /* 0x0000001a1c0c723c */ /* 0x010fe2000000180c */
[----:B------:R-:W-:-:S02]  /*5b7a0*/  IMAD.MOV.U32 R0, RZ, RZ, R19 ;  /* 0x000000ffff007224 */ /* 0x000fc400078e0013 */
[----:B---3--:R-:W-:-:S03]  /*5b7b0*/  IMAD R2, R2, 0x100, R6 ;  /* 0x0000010002027824 */ /* 0x008fc600078e0206 */
[----:B------:R0:W-:Y:S01]  /*5b7c0*/  STL [R1+0x4c30], R0 ;  /* 0x004c300001007387 */ /* 0x0001e20000100800 */
[----:B------:R-:W-:Y:S02]  /*5b7d0*/  IMAD R3, R3, 0x100, R7 ;  /* 0x0000010003037824 */ /* 0x000fe400078e0207 */
[----:B------:R-:W-:Y:S02]  /*5b7e0*/  IMAD R4, R5, 0x100, R4 ;  /* 0x0000010005047824 */ /* 0x000fe400078e0204 */
[----:B------:R-:W-:-:S08]  /*5b7f0*/  IMAD R5, R35, 0x100, R34 ;  /* 0x0000010023057824 */ /* 0x000fd000078e0222 */
[----:B------:R-:W-:Y:S04]  /*5b800*/  STL.64 [R1+0x40], R12 ;  /* 0x0000400c01007387 */ /* 0x000fe80000100a00 */
[----:B------:R-:W-:Y:S01]  /*5b810*/  STL.64 [R1+0x48], R14 ;  /* 0x0000480e01007387 */ /* 0x000fe20000100a00 */
[----:B------:R-:W-:Y:S02]  /*5b820*/  F2FP.F16.E4M3.UNPACK_B R6, R40.H1 ;  /* 0x00000028ff06723e */ /* 0x000fe400030006ff */
[----:B------:R-:W-:Y:S01]  /*5b830*/  F2FP.F16.E4M3.UNPACK_B R7, R41.H1 ;  /* 0x00000029ff07723e */ /* 0x000fe200030006ff */
[----:B------:R-:W-:Y:S01]  /*5b840*/  HMMA.16816.F32 R8, R28, R32, R8 ;  /* 0x000000201c08723c */ /* 0x000fe20000001808 */
[----:B------:R-:W-:Y:S02]  /*5b850*/  F2FP.F16.E4M3.UNPACK_B R28, R2 ;  /* 0x00000002ff1c723e */ /* 0x000fe400020006ff */
[----:B------:R-:W-:-:S02]  /*5b860*/  F2FP.F16.E4M3.UNPACK_B R29, R3 ;  /* 0x00000003ff1d723e */ /* 0x000fc400020006ff */
[----:B------:R-:W-:Y:S02]  /*5b870*/  F2FP.F16.E4M3.UNPACK_B R30, R4 ;  /* 0x00000004ff1e723e */ /* 0x000fe400020006ff */
[----:B------:R-:W-:-:S12]  /*5b880*/  F2FP.F16.E4M3.UNPACK_B R31, R5 ;  /* 0x00000005ff1f723e */ /* 0x000fd800020006ff */
[----:B------:R-:W-:Y:S01]  /*5b890*/  STL.64 [R1+0x30], R8 ;  /* 0x0000300801007387 */ /* 0x000fe20000100a00 */
[----:B0-----:R-:W-:-:S03]  /*5b8a0*/  IMAD.MOV.U32 R0, RZ, RZ, R11 ;  /* 0x000000ffff007224 */ /* 0x001fc600078e000b */
[----:B------:R0:W-:Y:S02]  /*5b8b0*/  STL [R1+0x38], R10 ;  /* 0x0000380a01007387 */ /* 0x0001e40000100800 */
[C---:B0-----:R-:W-:Y:S01]  /*5b8c0*/  HMMA.16816.F32 R8, R28.reuse, R6, R36 ;  /* 0x000000061c08723c */ /* 0x041fe20000001824 */
[----:B------:R-:W-:Y:S02]  /*5b8d0*/  F2FP.F16.E4M3.UNPACK_B R2, R42.H1 ;  /* 0x0000002aff02723e */ /* 0x000fe400030006ff */
[----:B------:R-:W-:Y:S01]  /*5b8e0*/  F2FP.F16.E4M3.UNPACK_B R3, R43.H1 ;  /* 0x0000002bff03723e */ /* 0x000fe200030006ff */
[----:B------:R-:W-:Y:S04]  /*5b8f0*/  STL [R1+0x4ca8], R0 ;  /* 0x004ca80001007387 */ /* 0x000fe80000100800 */
[----:B------:R-:W-:Y:S11]  /*5b900*/  STL.64 [R1+0x18], R6 ;  /* 0x0000180601007387 */ /* 0x000ff60000100a00 */
[----:B------:R-:W-:Y:S04]  /*5b910*/  STL.64 [R1+0x60], R8 ;  /* 0x0000600801007387 */ /* 0x000fe80000100a00 */
[----:B------:R0:W-:Y:S02]  /*5b920*/  STL.64 [R1+0x68], R10 ;  /* 0x0000680a01007387 */ /* 0x0001e40000100a00 */
[----:B0-----:R-:W-:Y:S01]  /*5b930*/  HMMA.16816.F32 R8, R28, R2, R44 ;  /* 0x000000021c08723c */ /* 0x001fe2000000182c */
[----:B------:R-:W-:-:S02]  /*5b940*/  F2FP.F16.E4M3.UNPACK_B R4, R52.H1 ;  /* 0x00000034ff04723e */ /* 0x000fc400030006ff */
[----:B------:R-:W-:Y:S01]  /*5b950*/  F2FP.F16.E4M3.UNPACK_B R5, R53.H1 ;  /* 0x00000035ff05723e */ /* 0x000fe200030006ff */
[----:B------:R0:W-:Y:S02]  /*5b960*/  STL.64 [R1+0x10], R2 ;  /* 0x0000100201007387 */ /* 0x0001e40000100a00 */
[----:B------:R-:W-:Y:S02]  /*5b970*/  IMAD.MOV.U32 R25, RZ, RZ, R4 ;  /* 0x000000ffff197224 */ /* 0x000fe400078e0004 */
[----:B------:R-:W-:Y:S01]  /*5b980*/  IMAD.MOV.U32 R0, RZ, RZ, R5 ;  /* 0x000000ffff007224 */ /* 0x000fe200078e0005 */
[----:B0-----:R-:W-:-:S10]  /*5b990*/  F2FP.F16.E4M3.UNPACK_B R2, R54.H1 ;  /* 0x00000036ff02723e */ /* 0x001fd400030006ff */
[----:B------:R-:W-:Y:S04]  /*5b9a0*/  STL.64 [R1+0x90], R8 ;  /* 0x0000900801007387 */ /* 0x000fe80000100a00 */
[----:B------:R0:W-:Y:S04]  /*5b9b0*/  STL.64 [R1+0x98], R10 ;  /* 0x0000980a01007387 */ /* 0x0001e80000100a00 */
[----:B------:R1:W-:Y:S01]  /*5b9c0*/  STL.64 [R1+0x8], R4 ;  /* 0x0000080401007387 */ /* 0x0003e20000100a00 */
[----:B0-----:R-:W-:-:S15]  /*5b9d0*/  HMMA.16816.F32 R8, R28, R4, R48 ;  /* 0x000000041c08723c */ /* 0x001fde0000001830 */
[----:B------:R-:W-:-:S04]  /*5b9e0*/  NOP ;  /* 0x0000000000007918 */ /* 0x000fc80000000000 */
[----:B------:R-:W-:Y:S04]  /*5b9f0*/  STL.64 [R1+0xc0], R8 ;  /* 0x0000c00801007387 */ /* 0x000fe80000100a00 */
[----:B------:R-:W-:Y:S04]  /*5ba00*/  STL.64 [R1+0xc8], R10 ;  /* 0x0000c80a01007387 */ /* 0x000fe80000100a00 */
[----:B------:R-:W-:Y:S04]  /*5ba10*/  STL [R1], R2 ;  /* 0x0000000201007387 */ /* 0x000fe80000100800 */
[----:B------:R-:W-:Y:S01]  /*5ba20*/  STL [R1+0x5328], R25 ;  /* 0x0053281901007387 */ /* 0x000fe20000100800 */
[----:B--2---:R-:W-:-:S07]  /*5ba30*/  F2FP.F16.E4M3.UNPACK_B R3, R55.H1 ;  /* 0x00000037ff03723e */ /* 0x004fce00030006ff */
[----:B-1----:R-:W-:Y:S01]  /*5ba40*/  HMMA.16816.F32 R4, R28, R2, R56 ;  /* 0x000000021c04723c */ /* 0x002fe20000001838 */
[----:B------:R-:W-:Y:S04]  /*5ba50*/  STL [R1+0x4], R3 ;  /* 0x0000040301007387 */ /* 0x000fe80000100800 */
[----:B------:R-:W2:-:S14]  /*5ba60*/  LDL.LU R36, [R1+0x240] ;  /* 0x0002400001247983 */ /* 0x000e9c0000300800 */
[----:B------:R0:W-:Y:S04]  /*5ba70*/  STL.64 [R1+0xf0], R4 ;  /* 0x0000f00401007387 */ /* 0x0001e80000100a00 */
[----:B------:R1:W-:Y:S04]  /*5ba80*/  STL.64 [R1+0xf8], R6 ;  /* 0x0000f80601007387 */ /* 0x0003e80000100a00 */
[----:B------:R-:W2:Y:S04]  /*5ba90*/  LDL.LU R37, [R1+0x244] ;  /* 0x0002440001257983 */ /* 0x000ea80000300800 */
[----:B------:R-:W3:Y:S04]  /*5baa0*/  LDL.LU R38, [R1+0x248] ;  /* 0x0002480001267983 */ /* 0x000ee80000300800 */
[----:B------:R-:W3:Y:S04]  /*5bab0*/  LDL.LU R39, [R1+0x24c] ;  /* 0x00024c0001277983 */ /* 0x000ee80000300800 */
[----:B---3--:R-:W-:Y:S04]  /*5bac0*/  STL.64 [R1+0x5338], R38 ;  /* 0x0053382601007387 */ /* 0x008fe80000100a00 */
[----:B--2---:R2:W-:Y:S04]  /*5bad0*/  STL.64 [R1+0x5330], R36 ;  /* 0x0053302401007387 */ /* 0x0045e80000100a00 */
[----:B------:R-:W3:Y:S04]  /*5bae0*/  LDL.LU R12, [R1+0x1f0] ;  /* 0x0001f000010c7983 */ /* 0x000ee80000300800 */
[----:B------:R-:W3:Y:S04]  /*5baf0*/  LDL.LU R13, [R1+0x1f4] ;  /* 0x0001f400010d7983 */ /* 0x000ee80000300800 */
[----:B------:R-:W3:Y:S04]  /*5bb00*/  LDL.LU R14, [R1+0x1f8] ;  /* 0x0001f800010e7983 */ /* 0x000ee80000300800 */
[----:B------:R-:W3:Y:S04]  /*5bb10*/  LDL.LU R15, [R1+0x1fc] ;  /* 0x0001fc00010f7983 */ /* 0x000ee80000300800 */
[----:B------:R-:W4:Y:S04]  /*5bb20*/  LDL.LU R20, [R1+0x1a0] ;  /* 0x0001a00001147983 */ /* 0x000f280000300800 */
[----:B------:R-:W4:Y:S04]  /*5bb30*/  LDL.LU R21, [R1+0x1a4] ;  /* 0x0001a40001157983 */ /* 0x000f280000300800 */
[----:B------:R-:W4:Y:S04]  /*5bb40*/  LDL.LU R22, [R1+0x1a8] ;  /* 0x0001a80001167983 */ /* 0x000f280000300800 */
[----:B------:R-:W4:Y:S04]  /*5bb50*/  LDL.LU R23, [R1+0x1ac] ;  /* 0x0001ac0001177983 */ /* 0x000f280000300800 */
[----:B0-----:R-:W3:Y:S04]  /*5bb60*/  LDL.LU R4, [R1+0x150] ;  /* 0x0001500001047983 */ /* 0x001ee80000300800 */
[----:B------:R-:W3:Y:S04]  /*5bb70*/  LDL.LU R5, [R1+0x154] ;  /* 0x0001540001057983 */ /* 0x000ee80000300800 */
[----:B-1----:R-:W3:Y:S04]  /*5bb80*/  LDL.LU R6, [R1+0x158] ;  /* 0x0001580001067983 */ /* 0x002ee80000300800 */
[----:B------:R-:W3:Y:S04]  /*5bb90*/  LDL.LU R7, [R1+0x15c] ;  /* 0x00015c0001077983 */ /* 0x000ee80000300800 */
[----:B--2---:R-:W2:Y:S04]  /*5bba0*/  LDL.LU R36, [R1+0x120] ;  /* 0x0001200001247983 */ /* 0x004ea80000300800 */
[----:B------:R-:W2:Y:S04]  /*5bbb0*/  LDL.LU R37, [R1+0x124] ;  /* 0x0001240001257983 */ /* 0x000ea80000300800 */
[----:B------:R-:W2:Y:S04]  /*5bbc0*/  LDL.LU R38, [R1+0x128] ;  /* 0x0001280001267983 */ /* 0x000ea80000300800 */
[----:B------:R-:W2:Y:S04]  /*5bbd0*/  LDL.LU R39, [R1+0x12c] ;  /* 0x00012c0001277983 */ /* 0x000ea80000300800 */
        /* <DEDUP_REMOVED lines=24> */
[----:B------:R-:W-:-:S02]  /*5bd60*/  F2FP.F16.E4M3.UNPACK_B R60, R60.H1 ;  /* 0x0000003cff3c723e */ /* 0x000fc400030006ff */
[----:B------:R-:W-:Y:S01]  /*5bd70*/  F2FP.F16.E4M3.UNPACK_B R61, R61.H1 ;  /* 0x0000003dff3d723e */ /* 0x000fe200030006ff */
        /* <DEDUP_REMOVED lines=9> */
[----:B--2---:R-:W-:-:S15]  /*5be10*/  HMMA.16816.F32 R36, R28, R60, R36 ;  /* 0x0000003c1c24723c */ /* 0x004fde0000001824 */
[----:B------:R-:W-:-:S04]  /*5be20*/  NOP ;  /* 0x0000000000007918 */ /* 0x000fc80000000000 */
[----:B------:R-:W-:Y:S04]  /*5be30*/  STL.64 [R1+0x110], R36 ;  /* 0x0001102401007387 */ /* 0x000fe80000100a00 */
[----:B------:R0:W-:Y:S04]  /*5be40*/  STL.64 [R1+0x118], R38 ;  /* 0x0001182601007387 */ /* 0x0001e80000100a00 */
[----:B0-----:R-:W2:Y:S04]  /*5be50*/  LDL.LU.64 R38, [R1+0x5338] ;  /* 0x0053380001267983 */ /* 0x001ea80000300a00 */
[----:B------:R-:W2:Y:S01]  /*5be60*/  LDL.LU.64 R36, [R1+0x5330] ;  /* 0x0053300001247983 */ /* 0x000ea20000300a00 */
[----:B---3--:R-:W-:-:S02]  /*5be70*/  F2FP.F16.E4M3.UNPACK_B R58, R58.H1 ;  /* 0x0000003aff3a723e */ /* 0x008fc400030006ff */
[----:B------:R-:W-:Y:S02]  /*5be80*/  F2FP.F16.E4M3.UNPACK_B R59, R59.H1 ;  /* 0x0000003bff3b723e */ /* 0x000fe400030006ff */
[----:B------:R-:W-:Y:S02]  /*5be90*/  F2FP.F16.E4M3.UNPACK_B R56, R56.H1 ;  /* 0x00000038ff38723e */ /* 0x000fe400030006ff */
[----:B------:R-:W-:-:S03]  /*5bea0*/  F2FP.F16.E4M3.UNPACK_B R57, R57.H1 ;  /* 0x00000039ff39723e */ /* 0x000fc600030006ff */
[C---:B------:R-:W-:Y:S08]  /*5beb0*/  HMMA.16816.F32 R24, R28.reuse, R58, R24 ;  /* 0x0000003a1c18723c */ /* 0x040ff00000001818 */
[----:B------:R-:W-:Y:S01]  /*5bec0*/  HMMA.16816.F32 R4, R28, R56, R4 ;  /* 0x000000381c04723c */ /* 0x000fe20000001804 */
[----:B------:R-:W-:Y:S02]  /*5bed0*/  F2FP.F16.E4M3.UNPACK_B R54, R54.H1 ;  /* 0x00000036ff36723e */ /* 0x000fe400030006ff */
[----:B------:R-:W-:-:S08]  /*5bee0*/  F2FP.F16.E4M3.UNPACK_B R55, R55.H1 ;  /* 0x00000037ff37723e */ /* 0x000fd000030006ff */
[----:B------:R0:W-:Y:S04]  /*5bef0*/  STL.64 [R1+0x120], R24 ;  /* 0x0001201801007387 */ /* 0x0001e80000100a00 */
[----:B------:R-:W-:Y:S04]  /*5bf00*/  STL.64 [R1+0x128], R26 ;  /* 0x0001281a01007387 */ /* 0x000fe80000100a00 */
[----:B0-----:R-:W3:Y:S04]  /*5bf10*/  LDL.LU R25, [R1+0x5328] ;  /* 0x0053280001197983 */ /* 0x001ee80000300800 */
[----:B------:R-:W-:Y:S04]  /*5bf20*/  STL.64 [R1+0x52f8], R58 ;  /* 0x0052f83a01007387 */ /* 0x000fe80000100a00 */
[----:B------:R-:W-:Y:S04]  /*5bf30*/  STL.64 [R1+0x52f0], R56 ;  /* 0x0052f03801007387 */ /* 0x000fe80000100a00 */
[----:B------:R-:W-:Y:S04]  /*5bf40*/  STL.64 [R1+0x130], R4 ;  /* 0x0001300401007387 */ /* 0x000fe80000100a00 */
[----:B------:R4:W-:Y:S02]  /*5bf50*/  STL.64 [R1+0x138], R6 ;  /* 0x0001380601007387 */ /* 0x0009e40000100a00 */
[----:B----4-:R-:W-:Y:S01]  /*5bf60*/  HMMA.16816.F32 R4, R28, R54, R32 ;  /* 0x000000361c04723c */ /* 0x010fe20000001820 */
[----:B------:R-:W-:-:S02]  /*5bf70*/  F2FP.F16.E4M3.UNPACK_B R52, R52.H1 ;  /* 0x00000034ff34723e */ /* 0x000fc400030006ff */
[----:B------:R-:W-:-:S15]  /*5bf80*/  F2FP.F16.E4M3.UNPACK_B R53, R53.H1 ;  /* 0x00000035ff35723e */ /* 0x000fde00030006ff */
[----:B------:R-:W-:Y:S01]  /*5bf90*/  NOP ;  /* 0x0000000000007918 */ /* 0x000fe20000000000 */
[----:B------:R-:W-:Y:S04]  /*5bfa0*/  STL.64 [R1+0x180], R4 ;  /* 0x0001800401007387 */ /* 0x000fe80000100a00 */
[----:B------:R0:W-:Y:S02]  /*5bfb0*/  STL.64 [R1+0x188], R6 ;  /* 0x0001880601007387 */ /* 0x0001e40000100a00 */
[C---:B0-----:R-:W-:Y:S01]  /*5bfc0*/  HMMA.16816.F32 R4, R28.reuse, R52, R20 ;  /* 0x000000341c04723c */ /* 0x041fe20000001814 */
[----:B------:R-:W-:Y:S02]  /*5bfd0*/  F2FP.F16.E4M3.UNPACK_B R50, R50.H1 ;  /* 0x00000032ff32723e */ /* 0x000fe400030006ff */
[----:B------:R-:W-:Y:S01]  /*5bfe0*/  F2FP.F16.E4M3.UNPACK_B R51, R51.H1 ;  /* 0x00000033ff33723e */ /* 0x000fe200030006ff */
[----:B------:R-:W-:Y:S04]  /*5bff0*/  STL.64 [R1+0x52d8], R54 ;  /* 0x0052d83601007387 */ /* 0x000fe80000100a00 */
[----:B------:R-:W-:Y:S11]  /*5c000*/  STL.64 [R1+0x52d0], R52 ;  /* 0x0052d03401007387 */ /* 0x000ff60000100a00 */
[----:B------:R-:W-:Y:S04]  /*5c010*/  STL.64 [R1+0x1a0], R4 ;  /* 0x0001a00401007387 */ /* 0x000fe80000100a00 */
[----:B------:R0:W-:Y:S02]  /*5c020*/  STL.64 [R1+0x1a8], R6 ;  /* 0x0001a80601007387 */ /* 0x0001e40000100a00 */
[----:B0-----:R-:W-:Y:S01]  /*5c030*/  HMMA.16816.F32 R4, R28, R50, R16 ;  /* 0x000000321c04723c */ /* 0x001fe20000001810 */
        /* <DEDUP_REMOVED lines=17> */
[----:B------:R2:W-:Y:S04]  /*5c150*/  STL.64 [R1+0x228], R6 ;  /* 0x0002280601007387 */ /* 0x0005e80000100a00 */
[----:B------:R-:W4:Y:S01]  /*5c160*/  LDL.LU R16, [R1+0x330] ;  /* 0x0003300001107983 */ /* 0x000f220000300800 */
[----:B--2---:R-:W-:-:S15]  /*5c170*/  HMMA.16816.F32 R4, R28, R44, R36 ;  /* 0x0000002c1c04723c */ /* 0x004fde0000001824 */
[----:B------:R-:W-:-:S04]  /*5c180*/  NOP ;  /* 0x0000000000007918 */ /* 0x000fc80000000000 */
[----:B------:R-:W-:Y:S04]  /*5c190*/  STL.64 [R1+0x240], R4 ;  /* 0x0002400401007387 */ /* 0x000fe80000100a00 */
[----:B------:R-:W-:Y:S04]  /*5c1a0*/  STL.64 [R1+0x248], R6 ;  /* 0x0002480601007387 */ /* 0x000fe80000100a00 */
[----:B------:R-:W4:Y:S04]  /*5c1b0*/  LDL.LU R17, [R1+0x334] ;  /* 0x0003340001117983 */ /* 0x000f280000300800 */
[----:B------:R-:W2:Y:S04]  /*5c1c0*/  LDL.LU R18, [R1+0x338] ;  /* 0x0003380001127983 */ /* 0x000ea80000300800 */
[----:B------:R-:W2:Y:S01]  /*5c1d0*/  LDL.LU R19, [R1+0x33c] ;  /* 0x00033c0001137983 */ /* 0x000ea20000300800 */
[----:B------:R-:W-:-:S03]  /*5c1e0*/  F2FP.F16.E4M3.UNPACK_B R42, R43.H1 ;  /* 0x0000002bff2a723e */ /* 0x000fc600030006ff */
[----:B--2---:R-:W-:Y:S04]  /*5c1f0*/  STL.64 [R1+0x5320], R18 ;  /* 0x0053201201007387 */ /* 0x004fe80000100a00 */
[----:B----4-:R0:W-:Y:S04]  /*5c200*/  STL.64 [R1+0x5318], R16 ;  /* 0x0053181001007387 */ /* 0x0101e80000100a00 */
[----:B------:R-:W2:Y:S04]  /*5c210*/  LDL.LU R20, [R1+0x300] ;  /* 0x0003000001147983 */ /* 0x000ea80000300800 */
[----:B------:R-:W2:Y:S04]  /*5c220*/  LDL.LU R21, [R1+0x304] ;  /* 0x0003040001157983 */ /* 0x000ea80000300800 */
[----:B------:R-:W2:Y:S04]  /*5c230*/  LDL.LU R22, [R1+0x308] ;  /* 0x0003080001167983 */ /* 0x000ea80000300800 */
[----:B------:R-:W2:Y:S04]  /*5c240*/  LDL.LU R23, [R1+0x30c] ;  /* 0x00030c0001177983 */ /* 0x000ea80000300800 */
[----:B------:R-:W4:Y:S04]  /*5c250*/  LDL.LU R52, [R1+0x2c0] ;  /* 0x0002c00001347983 */ /* 0x000f280000300800 */
[----:B------:R-:W4:Y:S04]  /*5c260*/  LDL.LU R53, [R1+0x2c4] ;  /* 0x0002c40001357983 */ /* 0x000f280000300800 */
[----:B------:R-:W4:Y:S04]  /*5c270*/  LDL.LU R54, [R1+0x2c8] ;  /* 0x0002c80001367983 */ /* 0x000f280000300800 */
[----:B------:R-:W4:Y:S04]  /*5c280*/  LDL.LU R55, [R1+0x2cc] ;  /* 0x0002cc0001377983 */ /* 0x000f280000300800 */
[----:B0-----:R-:W2:Y:S04]  /*5c290*/  LDL.LU R16, [R1+0x260] ;  /* 0x0002600001107983 */ /* 0x001ea80000300800 */
[----:B------:R-:W2:Y:S04]  /*5c2a0*/  LDL.LU R17, [R1+0x264] ;  /* 0x0002640001117983 */ /* 0x000ea80000300800 */
        /* <DEDUP_REMOVED lines=30> */
[----:B------:R-:W-:Y:S04]  /*5c490*/  STL.64 [R1+0x5298], R46 ;  /* 0x0052982e01007387 */ /* 0x000fe80000100a00 */
[----:B------:R0:W-:Y:S04]  /*5c4a0*/  STL.64 [R1+0x5290], R44 ;  /* 0x0052902c01007387 */ /* 0x0001e80000100a00 */
[----:B0-----:R-:W4:Y:S04]  /*5c4b0*/  LDL.LU R44, [R1+0x280] ;  /* 0x00028000012c7983 */ /* 0x001f280000300800 */
[----:B------:R-:W4:Y:S04]  /*5c4c0*/  LDL.LU R45, [R1+0x284] ;  /* 0x00028400012d7983 */ /* 0x000f280000300800 */
[----:B------:R-:W4:Y:S04]  /*5c4d0*/  LDL.LU R46, [R1+0x288] ;  /* 0x00028800012e7983 */ /* 0x000f280000300800 */
[----:B------:R-:W4:Y:S01]  /*5c4e0*/  LDL.LU R47, [R1+0x28c] ;  /* 0x00028c00012f7983 */ /* 0x000f220000300800 */
[----:B--2---:R-:W-:-:S07]  /*5c4f0*/  F2FP.F16.E4M3.UNPACK_B R43, R43.H1 ;  /* 0x0000002bff2b723e */ /* 0x004fce00030006ff */
[----:B------:R-:W-:-:S15]  /*5c500*/  HMMA.16816.F32 R16, R28, R42, R16 ;  /* 0x0000002a1c10723c */ /* 0x000fde0000001810 */
        /* <DEDUP_REMOVED lines=8> */
[----:B------:R-:W-:Y:S01]  /*5c590*/  F2FP.F16.E4M3.UNPACK_B R39, R39.H1 ;  /* 0x00000027ff27723e */ /* 0x000fe200030006ff */
[----:B------:R-:W-:Y:S04]  /*5c5a0*/  STL.64 [R1+0x5278], R42 ;  /* 0x0052782a01007387 */ /* 0x000fe80000100a00 */
[----:B------:R0:W-:Y:S01]  /*5c5b0*/  STL.64 [R1+0x5270], R40 ;  /* 0x0052702801007387 */ /* 0x0001e20000100a00 */
[----:B------:R-:W-:-:S02]  /*5c5c0*/  F2FP.F16.E4M3.UNPACK_B R36, R36.H1 ;  /* 0x00000024ff24723e */ /* 0x000fc400030006ff */
[----:B------:R-:W-:Y:S02]  /*5c5d0*/  F2FP.F16.E4M3.UNPACK_B R37, R37.H1 ;  /* 0x00000025ff25723e */ /* 0x000fe400030006ff */
[----:B------:R-:W-:Y:S02]  /*5c5e0*/  F2FP.F16.E4M3.UNPACK_B R34, R34.H1 ;  /* 0x00000022ff22723e */ /* 0x000fe400030006ff */
[----:B----4-:R-:W-:Y:S02]  /*5c5f0*/  F2FP.F16.E4M3.UNPACK_B R35, R35.H1 ;  /* 0x00000023ff23723e */ /* 0x010fe400030006ff */
[----:B------:R-:W-:Y:S02]  /*5c600*/  F2FP.F16.E4M3.UNPACK_B R2, R24.H1 ;  /* 0x00000018ff02723e */ /* 0x000fe400030006ff */
[----:B------:R-:W-:Y:S02]  /*5c610*/  F2FP.F16.E4M3.UNPACK_B R3, R10.H1 ;  /* 0x0000000aff03723e */ /* 0x000fe400030006ff */
[----:B------:R-:W-:-:S02]  /*5c620*/  F2FP.F16.E4M3.UNPACK_B R4, R11.H1 ;  /* 0x0000000bff04723e */ /* 0x000fc400030006ff */
[----:B------:R-:W-:-:S03]  /*5c630*/  F2FP.F16.E4M3.UNPACK_B R5, R8.H1 ;  /* 0x00000008ff05723e */ /* 0x000fc600030006ff */
[----:B------:R-:W-:Y:S01]  /*5c640*/  HMMA.16816.F32 R20, R28, R2, R20 ;  /* 0x000000021c14723c */ /* 0x000fe20000001814 */
[----:B------:R-:W-:Y:S02]  /*5c650*/  F2FP.F16.E4M3.UNPACK_B R6, R6.H1 ;  /* 0x00000006ff06723e */ /* 0x000fe400030006ff */
[----:B------:R-:W-:-:S05]  /*5c660*/  F2FP.F16.E4M3.UNPACK_B R7, R7.H1 ;  /* 0x00000007ff07723e */ /* 0x000fca00030006ff */
[C---:B------:R-:W-:Y:S08]  /*5c670*/  HMMA.16816.F32 R44, R28.reuse, R40, R44 ;  /* 0x000000281c2c723c */ /* 0x040ff0000000182c */
[C---:B0-----:R-:W-:Y:S11]  /*5c680*/  HMMA.16816.F32 R40, R28.reuse, R38, R48 ;  /* 0x000000261c28723c */ /* 0x041ff60000001830 */
[----:B------:R-:W-:Y:S04]  /*5c690*/  STL.64 [R1+0x310], R44 ;  /* 0x0003102c01007387 */ /* 0x000fe80000100a00 */
[----:B------:R-:W-:Y:S04]  /*5c6a0*/  STL.64 [R1+0x318], R46 ;  /* 0x0003182e01007387 */ /* 0x000fe80000100a00 */
[----:B------:R-:W-:Y:S04]  /*5c6b0*/  STL.64 [R1+0x370], R40 ;  /* 0x0003702801007387 */ /* 0x000fe80000100a00 */
[----:B------:R0:W-:Y:S04]  /*5c6c0*/  STL.64 [R1+0x378], R42 ;  /* 0x0003782a01007387 */ /* 0x0001e80000100a00 */
[----:B------:R-:W-:Y:S04]  /*5c6d0*/  STL.64 [R1+0x5288], R38 ;  /* 0x0052882601007387 */ /* 0x000fe80000100a00 */
[----:B------:R1:W-:Y:S01]  /*5c6e0*/  STL.64 [R1+0x5280], R36 ;  /* 0x0052802401007387 */ /* 0x0003e20000100a00 */
[C---:B0-----:R-:W-:Y:S08]  /*5c6f0*/  HMMA.16816.F32 R40, R28.reuse, R36, R52 ;  /* 0x000000241c28723c */ /* 0x041ff00000001834 */
[C---:B-1----:R-:W-:Y:S08]  /*5c700*/  HMMA.16816.F32 R36, R28.reuse, R34, R56 ;  /* 0x000000221c24723c */ /* 0x042ff00000001838 */
[C---:B------:R-:W-:Y:S03]  /*5c710*/  HMMA.16816.F32 R12, R28.reuse, R6, R12 ;  /* 0x000000061c0c723c */ /* 0x040fe6000000180c */
[----:B------:R-:W-:Y:S04]  /*5c720*/  STL.64 [R1+0x3c0], R40 ;  /* 0x0003c02801007387 */ /* 0x000fe80000100a00 */
[----:B------:R-:W-:Y:S04]  /*5c730*/  STL.64 [R1+0x3c8], R42 ;  /* 0x0003c82a01007387 */ /* 0x000fe80000100a00 */
[----:B------:R-:W-:Y:S04]  /*5c740*/  STL.64 [R1+0x5310], R34 ;  /* 0x0053102201007387 */ /* 0x000fe80000100a00 */
[----:B------:R0:W-:Y:S04]  /*5c750*/  STL.64 [R1+0x2e0], R36 ;  /* 0x0002e02401007387 */ /* 0x0001e80000100a00 */
[----:B------:R1:W-:Y:S04]  /*5c760*/  STL.64 [R1+0x2e8], R38 ;  /* 0x0002e82601007387 */ /* 0x0003e80000100a00 */
[----:B------:R-:W-:Y:S04]  /*5c770*/  STL.64 [R1+0x10c0], R20 ;  /* 0x0010c01401007387 */ /* 0x000fe80000100a00 */
[----:B------:R-:W-:Y:S01]  /*5c780*/  STL.64 [R1+0x10c8], R22 ;  /* 0x0010c81601007387 */ /* 0x000fe20000100a00 */
[----:B------:R-:W-:Y:S01]  /*5c790*/  F2FP.F16.E4M3.UNPACK_B R8, R9.H1 ;  /* 0x00000009ff08723e */ /* 0x000fe200030006ff */
[----:B--2---:R-:W-:-:S15]  /*5c7a0*/  HMMA.16816.F32 R16, R28, R4, R16 ;  /* 0x000000041c10723c */ /* 0x004fde0000001810 */
[----:B------:R-:W-:-:S04]  /*5c7b0*/  NOP ;  /* 0x0000000000007918 */ /* 0x000fc80000000000 */
[----:B------:R-:W-:Y:S04]  /*5c7c0*/  STL.64 [R1+0x10d0], R16 ;  /* 0x0010d01001007387 */ /* 0x000fe80000100a00 */
[----:B------:R-:W-:Y:S04]  /*5c7d0*/  STL.64 [R1+0x10d8], R18 ;  /* 0x0010d81201007387 */ /* 0x000fe80000100a00 */
[----:B------:R-:W2:Y:S04]  /*5c7e0*/  LDL.LU R52, [R1+0x450] ;  /* 0x0004500001347983 */ /* 0x000ea80000300800 */
[----:B------:R3:W-:Y:S04]  /*5c7f0*/  STL.64 [R1+0x10e0], R12 ;  /* 0x0010e00c01007387 */ /* 0x0007e80000100a00 */
[----:B------:R4:W-:Y:S04]  /*5c800*/  STL.64 [R1+0x10e8], R14 ;  /* 0x0010e80e01007387 */ /* 0x0009e80000100a00 */
        /* <DEDUP_REMOVED lines=9> */
[----:B-1----:R-:W2:Y:S04]  /*5c8a0*/  LDL.LU R38, [R1+0x3d8] ;  /* 0x0003d80001267983 */ /* 0x002ea80000300800 */
        /* <DEDUP_REMOVED lines=8> */
[----:B---3--:R-:W3:Y:S04]  /*5c930*/  LDL.LU R12, [R1+0x1390] ;  /* 0x00139000010c7983 */ /* 0x008ee80000300800 */
[----:B------:R-:W3:Y:S04]  /*5c940*/  LDL.LU R13, [R1+0x1394] ;  /* 0x00139400010d7983 */ /* 0x000ee80000300800 */
[----:B----4-:R-:W4:Y:S04]  /*5c950*/  LDL.LU R14, [R1+0x13a0] ;  /* 0x0013a000010e7983 */ /* 0x010f280000300800 */
        /* <DEDUP_REMOVED lines=28> */
[----:B--2---:R-:W-:-:S02]  /*5cb20*/  F2FP.F16.E4M3.UNPACK_B R9, R9.H1 ;  /* 0x00000009ff09723e */ /* 0x004fc400030006ff */
[----:B------:R-:W-:Y:S02]  /*5cb30*/  F2FP.F16.E4M3.UNPACK_B R10, R10.H1 ;  /* 0x0000000aff0a723e */ /* 0x000fe400030006ff */
[----:B------:R-:W-:-:S03]  /*5cb40*/  F2FP.F16.E4M3.UNPACK_B R11, R11.H1 ;  /* 0x0000000bff0b723e */ /* 0x000fc600030006ff */
[----:B------:R-:W-:Y:S01]  /*5cb50*/  HMMA.16816.F32 R32, R28, R8, R32 ;  /* 0x000000081c20723c */ /* 0x000fe20000001820 */
[----:B---3--:R-:W-:Y:S02]  /*5cb60*/  F2FP.F16.E4M3.UNPACK_B R12, R12.H1 ;  /* 0x0000000cff0c723e */ /* 0x008fe400030006ff */
[----:B------:R-:W-:-:S15]  /*5cb70*/  F2FP.F16.E4M3.UNPACK_B R13, R13.H1 ;  /* 0x0000000dff0d723e */ /* 0x000fde00030006ff */
[----:B------:R-:W-:Y:S01]  /*5cb80*/  NOP ;  /* 0x0000000000007918 */ /* 0x000fe20000000000 */
[----:B------:R-:W-:Y:S04]  /*5cb90*/  STL.64 [R1+0x10f0], R32 ;  /* 0x0010f02001007387 */ /* 0x000fe80000100a00 */
[----:B------:R0:W-:Y:S04]  /*5cba0*/  STL.64 [R1+0x10f8], R34 ;  /* 0x0010f82201007387 */ /* 0x0001e80000100a00 */
[----:B0-----:R-:W2:Y:S04]  /*5cbb0*/  LDL.LU.64 R34, [R1+0x5310] ;  /* 0x0053100001227983 */ /* 0x001ea80000300a00 */
[----:B------:R-:W-:Y:S01]  /*5cbc0*/  STL [R1+0x5268], R11 ;  /* 0x0052680b01007387 */ /* 0x000fe20000100800 */
[----:B----4-:R-:W-:-:S02]  /*5cbd0*/  F2FP.F16.E4M3.UNPACK_B R14, R14.H1 ;  /* 0x0000000eff0e723e */ /* 0x010fc400030006ff */
[----:B------:R-:W-:Y:S02]  /*5cbe0*/  F2FP.F16.E4M3.UNPACK_B R15, R15.H1 ;  /* 0x0000000fff0f723e */ /* 0x000fe400030006ff */
[----:B------:R-:W-:Y:S02]  /*5cbf0*/  F2FP.F16.E4M3.UNPACK_B R16, R16.H1 ;  /* 0x00000010ff10723e */ /* 0x000fe400030006ff */
[----:B------:R-:W-:Y:S02]  /*5cc00*/  F2FP.F16.E4M3.UNPACK_B R17, R17.H1 ;  /* 0x00000011ff11723e */ /* 0x000fe400030006ff */
[----:B------:R-:W-:Y:S02]  /*5cc10*/  F2FP.F16.E4M3.UNPACK_B R18, R18.H1 ;  /* 0x00000012ff12723e */ /* 0x000fe400030006ff */
[----:B------:R-:W-:Y:S01]  /*5cc20*/  F2FP.F16.E4M3.UNPACK_B R19, R19.H1 ;  /* 0x00000013ff13723e */ /* 0x000fe200030006ff */
[----:B------:R-:W-:-:S15]  /*5cc30*/  HMMA.16816.F32 R4, R28, R10, R4 ;  /* 0x0000000a1c04723c */ /* 0x000fde0000001804 */
[----:B------:R-:W-:-:S04]  /*5cc40*/  NOP ;  /* 0x0000000000007918 */ /* 0x000fc80000000000 */
[----:B------:R-:W-:Y:S04]  /*5cc50*/  STL.64 [R1+0x1100], R4 ;  /* 0x0011000401007387 */ /* 0x000fe80000100a00 */
[----:B------:R0:W-:Y:S02]  /*5cc60*/  STL.64 [R1+0x1108], R6 ;  /* 0x0011080601007387 */ /* 0x0001e40000100a00 */
[----:B0-----:R-:W-:-:S15]  /*5cc70*/  HMMA.16816.F32 R4, R28, R12, R36 ;  /* 0x0000000c1c04723c */ /* 0x001fde0000001824 */
        /* <DEDUP_REMOVED lines=8> */
[----:B0-----:R-:W-:Y:S01]  /*5cd00*/  HMMA.16816.F32 R4, R28, R16, R44 ;  /* 0x000000101c04723c */ /* 0x001fe2000000182c */
[----:B------:R-:W-:Y:S02]  /*5cd10*/  F2FP.F16.E4M3.UNPACK_B R20, R20.H1 ;  /* 0x00000014ff14723e */ /* 0x000fe400030006ff */
[----:B------:R-:W-:-:S15]  /*5cd20*/  F2FP.F16.E4M3.UNPACK_B R21, R21.H1 ;  /* 0x00000015ff15723e */ /* 0x000fde00030006ff */
[----:B------:R-:W-:Y:S01]  /*5cd30*/  NOP ;  /* 0x0000000000007918 */ /* 0x000fe20000000000 */
        /* <DEDUP_REMOVED lines=12> */
[----:B------:R0:W-:Y:S04]  /*5ce00*/  STL.64 [R1+0x1178], R6 ;  /* 0x0011780601007387 */ /* 0x0001e80000100a00 */
[----:B------:R-:W3:Y:S01]  /*5ce10*/  LDL.LU R52, [R1+0x1070] ;  /* 0x0010700001347983 */ /* 0x000ee20000300800 */
[----:B0-----:R-:W-:-:S15]  /*5ce20*/  HMMA.16816.F32 R4, R28, R22, R56 ;  /* 0x000000161c04723c */ /* 0x001fde0000001838 */
[----:B------:R-:W-:-:S04]  /*5ce30*/  NOP ;  /* 0x0000000000007918 */ /* 0x000fc80000000000 */
[----:B------:R-:W-:Y:S04]  /*5ce40*/  STL.64 [R1+0x1180], R4 ;  /* 0x0011800401007387 */ /* 0x000fe80000100a00 */
[----:B------:R-:W-:Y:S04]  /*5ce50*/  STL.64 [R1+0x1188], R6 ;  /* 0x0011880601007387 */ /* 0x000fe80000100a00 */
[----:B------:R-:W3:Y:S04]  /*5ce60*/  LDL.LU R53, [R1+0x1074] ;  /* 0x0010740001357983 */ /* 0x000ee80000300800 */
[----:B------:R-:W4:Y:S04]  /*5ce70*/  LDL.LU R54, [R1+0x1078] ;  /* 0x0010780001367983 */ /* 0x000f280000300800 */
[----:B------:R-:W4:Y:S01]  /*5ce80*/  LDL.LU R55, [R1+0x107c] ;  /* 0x00107c0001377983 */ /* 0x000f220000300800 */
[----:B------:R-:W-:-:S02]  /*5ce90*/  IMAD.MOV.U32 R56, RZ, RZ, R25 ;  /* 0x000000ffff387224 */ /* 0x000fc400078e0019 */
[----:B------:R-:W-:Y:S01]  /*5cea0*/  IMAD.MOV.U32 R57, RZ, RZ, R0 ;  /* 0x000000ffff397224 */ /* 0x000fe200078e0000 */
[----:B----4-:R-:W-:Y:S04]  /*5ceb0*/  STL.64 [R1+0x5308], R54 ;  /* 0x0053083601007387 */ /* 0x010fe80000100a00 */
[----:B---3--:R0:W-:Y:S04]  /*5cec0*/  STL.64 [R1+0x5300], R52 ;  /* 0x0053003401007387 */ /* 0x0081e80000100a00 */
[----:B0-----:R-:W3:Y:S04]  /*5ced0*/  LDL.LU R52, [R1+0x500] ;  /* 0x0005000001347983 */ /* 0x001ee80000300800 */
[----:B------:R-:W3:Y:S04]  /*5cee0*/  LDL.LU R53, [R1+0x504] ;  /* 0x0005040001357983 */ /* 0x000ee80000300800 */
[----:B------:R-:W3:Y:S04]  /*5cef0*/  LDL.LU R54, [R1+0x508] ;  /* 0x0005080001367983 */ /* 0x000ee80000300800 */
[----:B------:R-:W3:Y:S04]  /*5cf00*/  LDL.LU R55, [R1+0x50c] ;  /* 0x00050c0001377983 */ /* 0x000ee80000300800 */
        /* <DEDUP_REMOVED lines=21> */
[----:B------:R-:W2:Y:S04]  /*5d060*/  LDL.64 R44, [R1+0x18] ;  /* 0x00001800012c7983 */ /* 0x000ea80000100a00 */
        /* <DEDUP_REMOVED lines=9> */
[----:B------:R-:W2:Y:S04]  /*5d100*/  LDL.64 R58, [R1] ;  /* 0x00000000013a7983 */ /* 0x000ea80000100a00 */
[----:B------:R-:W-:Y:S04]  /*5d110*/  STL.64 [R1+0x5220], R22 ;  /* 0x0052201601007387 */ /* 0x000fe80000100a00 */
[----:B------:R0:W-:Y:S04]  /*5d120*/  STL.64 [R1+0x5218], R20 ;  /* 0x0052181401007387 */ /* 0x0001e80000100a00 */
[----:B0-----:R-:W2:Y:S04]  /*5d130*/  LDL.LU R20, [R1+0x10b0] ;  /* 0x0010b00001147983 */ /* 0x001ea80000300800 */
[----:B------:R-:W2:Y:S04]  /*5d140*/  LDL.LU R21, [R1+0x10b4] ;  /* 0x0010b40001157983 */ /* 0x000ea80000300800 */
[----:B------:R-:W2:Y:S04]  /*5d150*/  LDL.LU R22, [R1+0x10b8] ;  /* 0x0010b80001167983 */ /* 0x000ea80000300800 */
[----:B------:R-:W2:Y:S01]  /*5d160*/  LDL.LU R23, [R1+0x10bc] ;  /* 0x0010bc0001177983 */ /* 0x000ea20000300800 */
[----:B------:R-:W-:-:S02]  /*5d170*/  F2FP.F16.E4M3.UNPACK_B R24, R24.H1 ;  /* 0x00000018ff18723e */ /* 0x000fc400030006ff */
[----:B----4-:R-:W-:-:S07]  /*5d180*/  F2FP.F16.E4M3.UNPACK_B R25, R25.H1 ;  /* 0x00000019ff19723e */ /* 0x010fce00030006ff */
[----:B---3--:R-:W-:-:S15]  /*5d190*/  HMMA.16816.F32 R52, R28, R24, R52 ;  /* 0x000000181c34723c */ /* 0x008fde0000001834 */
[----:B------:R-:W-:-:S04]  /*5d1a0*/  NOP ;  /* 0x0000000000007918 */ /* 0x000fc80000000000 */
[----:B------:R-:W-:Y:S04]  /*5d1b0*/  STL.64 [R1+0x1190], R52 ;  /* 0x0011903401007387 */ /* 0x000fe80000100a00 */
[----:B------:R0:W-:Y:S04]  /*5d1c0*/  STL.64 [R1+0x1198], R54 ;  /* 0x0011983601007387 */ /* 0x0001e80000100a00 */
[----:B0-----:R-:W3:Y:S04]  /*5d1d0*/  LDL.LU.64 R54, [R1+0x5308] ;  /* 0x0053080001367983 */ /* 0x001ee80000300a00 */
[----:B------:R-:W3:Y:S01]  /*5d1e0*/  LDL.LU.64 R52, [R1+0x5300] ;  /* 0x0053000001347983 */ /* 0x000ee20000300a00 */
[----:B--2---:R-:W-:-:S02]  /*5d1f0*/  F2FP.F16.E4M3.UNPACK_B R26, R26.H1 ;  /* 0x0000001aff1a723e */ /* 0x004fc400030006ff */
[----:B------:R-:W-:Y:S02]  /*5d200*/  F2FP.F16.E4M3.UNPACK_B R27, R27.H1 ;  /* 0x0000001bff1b723e */ /* 0x000fe400030006ff */
[----:B------:R-:W-:Y:S02]  /*5d210*/  F2FP.F16.E4M3.UNPACK_B R32, R32.H1 ;  /* 0x00000020ff20723e */ /* 0x000fe400030006ff */
[----:B------:R-:W-:Y:S01]  /*5d220*/  F2FP.F16.E4M3.UNPACK_B R33, R33.H1 ;  /* 0x00000021ff21723e */ /* 0x000fe200030006ff */
[----:B------:R-:W-:Y:S02]  /*5d230*/  IMAD R6, R6, 0x100, R18 ;  /* 0x0000010006067824 */ /* 0x000fe400078e0212 */
[----:B------:R-:W-:Y:S02]  /*5d240*/  IMAD R5, R5, 0x100, R19 ;  /* 0x0000010005057824 */ /* 0x000fe400078e0213 */
[----:B------:R-:W-:Y:S02]  /*5d250*/  IMAD R4, R4, 0x100, R11 ;  /* 0x0000010004047824 */ /* 0x000fe400078e020b */
[----:B------:R-:W-:Y:S01]  /*5d260*/  IMAD R0, R0, 0x100, R7 ;  /* 0x0000010000007824 */ /* 0x000fe200078e0207 */
[----:B------:R-:W-:Y:S01]  /*5d270*/  HMMA.16816.F32 R12, R28, R32, R12 ;  /* 0x000000201c0c723c */ /* 0x000fe2000000180c */
[----:B------:R-:W-:Y:S04]  /*5d280*/  STL.64 [R1+0x5230], R26 ;  /* 0x0052301a01007387 */ /* 0x000fe80000100a00 */
[----:B------:R-:W-:Y:S01]  /*5d290*/  STL.64 [R1+0x5228], R24 ;  /* 0x0052281801007387 */ /* 0x000fe20000100a00 */
[----:B------:R-:W-:-:S02]  /*5d2a0*/  IMAD.MOV.U32 R11, RZ, RZ, R44 ;  /* 0x000000ffff0b7224 */ /* 0x000fc400078e002c */
[----:B------:R-:W-:Y:S01]  /*5d2b0*/  HMMA.16816.F32 R20, R28, R26, R20 ;  /* 0x0000001a1c14723c */ /* 0x000fe20000001814 */
[----:B------:R-:W-:Y:S02]  /*5d2c0*/  F2FP.F16.E4M3.UNPACK_B R28, R6 ;  /* 0x00000006ff1c723e */ /* 0x000fe400020006ff */
[----:B------:R-:W-:Y:S02]  /*5d2d0*/  F2FP.F16.E4M3.UNPACK_B R29, R5 ;  /* 0x00000005ff1d723e */ /* 0x000fe400020006ff */
[----:B------:R-:W-:Y:S02]  /*5d2e0*/  F2FP.F16.E4M3.UNPACK_B R30, R4 ;  /* 0x00000004ff1e723e */ /* 0x000fe400020006ff */
[----:B------:R-:W-:-:S07]  /*5d2f0*/  F2FP.F16.E4M3.UNPACK_B R31, R0 ;  /* 0x00000000ff1f723e */ /* 0x000fce00020006ff */
[C---:B------:R-:W-:Y:S05]  /*5d300*/  HMMA.16816.F32 R4, R28.reuse, R44, R36 ;  /* 0x0000002c1c04723c */ /* 0x040fea0000001824 */
        /* <DEDUP_REMOVED lines=8> */
[----:B------:R0:W-:Y:S02]  /*5d390*/  STL.64 [R1+0x1208], R6 ;  /* 0x0012080601007387 */ /* 0x0001e40000100a00 */
[C---:B0-----:R-:W-:Y:S01]  /*5d3a0*/  HMMA.16816.F32 R4, R28.reuse, R46, R40 ;  /* 0x0000002e1c04723c */ /* 0x041fe20000001828 */
[----:B------:R-:W-:Y:S01]  /*5d3b0*/  IMAD.MOV.U32 R0, RZ, RZ, R47 ;  /* 0x000000ffff007224 */ /* 0x000fe200078e002f */
[----:B------:R0:W-:Y:S04]  /*5d3c0*/  STL.64 [R1+0x52e0], R8 ;  /* 0x0052e00801007387 */ /* 0x0001e80000100a00 */
[----:B------:R1:W-:Y:S02]  /*5d3d0*/  STL [R1+0x5210], R0 ;  /* 0x0052100001007387 */ /* 0x0003e40000100800 */
[C---:B0-----:R-:W-:Y:S11]  /*5d3e0*/  HMMA.16816.F32 R8, R28.reuse, R56, R48 ;  /* 0x000000381c08723c */ /* 0x041ff60000001830 */
[----:B------:R-:W-:Y:S04]  /*5d3f0*/  STL.64 [R1+0x11f0], R4 ;  /* 0x0011f00401007387 */ /* 0x000fe80000100a00 */
[----:B------:R3:W-:Y:S04]  /*5d400*/  STL.64 [R1+0x11f8], R6 ;  /* 0x0011f80601007387 */ /* 0x0007e80000100a00 */
[----:B------:R0:W-:Y:S04]  /*5d410*/  STL.64 [R1+0x11e0], R8 ;  /* 0x0011e00801007387 */ /* 0x0001e80000100a00 */
[----:B------:R2:W-:Y:S04]  /*5d420*/  STL.64 [R1+0x11e8], R10 ;  /* 0x0011e80a01007387 */ /* 0x0005e80000100a00 */
[----:B------:R-:W4:Y:S01]  /*5d430*/  LDL.LU R16, [R1+0xf70] ;  /* 0x000f700001107983 */ /* 0x000f220000300800 */
[----:B-1----:R-:W-:Y:S01]  /*5d440*/  IMAD.MOV.U32 R0, RZ, RZ, R59 ;  /* 0x000000ffff007224 */ /* 0x002fe200078e003b */
[----:B---3--:R-:W-:-:S15]  /*5d450*/  HMMA.16816.F32 R4, R28, R58, R52 ;  /* 0x0000003a1c04723c */ /* 0x008fde0000001834 */
[----:B------:R-:W-:-:S04]  /*5d460*/  NOP ;  /* 0x0000000000007918 */ /* 0x000fc80000000000 */
[----:B------:R1:W-:Y:S04]  /*5d470*/  STL.64 [R1+0x11d0], R4 ;  /* 0x0011d00401007387 */ /* 0x0003e80000100a00 */
[----:B------:R3:W-:Y:S04]  /*5d480*/  STL.64 [R1+0x11d8], R6 ;  /* 0x0011d80601007387 */ /* 0x0007e80000100a00 */
        /* <DEDUP_REMOVED lines=12> */
[----:B------:R-:W4:Y:S04]  /*5d550*/  LDL.LU R9, [R1+0x1054] ;  /* 0x0010540001097983 */ /* 0x000f280000300800 */
[----:B--2---:R-:W4:Y:S04]  /*5d560*/  LDL.LU R10, [R1+0x1058] ;  /* 0x00105800010a7983 */ /* 0x004f280000300800 */
[----:B------:R-:W4:Y:S04]  /*5d570*/  LDL.LU R11, [R1+0x105c] ;  /* 0x00105c00010b7983 */ /* 0x000f280000300800 */
        /* <DEDUP_REMOVED lines=16> */
[----:B-1----:R-:W4:Y:S04]  /*5d680*/  LDL.LU R4, [R1+0x1010] ;  /* 0x0010100001047983 */ /* 0x002f280000300800 */
[----:B------:R-:W4:Y:S04]  /*5d690*/  LDL.LU R5, [R1+0x1014] ;  /* 0x0010140001057983 */ /* 0x000f280000300800 */
[----:B---3--:R-:W3:Y:S04]  /*5d6a0*/  LDL.LU R6, [R1+0x1018] ;  /* 0x0010180001067983 */ /* 0x008ee80000300800 */
        /* <DEDUP_REMOVED lines=17> */
[----:B--2---:R-:W-:-:S15]  /*5d7c0*/  HMMA.16816.F32 R56, R28, R60, R56 ;  /* 0x0000003c1c38723c */ /* 0x004fde0000001838 */
[----:B------:R-:W-:-:S04]  /*5d7d0*/  NOP ;  /* 0x0000000000007918 */ /* 0x000fc80000000000 */
[----:B------:R-:W-:Y:S04]  /*5d7e0*/  STL.64 [R1+0x11c0], R56 ;  /* 0x0011c03801007387 */ /* 0x000fe80000100a00 */
[----:B------:R0:W-:Y:S04]  /*5d7f0*/  STL.64 [R1+0x11c8], R58 ;  /* 0x0011c83a01007387 */ /* 0x0001e80000100a00 */
[----:B0-----:R-:W4:Y:S04]  /*5d800*/  LDL.LU.64 R58, [R1+0x52f8] ;  /* 0x0052f800013a7983 */ /* 0x001f280000300a00 */
[----:B------:R-:W2:Y:S01]  /*5d810*/  LDL.LU.64 R56, [R1+0x52f0] ;  /* 0x0052f00001387983 */ /* 0x000ea20000300a00 */
        /* <DEDUP_REMOVED lines=9> */
[----:B------:R-:W3:Y:S04]  /*5d8b0*/  LDL.LU.64 R52, [R1+0x52d0] ;  /* 0x0052d00001347983 */ /* 0x000ee80000300a00 */
[----:B------:R-:W-:Y:S04]  /*5d8c0*/  STL.64 [R1+0x51b8], R58 ;  /* 0x0051b83a01007387 */ /* 0x000fe80000100a00 */
[----:B------:R0:W-:Y:S04]  /*5d8d0*/  STL.64 [R1+0x51b0], R56 ;  /* 0x0051b03801007387 */ /* 0x0001e80000100a00 */
[----:B0-----:R-:W4:Y:S04]  /*5d8e0*/  LDL.LU R56, [R1+0xfa0] ;  /* 0x000fa00001387983 */ /* 0x001f280000300800 */
[----:B------:R-:W4:Y:S04]  /*5d8f0*/  LDL.LU R57, [R1+0xfa4] ;  /* 0x000fa40001397983 */ /* 0x000f280000300800 */
[----:B------:R-:W4:Y:S04]  /*5d900*/  LDL.LU R58, [R1+0xfa8] ;  /* 0x000fa800013a7983 */ /* 0x000f280000300800 */
[----:B------:R-:W4:Y:S01]  /*5d910*/  LDL.LU R59, [R1+0xfac] ;  /* 0x000fac00013b7983 */ /* 0x000f220000300800 */
        /* <DEDUP_REMOVED lines=41> */
[----:B------:R-:W4:Y:S04]  /*5dbb0*/  LDL.LU.64 R40, [R1+0x5270] ;  /* 0x0052700001287983 */ /* 0x000f280000300a00 */
[----:B------:R-:W-:Y:S04]  /*5dbc0*/  STL.64 [R1+0x5168], R46 ;  /* 0x0051682e01007387 */ /* 0x000fe80000100a00 */
[----:B------:R0:W-:Y:S04]  /*5dbd0*/  STL.64 [R1+0x5160], R44 ;  /* 0x0051602c01007387 */ /* 0x0001e80000100a00 */
[----:B0-----:R-:W2:Y:S04]  /*5dbe0*/  LDL.LU R44, [R1+0xfd0] ;  /* 0x000fd000012c7983 */ /* 0x001ea80000300800 */
[----:B------:R-:W2:Y:S04]  /*5dbf0*/  LDL.LU R45, [R1+0xfd4] ;  /* 0x000fd400012d7983 */ /* 0x000ea80000300800 */
[----:B------:R-:W2:Y:S04]  /*5dc00*/  LDL.LU R46, [R1+0xfd8] ;  /* 0x000fd800012e7983 */ /* 0x000ea80000300800 */
[----:B------:R-:W2:Y:S01]  /*5dc10*/  LDL.LU R47, [R1+0xfdc] ;  /* 0x000fdc00012f7983 */ /* 0x000ea20000300800 */
[C---:B------:R-:W-:Y:S08]  /*5dc20*/  HMMA.16816.F32 R24, R28.reuse, R34, R24 ;  /* 0x000000221c18723c */ /* 0x040ff00000001818 */
[C---:B------:R-:W-:Y:S08]  /*5dc30*/  HMMA.16816.F32 R20, R28.reuse, R2, R20 ;  /* 0x000000021c14723c */ /* 0x040ff00000001814 */
[C---:B------:R-:W-:Y:S08]  /*5dc40*/  HMMA.16816.F32 R16, R28.reuse, R4, R16 ;  /* 0x000000041c10723c */ /* 0x040ff00000001810 */
[C---:B------:R-:W-:Y:S08]  /*5dc50*/  HMMA.16816.F32 R12, R28.reuse, R6, R12 ;  /* 0x000000061c0c723c */ /* 0x040ff0000000180c */
[----:B--2---:R-:W-:-:S15]  /*5dc60*/  HMMA.16816.F32 R44, R28, R42, R44 ;  /* 0x0000002a1c2c723c */ /* 0x004fde000000182c */
[----:B------:R-:W-:-:S04]  /*5dc70*/  NOP ;  /* 0x0000000000007918 */ /* 0x000fc80000000000 */
[----:B------:R-:W-:Y:S04]  /*5dc80*/  STL.64 [R1+0x1020], R44 ;  /* 0x0010202c01007387 */ /* 0x000fe80000100a00 */
[----:B------:R4:W-:Y:S02]  /*5dc90*/  STL.64 [R1+0x1028], R46 ;  /* 0x0010282e01007387 */ /* 0x0009e40000100a00 */
[----:B----4-:R-:W-:Y:S02]  /*5dca0*/  HMMA.16816.F32 R44, R28, R40, R48 ;  /* 0x000000281c2c723c */ /* 0x010fe40000001830 */
[----:B------:R-:W-:Y:S04]  /*5dcb0*/  STL.64 [R1+0x5188], R42 ;  /* 0x0051882a01007387 */ /* 0x000fe80000100a00 */
[----:B------:R3:W-:-:S13]  /*5dcc0*/  STL.64 [R1+0x5180], R40 ;  /* 0x0051802801007387 */ /* 0x0007da0000100a00 */
        /* <DEDUP_REMOVED lines=17> */
[----:B------:R-:W3:Y:S04]  /*5dde0*/  LDL.LU R48, [R1+0x4e0] ;  /* 0x0004e00001307983 */ /* 0x000ee80000300800 */
[----:B------:R-:W-:Y:S04]  /*5ddf0*/  STL.64 [R1+0xfc0], R16 ;  /* 0x000fc01001007387 */ /* 0x000fe80000100a00 */
[----:B------:R-:W-:Y:S04]  /*5de00*/  STL.64 [R1+0xfc8], R18 ;  /* 0x000fc81201007387 */ /* 0x000fe80000100a00 */
[----:B------:R4:W-:Y:S04]  /*5de10*/  STL.64 [R1+0xfb0], R12 ;  /* 0x000fb00c01007387 */ /* 0x0009e80000100a00 */
[----:B------:R0:W-:Y:S04]  /*5de20*/  STL.64 [R1+0xfb8], R14 ;  /* 0x000fb80e01007387 */ /* 0x0001e80000100a00 */
[----:B------:R-:W3:Y:S04]  /*5de30*/  LDL.LU R49, [R1+0x4e4] ;  /* 0x0004e40001317983 */ /* 0x000ee80000300800 */
[----:B------:R-:W3:Y:S04]  /*5de40*/  LDL.LU R50, [R1+0x4e8] ;  /* 0x0004e80001327983 */ /* 0x000ee80000300800 */
[----:B------:R-:W3:Y:S04]  /*5de50*/  LDL.LU R51, [R1+0x4ec] ;  /* 0x0004ec0001337983 */ /* 0x000ee80000300800 */
[----:B0-----:R-:W3:Y:S04]  /*5de60*/  LDL.LU R36, [R1+0xec0] ;  /* 0x000ec00001247983 */ /* 0x001ee80000300800 */
[----:B------:R-:W3:Y:S04]  /*5de70*/  LDL.LU R37, [R1+0xec4] ;  /* 0x000ec40001257983 */ /* 0x000ee80000300800 */
[----:B------:R-:W3:Y:S04]  /*5de80*/  LDL.LU R38, [R1+0xec8] ;  /* 0x000ec80001267983 */ /* 0x000ee80000300800 */
[----:B------:R-:W3:Y:S04]  /*5de90*/  LDL.LU R39, [R1+0xecc] ;  /* 0x000ecc0001277983 */ /* 0x000ee80000300800 */
[----:B-1----:R-:W3:Y:S04]  /*5dea0*/  LDL.LU R20, [R1+0xf00] ;  /* 0x000f000001147983 */ /* 0x002ee80000300800 */
[----:B------:R-:W3:Y:S04]  /*5deb0*/  LDL.LU R21, [R1+0xf04] ;  /* 0x000f040001157983 */ /* 0x000ee80000300800 */
[----:B--2---:R-:W3:Y:S04]  /*5dec0*/  LDL.LU R22, [R1+0xf08] ;  /* 0x000f080001167983 */ /* 0x004ee80000300800 */
[----:B------:R-:W3:Y:S04]  /*5ded0*/  LDL.LU R23, [R1+0xf0c] ;  /* 0x000f0c0001177983 */ /* 0x000ee80000300800 */
[----:B------:R-:W2:Y:S04]  /*5dee0*/  LDL.LU R52, [R1+0xf50] ;  /* 0x000f500001347983 */ /* 0x000ea80000300800 */
[----:B------:R-:W2:Y:S04]  /*5def0*/  LDL.LU R53, [R1+0xf54] ;  /* 0x000f540001357983 */ /* 0x000ea80000300800 */
[----:B------:R-:W2:Y:S04]  /*5df00*/  LDL.LU R54, [R1+0xf58] ;  /* 0x000f580001367983 */ /* 0x000ea80000300800 */
[----:B------:R-:W2:Y:S04]  /*5df10*/  LDL.LU R55, [R1+0xf5c] ;  /* 0x000f5c0001377983 */ /* 0x000ea80000300800 */
[----:B----4-:R-:W4:Y:S04]  /*5df20*/  LDL.LU R12, [R1+0xf40] ;  /* 0x000f4000010c7983 */ /* 0x010f280000300800 */
[----:B------:R-:W4:Y:S04]  /*5df30*/  LDL.LU R13, [R1+0xf44] ;  /* 0x000f4400010d7983 */ /* 0x000f280000300800 */
[----:B------:R-:W4:Y:S04]  /*5df40*/  LDL.LU R14, [R1+0xf48] ;  /* 0x000f4800010e7983 */ /* 0x000f280000300800 */
[----:B------:R-:W4:Y:S04]  /*5df50*/  LDL.LU R15, [R1+0xf4c] ;  /* 0x000f4c00010f7983 */ /* 0x000f280000300800 */
        /* <DEDUP_REMOVED lines=20> */
[----:B------:R-:W-:Y:S04]  /*5e0a0*/  STL.64 [R1+0x5158], R6 ;  /* 0x0051580601007387 */ /* 0x000fe80000100a00 */
[----:B------:R0:W-:Y:S01]  /*5e0b0*/  STL.64 [R1+0x5150], R4 ;  /* 0x0051500401007387 */ /* 0x0001e20000100a00 */
[----:B------:R-:W-:-:S03]  /*5e0c0*/  IMAD.MOV.U32 R58, RZ, RZ, R11 ;  /* 0x000000ffff3a7224 */ /* 0x000fc600078e000b */
[----:B0-----:R-:W3:Y:S04]  /*5e0d0*/  LDL.LU R4, [R1+0xed0] ;  /* 0x000ed00001047983 */ /* 0x001ee80000300800 */
[----:B------:R-:W3:Y:S04]  /*5e0e0*/  LDL.LU R5, [R1+0xed4] ;  /* 0x000ed40001057983 */ /* 0x000ee80000300800 */
[----:B------:R-:W3:Y:S04]  /*5e0f0*/  LDL.LU R6, [R1+0xed8] ;  /* 0x000ed80001067983 */ /* 0x000ee80000300800 */
[----:B------:R-:W3:Y:S04]  /*5e100*/  LDL.LU R7, [R1+0xedc] ;  /* 0x000edc0001077983 */ /* 0x000ee80000300800 */
[----:B------:R-:W4:Y:S01]  /*5e110*/  LDL.LU R11, [R1+0x5268] ;  /* 0x00526800010b7983 */ /* 0x000f220000300800 */
[----:B--2---:R-:W-:-:S15]  /*5e120*/  HMMA.16816.F32 R52, R28, R8, R52 ;  /* 0x000000081c34723c */ /* 0x004fde0000001834 */
[----:B------:R-:W-:-:S04]  /*5e130*/  NOP ;  /* 0x0000000000007918 */ /* 0x000fc80000000000 */
[----:B------:R0:W-:Y:S04]  /*5e140*/  STL.64 [R1+0xfa0], R52 ;  /* 0x000fa03401007387 */ /* 0x0001e80000100a00 */
[----:B------:R1:W-:Y:S04]  /*5e150*/  STL.64 [R1+0xfa8], R54 ;  /* 0x000fa83601007387 */ /* 0x0003e80000100a00 */
[----:B------:R-:W2:Y:S04]  /*5e160*/  LDL R59, [R1+0x1c] ;  /* 0x00001c00013b7983 */ /* 0x000ea80000100800 */
[----:B0-----:R-:W2:Y:S04]  /*5e170*/  LDL.LU R52, [R1+0xeb0] ;  /* 0x000eb00001347983 */ /* 0x001ea80000300800 */
[----:B------:R-:W2:Y:S04]  /*5e180*/  LDL.LU R53, [R1+0xeb4] ;  /* 0x000eb40001357983 */ /* 0x000ea80000300800 */
[----:B-1----:R-:W2:Y:S04]  /*5e190*/  LDL.LU R54, [R1+0xeb8] ;  /* 0x000eb80001367983 */ /* 0x002ea80000300800 */
[----:B------:R-:W2:Y:S01]  /*5e1a0*/  LDL.LU R55, [R1+0xebc] ;  /* 0x000ebc0001377983 */ /* 0x000ea20000300800 */
        /* <DEDUP_REMOVED lines=8> */
[----:B0-----:R-:W2:Y:S04]  /*5e230*/  LDL.LU R8, [R1+0xee0] ;  /* 0x000ee00001087983 */ /* 0x001ea80000300800 */
[----:B------:R-:W2:Y:S04]  /*5e240*/  LDL.LU R9, [R1+0xee4] ;  /* 0x000ee40001097983 */ /* 0x000ea80000300800 */
[----:B------:R-:W2:Y:S04]  /*5e250*/  LDL.LU R10, [R1+0xee8] ;  /* 0x000ee800010a7983 */ /* 0x000ea80000300800 */
[----:B------:R-:W2:Y:S01]  /*5e260*/  LDL.LU R11, [R1+0xeec] ;  /* 0x000eec00010b7983 */ /* 0x000ea20000300800 */
[C---:B---3--:R-:W-:Y:S08]  /*5e270*/  HMMA.16816.F32 R16, R28.reuse, R14, R16 ;  /* 0x0000000e1c10723c */ /* 0x048ff00000001810 */
        /* <DEDUP_REMOVED lines=17> */
[----:B---3--:R-:W-:-:S15]  /*5e390*/  HMMA.16816.F32 R24, R28, R16, R24 ;  /* 0x000000101c18723c */ /* 0x008fde0000001818 */
        /* <DEDUP_REMOVED lines=10> */
[----:B------:R-:W-:Y:S01]  /*5e440*/  STL.64 [R1+0x50f0], R16 ;  /* 0x0050f01001007387 */ /* 0x000fe20000100a00 */
[C---:B--2---:R-:W-:Y:S08]  /*5e450*/  HMMA.16816.F32 R8, R28.reuse, R22, R8 ;  /* 0x000000161c08723c */ /* 0x044ff00000001808 */
[----:B----4-:R-:W-:Y:S01]  /*5e460*/  HMMA.16816.F32 R12, R28, R20, R12 ;  /* 0x000000141c0c723c */ /* 0x010fe2000000180c */
[----:B------:R-:W-:-:S15]  /*5e470*/  STL.64 [R1+0x5108], R22 ;  /* 0x0051081601007387 */ /* 0x000fde0000100a00 */
[----:B------:R-:W-:-:S03]  /*5e480*/  NOP ;  /* 0x0000000000007918 */ /* 0x000fc60000000000 */
[----:B------:R-:W-:Y:S04]  /*5e490*/  STL.64 [R1+0xf40], R12 ;  /* 0x000f400c01007387 */ /* 0x000fe80000100a00 */
[----:B------:R-:W-:Y:S04]  /*5e4a0*/  STL.64 [R1+0xf48], R14 ;  /* 0x000f480e01007387 */ /* 0x000fe80000100a00 */
[----:B------:R-:W-:Y:S04]  /*5e4b0*/  STL.64 [R1+0x5100], R20 ;  /* 0x0051001401007387 */ /* 0x000fe80000100a00 */
[----:B------:R-:W-:Y:S04]  /*5e4c0*/  STL.64 [R1+0xf30], R8 ;  /* 0x000f300801007387 */ /* 0x000fe80000100a00 */
[----:B------:R3:W-:Y:S02]  /*5e4d0*/  STL.64 [R1+0xf38], R10 ;  /* 0x000f380a01007387 */ /* 0x0007e40000100a00 */
[C---:B---3--:R-:W-:Y:S08]  /*5e4e0*/  HMMA.16816.F32 R8, R28.reuse, R24, R4 ;  /* 0x000000181c08723c */ /* 0x048ff00000001804 */
[C---:B------:R-:W-:Y:S01]  /*5e4f0*/  HMMA.16816.F32 R4, R28.reuse, R26, R36 ;  /* 0x0000001a1c04723c */ /* 0x040fe20000001824 */
[----:B------:R-:W-:Y:S10]  /*5e500*/  STL.64 [R1+0x5128], R26 ;  /* 0x0051281a01007387 */ /* 0x000ff40000100a00 */
[----:B------:R-:W-:Y:S04]  /*5e510*/  STL.64 [R1+0xf20], R8 ;  /* 0x000f200801007387 */ /* 0x000fe80000100a00 */
[----:B------:R0:W-:Y:S04]  /*5e520*/  STL.64 [R1+0xf28], R10 ;  /* 0x000f280a01007387 */ /* 0x0001e80000100a00 */
[----:B------:R-:W-:Y:S04]  /*5e530*/  STL.64 [R1+0x5120], R24 ;  /* 0x0051201801007387 */ /* 0x000fe80000100a00 */
[----:B------:R1:W-:Y:S04]  /*5e540*/  STL.64 [R1+0xf10], R4 ;  /* 0x000f100401007387 */ /* 0x0003e80000100a00 */
[----:B------:R2:W-:Y:S01]  /*5e550*/  STL.64 [R1+0xf18], R6 ;  /* 0x000f180601007387 */ /* 0x0005e20000100a00 */
[----:B0-----:R-:W-:Y:S01]  /*5e560*/  HMMA.16816.F32 R8, R28, R32, R48 ;  /* 0x000000201c08723c */ /* 0x001fe20000001830 */
[----:B-1----:R-:W-:-:S02]  /*5e570*/  IMAD R5, R47, 0x100, R46 ;  /* 0x000001002f057824 */ /* 0x002fc400078e022e */
[----:B------:R-:W-:Y:S02]  /*5e580*/  IMAD R4, R57, 0x100, R56 ;  /* 0x0000010039047824 */ /* 0x000fe400078e0238 */
[----:B--2---:R-:W-:Y:S02]  /*5e590*/  IMAD R7, R43, 0x100, R42 ;  /* 0x000001002b077824 */ /* 0x004fe400078e022a */
[----:B------:R-:W-:Y:S01]  /*5e5a0*/  IMAD R6, R45, 0x100, R44 ;  /* 0x000001002d067824 */ /* 0x000fe200078e022c */
[----:B------:R-:W-:Y:S02]  /*5e5b0*/  F2FP.F16.E4M3.UNPACK_B R30, R5 ;  /* 0x00000005ff1e723e */ /* 0x000fe400020006ff */
[----:B------:R-:W-:Y:S02]  /*5e5c0*/  F2FP.F16.E4M3.UNPACK_B R28, R7 ;  /* 0x00000007ff1c723e */ /* 0x000fe400020006ff */
[----:B------:R-:W-:Y:S02]  /*5e5d0*/  F2FP.F16.E4M3.UNPACK_B R29, R6 ;  /* 0x00000006ff1d723e */ /* 0x000fe400020006ff */
[----:B------:R-:W-:-:S07]  /*5e5e0*/  F2FP.F16.E4M3.UNPACK_B R31, R4 ;  /* 0x00000004ff1f723e */ /* 0x000fce00020006ff */
[----:B------:R-:W-:Y:S01]  /*5e5f0*/  HMMA.16816.F32 R4, R28, R58, R52 ;  /* 0x0000003a1c04723c */ /* 0x000fe20000001834 */
[----:B------:R-:W-:Y:S04]  /*5e600*/  STL.64 [R1+0x51c8], R34 ;  /* 0x0051c82201007387 */ /* 0x000fe80000100a00 */
[----:B------:R-:W-:Y:S04]  /*5e610*/  STL.64 [R1+0x51c0], R32 ;  /* 0x0051c02001007387 */ /* 0x000fe80000100a00 */
[----:B------:R0:W-:Y:S04]  /*5e620*/  STL.64 [R1+0xec0], R8 ;  /* 0x000ec00801007387 */ /* 0x0001e80000100a00 */
[----:B------:R1:W-:Y:S04]  /*5e630*/  STL.64 [R1+0xec8], R10 ;  /* 0x000ec80a01007387 */ /* 0x0003e80000100a00 */
[----:B0-----:R-:W2:Y:S04]  /*5e640*/  LDL.LU R8, [R1+0xdb0] ;  /* 0x000db00001087983 */ /* 0x001ea80000300800 */
[----:B------:R-:W-:Y:S04]  /*5e650*/  STL.64 [R1+0xf00], R4 ;  /* 0x000f000401007387 */ /* 0x000fe80000100a00 */
[----:B------:R-:W-:Y:S04]  /*5e660*/  STL.64 [R1+0xf08], R6 ;  /* 0x000f080601007387 */ /* 0x000fe80000100a00 */
[----:B------:R-:W2:Y:S04]  /*5e670*/  LDL.LU R9, [R1+0xdb4] ;  /* 0x000db40001097983 */ /* 0x000ea80000300800 */
[----:B-1----:R-:W3:Y:S04]  /*5e680*/  LDL.LU R10, [R1+0xdb8] ;  /* 0x000db800010a7983 */ /* 0x002ee80000300800 */
[----:B------:R-:W3:Y:S04]  /*5e690*/  LDL.LU R11, [R1+0xdbc] ;  /* 0x000dbc00010b7983 */ /* 0x000ee80000300800 */
[----:B---3--:R-:W-:Y:S04]  /*5e6a0*/  STL.64 [R1+0x51d8], R10 ;  /* 0x0051d80a01007387 */ /* 0x008fe80000100a00 */
[----:B--2---:R-:W-:Y:S04]  /*5e6b0*/  STL.64 [R1+0x51d0], R8 ;  /* 0x0051d00801007387 */ /* 0x004fe80000100a00 */
[----:B------:R-:W2:Y:S04]  /*5e6c0*/  LDL.LU R16, [R1+0xdd0] ;  /* 0x000dd00001107983 */ /* 0x000ea80000300800 */
[----:B------:R-:W2:Y:S04]  /*5e6d0*/  LDL.LU R17, [R1+0xdd4] ;  /* 0x000dd40001117983 */ /* 0x000ea80000300800 */
[----:B------:R-:W3:Y:S04]  /*5e6e0*/  LDL.LU R18, [R1+0xdd8] ;  /* 0x000dd80001127983 */ /* 0x000ee80000300800 */
[----:B------:R-:W3:Y:S04]  /*5e6f0*/  LDL.LU R19, [R1+0xddc] ;  /* 0x000ddc0001137983 */ /* 0x000ee80000300800 */
[----:B---3--:R-:W-:Y:S04]  /*5e700*/  STL.64 [R1+0x51e8], R18 ;  /* 0x0051e81201007387 */ /* 0x008fe80000100a00 */
[----:B--2---:R0:W-:Y:S04]  /*5e710*/  STL.64 [R1+0x51e0], R16 ;  /* 0x0051e01001007387 */ /* 0x0041e80000100a00 */
[----:B------:R-:W2:Y:S04]  /*5e720*/  LDL.LU R24, [R1+0xdf0] ;  /* 0x000df00001187983 */ /* 0x000ea80000300800 */
[----:B------:R-:W2:Y:S04]  /*5e730*/  LDL.LU R25, [R1+0xdf4] ;  /* 0x000df40001197983 */ /* 0x000ea80000300800 */
[----:B------:R-:W3:Y:S04]  /*5e740*/  LDL.LU R26, [R1+0xdf8] ;  /* 0x000df800011a7983 */ /* 0x000ee80000300800 */
[----:B------:R-:W3:Y:S04]  /*5e750*/  LDL.LU R27, [R1+0xdfc] ;  /* 0x000dfc00011b7983 */ /* 0x000ee80000300800 */
[----:B---3--:R1:W-:Y:S04]  /*5e760*/  STL.64 [R1+0x51f8], R26 ;  /* 0x0051f81a01007387 */ /* 0x0083e80000100a00 */
[----:B--2---:R-:W-:Y:S04]  /*5e770*/  STL.64 [R1+0x51f0], R24 ;  /* 0x0051f01801007387 */ /* 0x004fe80000100a00 */
[----:B------:R-:W2:Y:S04]  /*5e780*/  LDL.LU R52, [R1+0xe50] ;  /* 0x000e500001347983 */ /* 0x000ea80000300800 */
[----:B------:R-:W2:Y:S04]  /*5e790*/  LDL.LU R53, [R1+0xe54] ;  /* 0x000e540001357983 */ /* 0x000ea80000300800 */
[----:B------:R-:W3:Y:S04]  /*5e7a0*/  LDL.LU R54, [R1+0xe58] ;  /* 0x000e580001367983 */ /* 0x000ee80000300800 */
[----:B------:R-:W3:Y:S01]  /*5e7b0*/  LDL.LU R55, [R1+0xe5c] ;  /* 0x000e5c0001377983 */ /* 0x000ee20000300800 */
[----:B------:R-:W-:-:S03]  /*5e7c0*/  IMAD.MOV.U32 R35, RZ, RZ, R0 ;  /* 0x000000ffff237224 */ /* 0x000fc600078e0000 */
[----:B---3--:R-:W-:Y:S04]  /*5e7d0*/  STL.64 [R1+0x5208], R54 ;  /* 0x0052083601007387 */ /* 0x008fe80000100a00 */
[----:B--2---:R2:W-:Y:S04]  /*5e7e0*/  STL.64 [R1+0x5200], R52 ;  /* 0x0052003401007387 */ /* 0x0045e80000100a00 */
[----:B------:R-:W3:Y:S04]  /*5e7f0*/  LDL.LU R56, [R1+0xe70] ;  /* 0x000e700001387983 */ /* 0x000ee80000300800 */
[----:B------:R-:W3:Y:S04]  /*5e800*/  LDL.LU R57, [R1+0xe74] ;  /* 0x000e740001397983 */ /* 0x000ee80000300800 */
[----:B------:R-:W3:Y:S04]  /*5e810*/  LDL.LU R58, [R1+0xe78] ;  /* 0x000e7800013a7983 */ /* 0x000ee80000300800 */
[----:B------:R-:W3:Y:S04]  /*5e820*/  LDL.LU R59, [R1+0xe7c] ;  /* 0x000e7c00013b7983 */ /* 0x000ee80000300800 */
[----:B------:R-:W4:Y:S04]  /*5e830*/  LDL R34, [R1] ;  /* 0x0000000001227983 */ /* 0x000f280000100800 */
[----:B------:R-:W3:Y:S04]  /*5e840*/  LDL.LU R0, [R1+0x5210] ;  /* 0x0052100001007983 */ /* 0x000ee80000300800 */
[----:B------:R-:W4:Y:S04]  /*5e850*/  LDL R32, [R1+0x8] ;  /* 0x0000080001207983 */ /* 0x000f280000100800 */
[----:B------:R-:W4:Y:S04]  /*5e860*/  LDL R33, [R1+0xc] ;  /* 0x00000c0001217983 */ /* 0x000f280000100800 */
[----:B0-----:R-:W4:Y:S04]  /*5e870*/  LDL.LU R16, [R1+0xe90] ;  /* 0x000e900001107983 */ /* 0x001f280000300800 */
[----:B------:R-:W4:Y:S04]  /*5e880*/  LDL.LU R17, [R1+0xe94] ;  /* 0x000e940001117983 */ /* 0x000f280000300800 */
[----:B------:R-:W4:Y:S04]  /*5e890*/  LDL.LU R18, [R1+0xe98] ;  /* 0x000e980001127983 */ /* 0x000f280000300800 */
[----:B------:R-:W4:Y:S04]  /*5e8a0*/  LDL.LU R19, [R1+0xe9c] ;  /* 0x000e9c0001137983 */ /* 0x000f280000300800 */
[----:B-1----:R-:W4:Y:S04]  /*5e8b0*/  LDL R26, [R1+0x10] ;  /* 0x00001000011a7983 */ /* 0x002f280000100800 */
[----:B--2---:R-:W2:Y:S04]  /*5e8c0*/  LDL.LU R52, [R1+0xea0] ;  /* 0x000ea00001347983 */ /* 0x004ea80000300800 */
        /* <DEDUP_REMOVED lines=35> */
[----:B---3--:R-:W-:Y:S01]  /*5eb00*/  IMAD.MOV.U32 R27, RZ, RZ, R0 ;  /* 0x000000ffff1b7224 */ /* 0x008fe200078e0000 */
[C---:B------:R-:W-:Y:S08]  /*5eb10*/  HMMA.16816.F32 R56, R28.reuse, R60, R56 ;  /* 0x0000003c1c38723c */ /* 0x040ff00000001838 */
[C---:B----4-:R-:W-:Y:S08]  /*5eb20*/  HMMA.16816.F32 R16, R28.reuse, R32, R16 ;  /* 0x000000201c10723c */ /* 0x050ff00000001810 */
[C---:B--2---:R-:W-:Y:S01]  /*5eb30*/  HMMA.16816.F32 R24, R28.reuse, R26, R52 ;  /* 0x0000001a1c18723c */ /* 0x044fe20000001834 */
[----:B------:R-:W2:Y:S04]  /*5eb40*/  LDL.LU.64 R54, [R1+0x5208] ;  /* 0x0052080001367983 */ /* 0x000ea80000300a00 */
[----:B------:R-:W2:Y:S03]  /*5eb50*/  LDL.LU.64 R52, [R1+0x5200] ;  /* 0x0052000001347983 */ /* 0x000ea60000300a00 */
[C---:B------:R-:W-:Y:S11]  /*5eb60*/  HMMA.16816.F32 R32, R28.reuse, R34, R8 ;  /* 0x000000221c20723c */ /* 0x040ff60000001808 */
[----:B------:R-:W-:Y:S04]  /*5eb70*/  STL.64 [R1+0xef0], R24 ;  /* 0x000ef01801007387 */ /* 0x000fe80000100a00 */
[----:B------:R0:W-:Y:S04]  /*5eb80*/  STL.64 [R1+0xef8], R26 ;  /* 0x000ef81a01007387 */ /* 0x0001e80000100a00 */
[----:B0-----:R-:W3:Y:S04]  /*5eb90*/  LDL.LU.64 R26, [R1+0x51f8] ;  /* 0x0051f800011a7983 */ /* 0x001ee80000300a00 */
[----:B------:R-:W3:Y:S04]  /*5eba0*/  LDL.LU.64 R24, [R1+0x51f0] ;  /* 0x0051f00001187983 */ /* 0x000ee80000300a00 */
[----:B------:R-:W-:Y:S04]  /*5ebb0*/  STL.64 [R1+0xee0], R16 ;  /* 0x000ee01001007387 */ /* 0x000fe80000100a00 */
[----:B------:R0:W-:Y:S04]  /*5ebc0*/  STL.64 [R1+0xee8], R18 ;  /* 0x000ee81201007387 */ /* 0x0001e80000100a00 */
[----:B0-----:R-:W4:Y:S04]  /*5ebd0*/  LDL.LU.64 R18, [R1+0x51e8] ;  /* 0x0051e80001127983 */ /* 0x001f280000300a00 */
[----:B------:R-:W4:Y:S04]  /*5ebe0*/  LDL.LU.64 R16, [R1+0x51e0] ;  /* 0x0051e00001107983 */ /* 0x000f280000300a00 */
[----:B------:R-:W2:Y:S04]  /*5ebf0*/  LDL.LU.64 R10, [R1+0x51d8] ;  /* 0x0051d800010a7983 */ /* 0x000ea80000300a00 */
        /* <DEDUP_REMOVED lines=8> */
[----:B------:R-:W3:Y:S04]  /*5ec80*/  LDL.LU.64 R56, [R1+0x51b0] ;  /* 0x0051b00001387983 */ /* 0x000ee80000300a00 */
[----:B------:R-:W-:Y:S04]  /*5ec90*/  STL [R1+0x50e4], R60 ;  /* 0x0050e43c01007387 */ /* 0x000fe80000100800 */
[----:B------:R-:W-:Y:S01]  /*5eca0*/  STL [R1+0x50e0], R61 ;  /* 0x0050e03d01007387 */ /* 0x000fe20000100800 */
        /* <DEDUP_REMOVED lines=27> */
[----:B------:R0:W-:Y:S04]  /*5ee60*/  STL.64 [R1+0x5050], R52 ;  /* 0x0050503401007387 */ /* 0x0001e80000100a00 */
[----:B0-----:R-:W2:Y:S04]  /*5ee70*/  LDL.LU R52, [R1+0xe10] ;  /* 0x000e100001347983 */ /* 0x001ea80000300800 */
[----:B------:R-:W2:Y:S04]  /*5ee80*/  LDL.LU R53, [R1+0xe14] ;  /* 0x000e140001357983 */ /* 0x000ea80000300800 */
[----:B------:R-:W2:Y:S04]  /*5ee90*/  LDL.LU R54, [R1+0xe18] ;  /* 0x000e180001367983 */ /* 0x000ea80000300800 */
[----:B------:R-:W2:Y:S01]  /*5eea0*/  LDL.LU R55, [R1+0xe1c] ;  /* 0x000e1c0001377983 */ /* 0x000ea20000300800 */
[----:B---3--:R-:W-:-:S15]  /*5eeb0*/  HMMA.16816.F32 R44, R28, R50, R44 ;  /* 0x000000321c2c723c */ /* 0x008fde000000182c */
[----:B------:R-:W-:-:S04]  /*5eec0*/  NOP ;  /* 0x0000000000007918 */ /* 0x000fc80000000000 */
[----:B------:R-:W-:Y:S04]  /*5eed0*/  STL.64 [R1+0xe70], R44 ;  /* 0x000e702c01007387 */ /* 0x000fe80000100a00 */
[----:B------:R0:W-:Y:S04]  /*5eee0*/  STL.64 [R1+0xe78], R46 ;  /* 0x000e782e01007387 */ /* 0x0001e80000100a00 */
[----:B0-----:R-:W3:Y:S04]  /*5eef0*/  LDL.LU.64 R46, [R1+0x5168] ;  /* 0x00516800012e7983 */ /* 0x001ee80000300a00 */
[----:B------:R-:W3:Y:S01]  /*5ef00*/  LDL.LU.64 R44, [R1+0x5160] ;  /* 0x00516000012c7983 */ /* 0x000ee20000300a00 */
[C---:B--2---:R-:W-:Y:S03]  /*5ef10*/  HMMA.16816.F32 R52, R28.reuse, R48, R52 ;  /* 0x000000301c34723c */ /* 0x044fe60000001834 */
[----:B------:R-:W-:Y:S04]  /*5ef20*/  STL.64 [R1+0x5068], R50 ;  /* 0x0050683201007387 */ /* 0x000fe80000100a00 */
[----:B------:R3:W-:Y:S01]  /*5ef30*/  STL.64 [R1+0x5060], R48 ;  /* 0x0050603001007387 */ /* 0x0007e20000100a00 */
[C---:B------:R-:W-:Y:S08]  /*5ef40*/  HMMA.16816.F32 R20, R28.reuse, R42, R20 ;  /* 0x0000002a1c14723c */ /* 0x040ff00000001814 */
[C---:B----4-:R-:W-:Y:S03]  /*5ef50*/  HMMA.16816.F32 R16, R28.reuse, R40, R16 ;  /* 0x000000281c10723c */ /* 0x050fe60000001810 */
[----:B------:R-:W-:Y:S05]  /*5ef60*/  STL.64 [R1+0xe60], R52 ;  /* 0x000e603401007387 */ /* 0x000fea0000100a00 */
[C---:B------:R-:W-:Y:S01]  /*5ef70*/  HMMA.16816.F32 R12, R28.reuse, R38, R12 ;  /* 0x000000261c0c723c */ /* 0x040fe2000000180c */
[----:B------:R-:W-:Y:S07]  /*5ef80*/  STL.64 [R1+0xe68], R54 ;  /* 0x000e683601007387 */ /* 0x000fee0000100a00 */
[C---:B------:R-:W-:Y:S08]  /*5ef90*/  HMMA.16816.F32 R8, R28.reuse, R36, R8 ;  /* 0x000000241c08723c */ /* 0x040ff00000001808 */
[C---:B------:R-:W-:Y:S08]  /*5efa0*/  HMMA.16816.F32 R4, R28.reuse, R34, R4 ;  /* 0x000000221c04723c */ /* 0x040ff00000001804 */
[C---:B---3--:R-:W-:Y:S08]  /*5efb0*/  HMMA.16816.F32 R48, R28.reuse, R46, R56 ;  /* 0x0000002e1c30723c */ /* 0x048ff00000001838 */
[C---:B------:R-:W-:Y:S01]  /*5efc0*/  HMMA.16816.F32 R24, R28.reuse, R44, R24 ;  /* 0x0000002c1c18723c */ /* 0x040fe20000001818 */
[----:B------:R-:W-:Y:S10]  /*5efd0*/  STL.64 [R1+0x5088], R46 ;  /* 0x0050882e01007387 */ /* 0x000ff40000100a00 */
        /* <DEDUP_REMOVED lines=17> */
[----:B------:R-:W-:Y:S04]  /*5f0f0*/  STL.64 [R1+0x5148], R34 ;  /* 0x0051482201007387 */ /* 0x000fe80000100a00 */
[----:B------:R-:W-:Y:S04]  /*5f100*/  STL.64 [R1+0x5140], R32 ;  /* 0x0051402001007387 */ /* 0x000fe80000100a00 */
[----:B------:R1:W-:Y:S04]  /*5f110*/  STL.64 [R1+0xdf0], R4 ;  /* 0x000df00401007387 */ /* 0x0003e80000100a00 */
[----:B------:R1:W-:Y:S04]  /*5f120*/  STL.64 [R1+0xdf8], R6 ;  /* 0x000df80601007387 */ /* 0x0003e80000100a00 */
[----:B0-----:R-:W4:Y:S04]  /*5f130*/  LDL.LU R44, [R1+0xcd0] ;  /* 0x000cd000012c7983 */ /* 0x001f280000300800 */
[----:B------:R-:W4:Y:S04]  /*5f140*/  LDL.LU R45, [R1+0xcd4] ;  /* 0x000cd400012d7983 */ /* 0x000f280000300800 */
[----:B------:R-:W4:Y:S04]  /*5f150*/  LDL.LU R46, [R1+0xcd8] ;  /* 0x000cd800012e7983 */ /* 0x000f280000300800 */
[----:B------:R-:W4:Y:S04]  /*5f160*/  LDL.LU R47, [R1+0xcdc] ;  /* 0x000cdc00012f7983 */ /* 0x000f280000300800 */
[----:B-1----:R-:W4:Y:S04]  /*5f170*/  LDL.LU R40, [R1+0xce0] ;  /* 0x000ce00001287983 */ /* 0x002f280000300800 */
[----:B------:R-:W4:Y:S04]  /*5f180*/  LDL.LU R41, [R1+0xce4] ;  /* 0x000ce40001297983 */ /* 0x000f280000300800 */
[----:B------:R-:W4:Y:S04]  /*5f190*/  LDL.LU R42, [R1+0xce8] ;  /* 0x000ce800012a7983 */ /* 0x000f280000300800 */
[----:B------:R-:W4:Y:S04]  /*5f1a0*/  LDL.LU R43, [R1+0xcec] ;  /* 0x000cec00012b7983 */ /* 0x000f280000300800 */
[----:B--2---:R-:W2:Y:S04]  /*5f1b0*/  LDL.LU R36, [R1+0xcf0] ;  /* 0x000cf00001247983 */ /* 0x004ea80000300800 */
[----:B------:R-:W2:Y:S04]  /*5f1c0*/  LDL.LU R37, [R1+0xcf4] ;  /* 0x000cf40001257983 */ /* 0x000ea80000300800 */
[----:B------:R-:W2:Y:S04]  /*5f1d0*/  LDL.LU R38, [R1+0xcf8] ;  /* 0x000cf80001267983 */ /* 0x000ea80000300800 */
[----:B------:R-:W2:Y:S04]  /*5f1e0*/  LDL.LU R39, [R1+0xcfc] ;  /* 0x000cfc0001277983 */ /* 0x000ea80000300800 */
[----:B---3--:R-:W3:Y:S04]  /*5f1f0*/  LDL.LU R8, [R1+0xd70] ;  /* 0x000d700001087983 */ /* 0x008ee80000300800 */
[----:B------:R-:W3:Y:S04]  /*5f200*/  LDL.LU R9, [R1+0xd74] ;  /* 0x000d740001097983 */ /* 0x000ee80000300800 */
[----:B----4-:R-:W3:Y:S04]  /*5f210*/  LDL.LU R10, [R1+0xd78] ;  /* 0x000d7800010a7983 */ /* 0x010ee80000300800 */
[----:B------:R-:W3:Y:S04]  /*5f220*/  LDL.LU R11, [R1+0xd7c] ;  /* 0x000d7c00010b7983 */ /* 0x000ee80000300800 */
[----:B------:R-:W4:Y:S04]  /*5f230*/  LDL.LU R4, [R1+0xd90] ;  /* 0x000d900001047983 */ /* 0x000f280000300800 */
[----:B------:R-:W4:Y:S04]  /*5f240*/  LDL.LU R5, [R1+0xd94] ;  /* 0x000d940001057983 */ /* 0x000f280000300800 */
[----:B------:R-:W4:Y:S04]  /*5f250*/  LDL.LU R6, [R1+0xd98] ;  /* 0x000d980001067983 */ /* 0x000f280000300800 */
        /* <DEDUP_REMOVED lines=33> */
[----:B----4-:R-:W-:-:S15]  /*5f470*/  HMMA.16816.F32 R4, R28, R2, R4 ;  /* 0x000000021c04723c */ /* 0x010fde0000001804 */
[----:B------:R-:W-:-:S04]  /*5f480*/  NOP ;  /* 0x0000000000007918 */ /* 0x000fc80000000000 */
[----:B------:R-:W-:Y:S04]  /*5f490*/  STL.64 [R1+0xde0], R4 ;  /* 0x000de00401007387 */ /* 0x000fe80000100a00 */
[----:B------:R0:W-:Y:S04]  /*5f4a0*/  STL.64 [R1+0xde8], R6 ;  /* 0x000de80601007387 */ /* 0x0001e80000100a00 */
[----:B0-----:R-:W3:Y:S04]  /*5f4b0*/  LDL.LU.64 R6, [R1+0x5158] ;  /* 0x0051580001067983 */ /* 0x001ee80000300a00 */
[----:B------:R-:W2:Y:S04]  /*5f4c0*/  LDL.LU.64 R4, [R1+0x5150] ;  /* 0x0051500001047983 */ /* 0x000ea80000300a00 */
[----:B------:R-:W-:Y:S01]  /*5f4d0*/  STL [R1+0x50e8], R3 ;  /* 0x0050e80301007387 */ /* 0x000fe20000100800 */
        /* <DEDUP_REMOVED lines=13> */
[----:B0-----:R-:W3:Y:S04]  /*5f5b0*/  LDL.LU R4, [R1+0xd00] ;  /* 0x000d000001047983 */ /* 0x001ee80000300800 */
[----:B------:R-:W3:Y:S04]  /*5f5c0*/  LDL.LU R5, [R1+0xd04] ;  /* 0x000d040001057983 */ /* 0x000ee80000300800 */
[----:B------:R-:W3:Y:S04]  /*5f5d0*/  LDL.LU R6, [R1+0xd08] ;  /* 0x000d080001067983 */ /* 0x000ee80000300800 */
[----:B------:R-:W3:Y:S01]  /*5f5e0*/  LDL.LU R7, [R1+0xd0c] ;  /* 0x000d0c0001077983 */ /* 0x000ee20000300800 */
[C---:B----4-:R-:W-:Y:S08]  /*5f5f0*/  HMMA.16816.F32 R12, R28.reuse, R10, R12 ;  /* 0x0000000a1c0c723c */ /* 0x050ff0000000180c */
[----:B--2---:R-:W-:-:S15]  /*5f600*/  HMMA.16816.F32 R24, R28, R8, R24 ;  /* 0x000000081c18723c */ /* 0x004fde0000001818 */
[----:B------:R-:W-:-:S04]  /*5f610*/  NOP ;  /* 0x0000000000007918 */ /* 0x000fc80000000000 */
        /* <DEDUP_REMOVED lines=27> */
[----:B0-----:R-:W2:Y:S04]  /*5f7d0*/  LDL.LU R12, [R1+0xd20] ;  /* 0x000d2000010c7983 */ /* 0x001ea80000300800 */
[----:B------:R-:W2:Y:S04]  /*5f7e0*/  LDL.LU R13, [R1+0xd24] ;  /* 0x000d2400010d7983 */ /* 0x000ea80000300800 */
[----:B------:R-:W2:Y:S04]  /*5f7f0*/  LDL.LU R14, [R1+0xd28] ;  /* 0x000d2800010e7983 */ /* 0x000ea80000300800 */
[----:B------:R-:W2:Y:S01]  /*5f800*/  LDL.LU R15, [R1+0xd2c] ;  /* 0x000d2c00010f7983 */ /* 0x000ea20000300800 */
[C---:B----4-:R-:W-:Y:S03]  /*5f810*/  HMMA.16816.F32 R8, R28.reuse, R18, R8 ;  /* 0x000000121c08723c */ /* 0x050fe60000001808 */
[----:B------:R-:W-:Y:S05]  /*5f820*/  STL.64 [R1+0x4ff0], R18 ;  /* 0x004ff01201007387 */ /* 0x000fea0000100a00 */
[----:B--2---:R-:W-:-:S15]  /*5f830*/  HMMA.16816.F32 R12, R28, R16, R12 ;  /* 0x000000101c0c723c */ /* 0x004fde000000180c */
[----:B------:R-:W-:-:S04]  /*5f840*/  NOP ;  /* 0x0000000000007918 */ /* 0x000fc80000000000 */
[----:B------:R-:W-:Y:S04]  /*5f850*/  STL.64 [R1+0xd70], R12 ;  /* 0x000d700c01007387 */ /* 0x000fe80000100a00 */
[----:B------:R-:W-:Y:S04]  /*5f860*/  STL.64 [R1+0xd78], R14 ;  /* 0x000d780e01007387 */ /* 0x000fe80000100a00 */
[----:B------:R-:W-:Y:S04]  /*5f870*/  STL.64 [R1+0x4fe8], R16 ;  /* 0x004fe81001007387 */ /* 0x000fe80000100a00 */
[----:B------:R-:W-:Y:S04]  /*5f880*/  STL.64 [R1+0xd60], R8 ;  /* 0x000d600801007387 */ /* 0x000fe80000100a00 */
[----:B------:R3:W-:Y:S02]  /*5f890*/  STL.64 [R1+0xd68], R10 ;  /* 0x000d680a01007387 */ /* 0x0007e40000100a00 */
[C---:B---3--:R-:W-:Y:S02]  /*5f8a0*/  HMMA.16816.F32 R8, R28.reuse, R20, R4 ;  /* 0x000000141c08723c */ /* 0x048fe40000001804 */
[----:B------:R-:W-:Y:S06]  /*5f8b0*/  STL.64 [R1+0x5010], R22 ;  /* 0x0050101601007387 */ /* 0x000fec0000100a00 */
        /* <DEDUP_REMOVED lines=21> */
[----:B---3--:R0:W-:Y:S04]  /*5fa10*/  STL.64 [R1+0x50b8], R6 ;  /* 0x0050b80601007387 */ /* 0x0081e80000100a00 */
        /* <DEDUP_REMOVED lines=10> */
[----:B------:R-:W3:Y:S01]  /*5fac0*/  LDL.LU R23, [R1+0xc2c] ;  /* 0x000c2c0001177983 */ /* 0x000ee20000300800 */
[----:B------:R-:W-:-:S02]  /*5fad0*/  IMAD R3, R52, 0x100, R51 ;  /* 0x0000010034037824 */ /* 0x000fc400078e0233 */
[----:B------:R-:W-:Y:S02]  /*5fae0*/  IMAD R60, R60, 0x100, R53 ;  /* 0x000001003c3c7824 */ /* 0x000fe400078e0235 */
[----:B------:R-:W-:Y:S02]  /*5faf0*/  IMAD R61, R61, 0x100, R54 ;  /* 0x000001003d3d7824 */ /* 0x000fe400078e0236 */
[----:B------:R-:W-:Y:S01]  /*5fb00*/  IMAD R0, R0, 0x100, R55 ;  /* 0x0000010000007824 */ /* 0x000fe200078e0237 */
[----:B------:R-:W-:Y:S02]  /*5fb10*/  F2FP.F16.E4M3.UNPACK_B R28, R3 ;  /* 0x00000003ff1c723e */ /* 0x000fe400020006ff */
[----:B------:R-:W-:Y:S02]  /*5fb20*/  F2FP.F16.E4M3.UNPACK_B R29, R60 ;  /* 0x0000003cff1d723e */ /* 0x000fe400020006ff */
[----:B------:R-:W-:Y:S01]  /*5fb30*/  F2FP.F16.E4M3.UNPACK_B R30, R61 ;  /* 0x0000003dff1e723e */ /* 0x000fe200020006ff */
        /* <DEDUP_REMOVED lines=10> */
[----:B------:R-:W3:Y:S04]  /*5fbe0*/  LDL R46, [R1] ;  /* 0x00000000012e7983 */ /* 0x000ee80000100800 */
[----:B------:R-:W3:Y:S04]  /*5fbf0*/  LDL R47, [R1+0x4] ;  /* 0x00000400012f7983 */ /* 0x000ee80000100800 */
[----:B------:R-:W3:Y:S04]  /*5fc00*/  LDL R44, [R1+0x8] ;  /* 0x00000800012c7983 */ /* 0x000ee80000100800 */
[----:B------:R-:W3:Y:S04]  /*5fc10*/  LDL R45, [R1+0xc] ;  /* 0x00000c00012d7983 */ /* 0x000ee80000100800 */
[----:B------:R-:W3:Y:S04]  /*5fc20*/  LDL.LU R36, [R1+0xca0] ;  /* 0x000ca00001247983 */ /* 0x000ee80000300800 */
[----:B------:R-:W3:Y:S04]  /*5fc30*/  LDL.LU R37, [R1+0xca4] ;  /* 0x000ca40001257983 */ /* 0x000ee80000300800 */
[----:B------:R-:W3:Y:S04]  /*5fc40*/  LDL.LU R38, [R1+0xca8] ;  /* 0x000ca80001267983 */ /* 0x000ee80000300800 */
[----:B------:R-:W3:Y:S04]  /*5fc50*/  LDL.LU R39, [R1+0xcac] ;  /* 0x000cac0001277983 */ /* 0x000ee80000300800 */
[----:B0-----:R-:W4:Y:S04]  /*5fc60*/  LDL R6, [R1+0x10] ;  /* 0x0000100001067983 */ /* 0x001f280000100800 */
[----:B------:R-:W4:Y:S04]  /*5fc70*/  LDL R7, [R1+0x14] ;  /* 0x0000140001077983 */ /* 0x000f280000100800 */
[----:B-1----:R-:W4:Y:S04]  /*5fc80*/  LDL.LU R12, [R1+0xcb0] ;  /* 0x000cb000010c7983 */ /* 0x002f280000300800 */
[----:B------:R-:W4:Y:S04]  /*5fc90*/  LDL.LU R13, [R1+0xcb4] ;  /* 0x000cb400010d7983 */ /* 0x000f280000300800 */
[----:B------:R-:W4:Y:S04]  /*5fca0*/  LDL.LU R14, [R1+0xcb8] ;  /* 0x000cb800010e7983 */ /* 0x000f280000300800 */
[----:B------:R-:W4:Y:S04]  /*5fcb0*/  LDL.LU R15, [R1+0xcbc] ;  /* 0x000cbc00010f7983 */ /* 0x000f280000300800 */
[----:B------:R-:W4:Y:S04]  /*5fcc0*/  LDL R4, [R1+0x18] ;  /* 0x0000180001047983 */ /* 0x000f280000100800 */
[----:B------:R-:W4:Y:S04]  /*5fcd0*/  LDL R5, [R1+0x1c] ;  /* 0x00001c0001057983 */ /* 0x000f280000100800 */
[----:B--2---:R-:W4:Y:S04]  /*5fce0*/  LDL.LU R20, [R1+0xcc0] ;  /* 0x000cc00001147983 */ /* 0x004f280000300800 */
        /* <DEDUP_REMOVED lines=23> */
[----:B------:R0:W-:Y:S04]  /*5fe60*/  STL [R1+0x4fcc], R32 ;  /* 0x004fcc2001007387 */ /* 0x0001e80000100800 */
[----:B------:R1:W-:Y:S04]  /*5fe70*/  STL [R1+0x4fc8], R33 ;  /* 0x004fc82101007387 */ /* 0x0003e80000100800 */
[----:B------:R1:W-:Y:S04]  /*5fe80*/  STL.64 [R1+0x5038], R34 ;  /* 0x0050382201007387 */ /* 0x0003e80000100a00 */
[----:B0-----:R-:W2:Y:S04]  /*5fe90*/  LDL.LU R32, [R1+0xc40] ;  /* 0x000c400001207983 */ /* 0x001ea80000300800 */
[----:B-1----:R-:W2:Y:S04]  /*5fea0*/  LDL.LU R33, [R1+0xc44] ;  /* 0x000c440001217983 */ /* 0x002ea80000300800 */
[----:B------:R-:W2:Y:S04]  /*5feb0*/  LDL.LU R34, [R1+0xc48] ;  /* 0x000c480001227983 */ /* 0x000ea80000300800 */
[----:B------:R-:W2:Y:S04]  /*5fec0*/  LDL.LU R35, [R1+0xc4c] ;  /* 0x000c4c0001237983 */ /* 0x000ea80000300800 */
[----:B------:R-:W2:Y:S04]  /*5fed0*/  LDL.LU R3, [R1+0x50e8] ;  /* 0x0050e80001037983 */ /* 0x000ea80000300800 */
[----:B------:R-:W2:Y:S04]  /*5fee0*/  LDL.LU R60, [R1+0x50e4] ;  /* 0x0050e400013c7983 */ /* 0x000ea80000300800 */
[----:B------:R-:W2:Y:S01]  /*5fef0*/  LDL.LU R61, [R1+0x50e0] ;  /* 0x0050e000013d7983 */ /* 0x000ea20000300800 */
[----:B------:R-:W-:-:S07]  /*5ff00*/  F2FP.F16.E4M3.UNPACK_B R31, R0 ;  /* 0x00000000ff1f723e */ /* 0x000fce00020006ff */
[C---:B---3--:R-:W-:Y:S08]  /*5ff10*/  HMMA.16816.F32 R36, R28.reuse, R44, R36 ;  /* 0x0000002c1c24723c */ /* 0x048ff00000001824 */
[C---:B----4-:R-:W-:Y:S08]  /*5ff20*/  HMMA.16816.F32 R20, R28.reuse, R4, R20 ;  /* 0x000000041c14723c */ /* 0x050ff00000001814 */
[C---:B------:R-:W-:Y:S08]  /*5ff30*/  HMMA.16816.F32 R4, R28.reuse, R6, R12 ;  /* 0x000000061c04723c */ /* 0x040ff0000000180c */
[C---:B--2---:R-:W-:Y:S03]  /*5ff40*/  HMMA.16816.F32 R44, R28.reuse, R46, R40 ;  /* 0x0000002e1c2c723c */ /* 0x044fe60000001828 */
[----:B------:R-:W-:Y:S04]  /*5ff50*/  STL.64 [R1+0xd10], R20 ;  /* 0x000d101401007387 */ /* 0x000fe80000100a00 */
[----:B------:R0:W-:Y:S04]  /*5ff60*/  STL.64 [R1+0xd18], R22 ;  /* 0x000d181601007387 */ /* 0x0001e80000100a00 */
[----:B0-----:R-:W2:Y:S04]  /*5ff70*/  LDL.LU.64 R22, [R1+0x50d8] ;  /* 0x0050d80001167983 */ /* 0x001ea80000300a00 */
[----:B------:R-:W2:Y:S04]  /*5ff80*/  LDL.LU.64 R20, [R1+0x50d0] ;  /* 0x0050d00001147983 */ /* 0x000ea80000300a00 */
[----:B------:R-:W3:Y:S04]  /*5ff90*/  LDL.LU.64 R14, [R1+0x50c8] ;  /* 0x0050c800010e7983 */ /* 0x000ee80000300a00 */
[----:B------:R-:W3:Y:S04]  /*5ffa0*/  LDL.LU.64 R12, [R1+0x50c0] ;  /* 0x0050c000010c7983 */ /* 0x000ee80000300a00 */
[----:B------:R-:W-:Y:S04]  /*5ffb0*/  STL.64 [R1+0xd00], R4 ;  /* 0x000d000401007387 */ /* 0x000fe80000100a00 */
[----:B------:R0:W-:Y:S04]  /*5ffc0*/  STL.64 [R1+0xd08], R6 ;  /* 0x000d080601007387 */ /* 0x0001e80000100a00 */
[----:B0-----:R-:W4:Y:S04]  /*5ffd0*/  LDL.LU.64 R6, [R1+0x50b8] ;  /* 0x0050b80001067983 */ /* 0x001f280000300a00 */
[----:B------:R-:W4:Y:S04]  /*5ffe0*/  LDL.LU.64 R4, [R1+0x50b0] ;  /* 0x0050b00001047983 */ /* 0x000f280000300a00 */
[----:B------:R-:W-:Y:S04]  /*5fff0*/  STL.64 [R1+0xcf0], R36 ;  /* 0x000cf02401007387 */ /* 0x000fe80000100a00 */
[----:B------:R0:W-:Y:S04]  /*60000*/  STL.64 [R1+0xcf8], R38 ;  /* 0x000cf82601007387 */ /* 0x0001e80000100a00 */
[----:B0-----:R-:W2:Y:S04]  /*60010*/  LDL.LU.64 R38, [R1+0x50a8] ;  /* 0x0050a80001267983 */ /* 0x001ea80000300a00 */
[----:B------:R-:W2:Y:S04]  /*60020*/  LDL.LU.64 R36, [R1+0x50a0] ;  /* 0x0050a00001247983 */ /* 0x000ea80000300a00 */
[----:B------:R-:W2:Y:S04]  /*60030*/  LDL.LU.64 R42, [R1+0x5098] ;  /* 0x00509800012a7983 */ /* 0x000ea80000300a00 */
[----:B------:R-:W4:Y:S01]  /*60040*/  LDL.LU.64 R40, [R1+0x5090] ;  /* 0x0050900001287983 */ /* 0x000f220000300a00 */
[C---:B------:R-:W-:Y:S03]  /*60050*/  HMMA.16816.F32 R56, R28.reuse, R60, R56 ;  /* 0x0000003c1c38723c */ /* 0x040fe60000001838 */
        /* <DEDUP_REMOVED lines=18> */
[----:B0-----:R-:W3:Y:S04]  /*60180*/  LDL.LU.64 R54, [R1+0x5058] ;  /* 0x0050580001367983 */ /* 0x001ee80000300a00 */
[----:B------:R-:W3:Y:S04]  /*60190*/  LDL.LU.64 R52, [R1+0x5050] ;  /* 0x0050500001347983 */ /* 0x000ee80000300a00 */
[----:B------:R-:W-:Y:S04]  /*601a0*/  STL.64 [R1+0x4f98], R58 ;  /* 0x004f983a01007387 */ /* 0x000fe80000100a00 */
[----:B------:R0:W-:Y:S04]  /*601b0*/  STL.64 [R1+0x4f90], R56 ;  /* 0x004f903801007387 */ /* 0x0001e80000100a00 */
[----:B0-----:R-:W3:Y:S04]  /*601c0*/  LDL.LU R56, [R1+0xc50] ;  /* 0x000c500001387983 */ /* 0x001ee80000300800 */
[----:B------:R-:W3:Y:S04]  /*601d0*/  LDL.LU R57, [R1+0xc54] ;  /* 0x000c540001397983 */ /* 0x000ee80000300800 */
[----:B------:R-:W3:Y:S04]  /*601e0*/  LDL.LU R58, [R1+0xc58] ;  /* 0x000c5800013a7983 */ /* 0x000ee80000300800 */
[----:B------:R-:W3:Y:S01]  /*601f0*/  LDL.LU R59, [R1+0xc5c] ;  /* 0x000c5c00013b7983 */ /* 0x000ee20000300800 */
[C---:B------:R-:W-:Y:S08]  /*60200*/  HMMA.16816.F32 R16, R28.reuse, R46, R16 ;  /* 0x0000002e1c10723c */ /* 0x040ff00000001810 */
[C---:B------:R-:W-:Y:S08]  /*60210*/  HMMA.16816.F32 R12, R28.reuse, R44, R12 ;  /* 0x0000002c1c0c723c */ /* 0x040ff0000000180c */
[C---:B------:R-:W-:Y:S08]  /*60220*/  HMMA.16816.F32 R8, R28.reuse, R42, R8 ;  /* 0x0000002a1c08723c */ /* 0x040ff00000001808 */
[C---:B----4-:R-:W-:Y:S08]  /*60230*/  HMMA.16816.F32 R4, R28.reuse, R40, R4 ;  /* 0x000000281c04723c */ /* 0x050ff00000001804 */
[C---:B--2---:R-:W-:Y:S08]  /*60240*/  HMMA.16816.F32 R24, R28.reuse, R50, R24 ;  /* 0x000000321c18723c */ /* 0x044ff00000001818 */
[C---:B---3--:R-:W-:Y:S08]  /*60250*/  HMMA.16816.F32 R20, R28.reuse, R48, R20 ;  /* 0x000000301c14723c */ /* 0x048ff00000001814 */
[C---:B------:R-:W-:Y:S01]  /*60260*/  HMMA.16816.F32 R32, R28.reuse, R52, R32 ;  /* 0x000000341c20723c */ /* 0x040fe20000001820 */
[----:B------:R-:W-:Y:S07]  /*60270*/  STL.64 [R1+0x4fa8], R54 ;  /* 0x004fa83601007387 */ /* 0x000fee0000100a00 */
[----:B------:R-:W-:-:S15]  /*60280*/  HMMA.16816.F32 R56, R28, R54, R56 ;  /* 0x000000361c38723c */ /* 0x000fde0000001838 */
[----:B------:R-:W-:-:S04]  /*60290*/  NOP ;  /* 0x0000000000007918 */ /* 0x000fc80000000000 */
        /* <DEDUP_REMOVED lines=17> */
[----:B0-----:R-:W2:Y:S04]  /*603b0*/  LDL.LU R52, [R1+0xaf0] ;  /* 0x000af00001347983 */ /* 0x001ea80000300800 */
[----:B------:R-:W-:Y:S04]  /*603c0*/  STL.64 [R1+0xc40], R8 ;  /* 0x000c400801007387 */ /* 0x000fe80000100a00 */
[----:B------:R-:W-:Y:S04]  /*603d0*/  STL.64 [R1+0xc48], R10 ;  /* 0x000c480a01007387 */ /* 0x000fe80000100a00 */
[----:B------:R-:W-:Y:S04]  /*603e0*/  STL.64 [R1+0xc30], R4 ;  /* 0x000c300401007387 */ /* 0x000fe80000100a00 */
[----:B------:R-:W-:Y:S04]  /*603f0*/  STL.64 [R1+0xc38], R6 ;  /* 0x000c380601007387 */ /* 0x000fe80000100a00 */
[----:B------:R-:W2:Y:S04]  /*60400*/  LDL.LU R53, [R1+0xaf4] ;  /* 0x000af40001357983 */ /* 0x000ea80000300800 */
[----:B------:R-:W3:Y:S04]  /*60410*/  LDL.LU R54, [R1+0xaf8] ;  /* 0x000af80001367983 */ /* 0x000ee80000300800 */
[----:B------:R-:W3:Y:S04]  /*60420*/  LDL.LU R55, [R1+0xafc] ;  /* 0x000afc0001377983 */ /* 0x000ee80000300800 */
[----:B---3--:R-:W-:Y:S04]  /*60430*/  STL.64 [R1+0x5048], R54 ;  /* 0x0050483601007387 */ /* 0x008fe80000100a00 */
[----:B--2---:R0:W-:Y:S04]  /*60440*/  STL.64 [R1+0x5040], R52 ;  /* 0x0050403401007387 */ /* 0x0041e80000100a00 */
[----:B-1----:R-:W2:Y:S04]  /*60450*/  LDL.LU R44, [R1+0xb10] ;  /* 0x000b1000012c7983 */ /* 0x002ea80000300800 */
[----:B------:R-:W2:Y:S04]  /*60460*/  LDL.LU R45, [R1+0xb14] ;  /* 0x000b1400012d7983 */ /* 0x000ea80000300800 */
[----:B------:R-:W2:Y:S04]  /*60470*/  LDL.LU R46, [R1+0xb18] ;  /* 0x000b1800012e7983 */ /* 0x000ea80000300800 */
[----:B------:R-:W2:Y:S04]  /*60480*/  LDL.LU R47, [R1+0xb1c] ;  /* 0x000b1c00012f7983 */ /* 0x000ea80000300800 */
        /* <DEDUP_REMOVED lines=12> */
[----:B0-----:R-:W3:Y:S04]  /*60550*/  LDL.LU R52, [R1+0xbd0] ;  /* 0x000bd00001347983 */ /* 0x001ee80000300800 */
        /* <DEDUP_REMOVED lines=39> */
[----:B------:R-:W2:Y:S04]  /*607d0*/  LDL.LU.64 R52, [R1+0x5040] ;  /* 0x0050400001347983 */ /* 0x000ea80000300a00 */
[----:B------:R-:W-:Y:S04]  /*607e0*/  STL.64 [R1+0xc10], R32 ;  /* 0x000c102001007387 */ /* 0x000fe80000100a00 */
[----:B------:R0:W-:Y:S04]  /*607f0*/  STL.64 [R1+0xc18], R34 ;  /* 0x000c182201007387 */ /* 0x0001e80000100a00 */
[----:B0-----:R-:W3:Y:S01]  /*60800*/  LDL.LU.64 R34, [R1+0x5038] ;  /* 0x0050380001227983 */ /* 0x001ee20000300a00 */
[C---:B----4-:R-:W-:Y:S03]  /*60810*/  HMMA.16816.F32 R4, R28.reuse, R2, R4 ;  /* 0x000000021c04723c */ /* 0x050fe60000001804 */
[----:B------:R-:W-:Y:S04]  /*60820*/  STL.64 [R1+0x4f48], R38 ;  /* 0x004f482601007387 */ /* 0x000fe80000100a00 */
[----:B------:R0:W-:Y:S04]  /*60830*/  STL.64 [R1+0x4f40], R36 ;  /* 0x004f402401007387 */ /* 0x0001e80000100a00 */
[----:B0-----:R-:W4:Y:S04]  /*60840*/  LDL.LU R36, [R1+0xb30] ;  /* 0x000b300001247983 */ /* 0x001f280000300800 */
[----:B------:R-:W4:Y:S04]  /*60850*/  LDL.LU R37, [R1+0xb34] ;  /* 0x000b340001257983 */ /* 0x000f280000300800 */
[----:B------:R-:W4:Y:S04]  /*60860*/  LDL.LU R38, [R1+0xb38] ;  /* 0x000b380001267983 */ /* 0x000f280000300800 */
[----:B------:R-:W4:Y:S01]  /*60870*/  LDL.LU R39, [R1+0xb3c] ;  /* 0x000b3c0001277983 */ /* 0x000f220000300800 */
[----:B---3--:R-:W-:-:S15]  /*60880*/  HMMA.16816.F32 R24, R28, R34, R24 ;  /* 0x000000221c18723c */ /* 0x008fde0000001818 */
[----:B------:R-:W-:-:S04]  /*60890*/  NOP ;  /* 0x0000000000007918 */ /* 0x000fc80000000000 */
[----:B------:R-:W-:Y:S04]  /*608a0*/  STL.64 [R1+0xc00], R24 ;  /* 0x000c001801007387 */ /* 0x000fe80000100a00 */
[----:B------:R0:W-:Y:S04]  /*608b0*/  STL.64 [R1+0xc08], R26 ;  /* 0x000c081a01007387 */ /* 0x0001e80000100a00 */
[----:B0-----:R-:W3:Y:S04]  /*608c0*/  LDL.LU.64 R26, [R1+0x5030] ;  /* 0x00503000011a7983 */ /* 0x001ee80000300a00 */
[----:B------:R-:W2:Y:S04]  /*608d0*/  LDL.LU.64 R24, [R1+0x5028] ;  /* 0x0050280001187983 */ /* 0x000ea80000300a00 */
[----:B------:R-:W-:Y:S04]  /*608e0*/  STL [R1+0x4fd4], R35 ;  /* 0x004fd42301007387 */ /* 0x000fe80000100800 */
[----:B------:R-:W-:Y:S04]  /*608f0*/  STL.64 [R1+0xbf0], R4 ;  /* 0x000bf00401007387 */ /* 0x000fe80000100a00 */
[----:B------:R0:W-:Y:S04]  /*60900*/  STL.64 [R1+0xbf8], R6 ;  /* 0x000bf80601007387 */ /* 0x0001e80000100a00 */
[----:B0-----:R-:W2:Y:S04]  /*60910*/  LDL.LU.64 R6, [R1+0x5020] ;  /* 0x0050200001067983 */ /* 0x001ea80000300a00 */
[----:B------:R-:W3:Y:S01]  /*60920*/  LDL.LU.64 R4, [R1+0x5018] ;  /* 0x0050180001047983 */ /* 0x000ee20000300a00 */
        /* <DEDUP_REMOVED lines=39> */
[----:B------:R3:W-:Y:S04]  /*60ba0*/  STL.64 [R1+0xba8], R10 ;  /* 0x000ba80a01007387 */ /* 0x0007e80000100a00 */
[----:B------:R-:W-:Y:S04]  /*60bb0*/  STL.64 [R1+0x4f30], R12 ;  /* 0x004f300c01007387 */ /* 0x000fe80000100a00 */
[----:B------:R-:W-:Y:S01]  /*60bc0*/  STL.64 [R1+0xb90], R4 ;  /* 0x000b900401007387 */ /* 0x000fe20000100a00 */
[C---:B---3--:R-:W-:Y:S03]  /*60bd0*/  HMMA.16816.F32 R8, R28.reuse, R16, R36 ;  /* 0x000000101c08723c */ /* 0x048fe60000001824 */
[----:B------:R0:W-:Y:S05]  /*60be0*/  STL.64 [R1+0xb98], R6 ;  /* 0x000b980601007387 */ /* 0x0001ea0000100a00 */
[C---:B0-----:R-:W-:Y:S01]  /*60bf0*/  HMMA.16816.F32 R4, R28.reuse, R18, R40 ;  /* 0x000000121c04723c */ /* 0x041fe20000001828 */
[----:B------:R-:W-:Y:S10]  /*60c00*/  STL.64 [R1+0x4f58], R18 ;  /* 0x004f581201007387 */ /* 0x000ff40000100a00 */
[----:B------:R-:W-:Y:S04]  /*60c10*/  STL.64 [R1+0xb80], R8 ;  /* 0x000b800801007387 */ /* 0x000fe80000100a00 */
[----:B------:R0:W-:Y:S04]  /*60c20*/  STL.64 [R1+0xb88], R10 ;  /* 0x000b880a01007387 */ /* 0x0001e80000100a00 */
[----:B------:R-:W-:Y:S04]  /*60c30*/  STL.64 [R1+0x4f50], R16 ;  /* 0x004f501001007387 */ /* 0x000fe80000100a00 */
[----:B------:R-:W-:Y:S01]  /*60c40*/  STL.64 [R1+0xb70], R4 ;  /* 0x000b700401007387 */ /* 0x000fe20000100a00 */
[C---:B0-----:R-:W-:Y:S03]  /*60c50*/  HMMA.16816.F32 R8, R28.reuse, R20, R44 ;  /* 0x000000141c08723c */ /* 0x041fe6000000182c */
        /* <DEDUP_REMOVED lines=8> */
[----:B------:R0:W-:Y:S04]  /*60ce0*/  STL.64 [R1+0xb58], R6 ;  /* 0x000b580601007387 */ /* 0x0001e80000100a00 */
[----:B------:R-:W2:Y:S01]  /*60cf0*/  LDL.LU R44, [R1+0xa50] ;  /* 0x000a5000012c7983 */ /* 0x000ea20000300800 */
[----:B0-----:R-:W-:Y:S11]  /*60d00*/  HMMA.16816.F32 R4, R28, R26, R56 ;  /* 0x0000001a1c04723c */ /* 0x001ff60000001838 */
[----:B------:R0:W-:Y:S04]  /*60d10*/  STL.64 [R1+0xb40], R8 ;  /* 0x000b400801007387 */ /* 0x0001e80000100a00 */
[----:B------:R1:W-:Y:S04]  /*60d20*/  STL.64 [R1+0xb48], R10 ;  /* 0x000b480a01007387 */ /* 0x0003e80000100a00 */
        /* <DEDUP_REMOVED lines=48> */
[----:B------:R-:W-:Y:S04]  /*61030*/  STL.64 [R1+0x4ed8], R26 ;  /* 0x004ed81a01007387 */ /* 0x000fe80000100a00 */
[----:B------:R0:W-:Y:S04]  /*61040*/  STL.64 [R1+0x4ed0], R24 ;  /* 0x004ed01801007387 */ /* 0x0001e80000100a00 */
[----:B0-----:R-:W3:Y:S04]  /*61050*/  LDL.LU R24, [R1+0xab0] ;  /* 0x000ab00001187983 */ /* 0x001ee80000300800 */
[----:B------:R-:W3:Y:S04]  /*61060*/  LDL.LU R25, [R1+0xab4] ;  /* 0x000ab40001197983 */ /* 0x000ee80000300800 */
[----:B------:R-:W3:Y:S04]  /*61070*/  LDL.LU R26, [R1+0xab8] ;  /* 0x000ab800011a7983 */ /* 0x000ee80000300800 */
[----:B------:R-:W3:Y:S01]  /*61080*/  LDL.LU R27, [R1+0xabc] ;  /* 0x000abc00011b7983 */ /* 0x000ee20000300800 */
[----:B--2---:R-:W-:-:S03]  /*61090*/  IMAD R61, R61, 0x100, R35 ;  /* 0x000001003d3d7824 */ /* 0x004fc600078e0223 */
[----:B------:R-:W2:Y:S01]  /*610a0*/  LDL.LU R35, [R1+0x4fd4] ;  /* 0x004fd40001237983 */ /* 0x000ea20000300800 */
[----:B------:R-:W-:-:S03]  /*610b0*/  IMAD R21, R21, 0x100, R60 ;  /* 0x0000010015157824 */ /* 0x000fc600078e023c */
[----:B------:R-:W2:Y:S01]  /*610c0*/  LDL.LU R60, [R1+0x4fd0] ;  /* 0x004fd000013c7983 */ /* 0x000ea20000300800 */
[----:B------:R-:W-:-:S03]  /*610d0*/  IMAD R20, R20, 0x100, R32 ;  /* 0x0000010014147824 */ /* 0x000fc600078e0220 */
[----:B------:R-:W2:Y:S01]  /*610e0*/  LDL.LU R32, [R1+0x4fcc] ;  /* 0x004fcc0001207983 */ /* 0x000ea20000300800 */
[----:B------:R-:W-:-:S03]  /*610f0*/  IMAD R0, R0, 0x100, R33 ;  /* 0x0000010000007824 */ /* 0x000fc600078e0221 */
[----:B------:R-:W2:Y:S02]  /*61100*/  LDL.LU R33, [R1+0x4fc8] ;  /* 0x004fc80001217983 */ /* 0x000ea40000300800 */
[----:B--2---:R-:W-:Y:S02]  /*61110*/  HMMA.16816.F32 R28, R28, R32, R48 ;  /* 0x000000201c1c723c */ /* 0x004fe40000001830 */
[----:B------:R-:W2:Y:S04]  /*61120*/  LDL.LU.64 R50, [R1+0x4fc0] ;  /* 0x004fc00001327983 */ /* 0x000ea80000300a00 */
[----:B------:R-:W2:Y:S04]  /*61130*/  LDL.LU.64 R48, [R1+0x4fb8] ;  /* 0x004fb80001307983 */ /* 0x000ea80000300a00 */
[----:B------:R0:W-:Y:S04]  /*61140*/  STL.64 [R1+0x4f78], R34 ;  /* 0x004f782201007387 */ /* 0x0001e80000100a00 */
[----:B0-----:R-:W2:Y:S05]  /*61150*/  LDL.64 R34, [R1+0x10] ;  /* 0x0000100001227983 */ /* 0x001eaa0000100a00 */
[----:B------:R0:W-:Y:S04]  /*61160*/  STL.64 [R1+0x500], R28 ;  /* 0x0005001c01007387 */ /* 0x0001e80000100a00 */
[----:B------:R1:W-:Y:S01]  /*61170*/  STL.64 [R1+0x508], R30 ;  /* 0x0005081e01007387 */ /* 0x0003e20000100a00 */
[----:B0-----:R-:W-:-:S02]  /*61180*/  F2FP.F16.E4M3.UNPACK_B R28, R61 ;  /* 0x0000003dff1c723e */ /* 0x001fc400020006ff */
[----:B------:R-:W-:Y:S02]  /*61190*/  F2FP.F16.E4M3.UNPACK_B R29, R21 ;  /* 0x00000015ff1d723e */ /* 0x000fe400020006ff */
[----:B-1----:R-:W-:Y:S02]  /*611a0*/  F2FP.F16.E4M3.UNPACK_B R30, R20 ;  /* 0x00000014ff1e723e */ /* 0x002fe400020006ff */
[----:B------:R-:W-:-:S07]  /*611b0*/  F2FP.F16.E4M3.UNPACK_B R31, R0 ;  /* 0x00000000ff1f723e */ /* 0x000fce00020006ff */
[----:B------:R-:W-:Y:S01]  /*611c0*/  HMMA.16816.F32 R52, R28, R22, R52 ;  /* 0x000000161c34723c */ /* 0x000fe20000001834 */
[----:B------:R-:W-:Y:S04]  /*611d0*/  STL.64 [R1+0x4f70], R32 ;  /* 0x004f702001007387 */ /* 0x000fe80000100a00 */
[----:B------:R-:W3:-:S14]  /*611e0*/  LDL.LU R61, [R1+0x4fb0] ;  /* 0x004fb000013d7983 */ /* 0x000edc0000300800 */
        /* <DEDUP_REMOVED lines=9> */
[----:B------:R-:W4:Y:S01]  /*61280*/  LDL.LU.64 R56, [R1+0x4f90] ;  /* 0x004f900001387983 */ /* 0x000f220000300a00 */
[----:B------:R-:W-:-:S02]  /*61290*/  IMAD.MOV.U32 R20, RZ, RZ, R22 ;  /* 0x000000ffff147224 */ /* 0x000fc400078e0016 */
[----:B------:R-:W-:Y:S02]  /*612a0*/  IMAD.MOV.U32 R22, RZ, RZ, R34 ;  /* 0x000000ffff167224 */ /* 0x000fe400078e0022 */
[----:B------:R-:W-:Y:S02]  /*612b0*/  IMAD.MOV.U32 R21, RZ, RZ, R35 ;  /* 0x000000ffff157224 */ /* 0x000fe400078e0023 */
[C---:B---3--:R-:W-:Y:S01]  /*612c0*/  HMMA.16816.F32 R32, R28.reuse, R12, R24 ;  /* 0x0000000c1c20723c */ /* 0x048fe20000001818 */
[----:B------:R-:W-:Y:S02]  /*612d0*/  IMAD.MOV.U32 R0, RZ, RZ, R23 ;  /* 0x000000ffff007224 */ /* 0x000fe400078e0017 */
[----:B------:R-:W-:Y:S02]  /*612e0*/  IMAD.MOV.U32 R24, RZ, RZ, R12 ;  /* 0x000000ffff187224 */ /* 0x000fe400078e000c */
[----:B------:R-:W-:Y:S02]  /*612f0*/  IMAD.MOV.U32 R23, RZ, RZ, R13 ;  /* 0x000000ffff177224 */ /* 0x000fe400078e000d */
[----:B------:R-:W-:Y:S01]  /*61300*/  IMAD.MOV.U32 R26, RZ, RZ, R14 ;  /* 0x000000ffff1a7224 */ /* 0x000fe200078e000e */
[----:B------:R-:W-:Y:S01]  /*61310*/  HMMA.16816.F32 R16, R28, R14, R16 ;  /* 0x0000000e1c10723c */ /* 0x000fe20000001810 */
[----:B------:R-:W-:-:S07]  /*61320*/  IMAD.MOV.U32 R25, RZ, RZ, R15 ;  /* 0x000000ffff197224 */ /* 0x000fce00078e000f */
[C---:B------:R-:W-:Y:S03]  /*61330*/  HMMA.16816.F32 R12, R28.reuse, R60, R8 ;  /* 0x0000003c1c0c723c */ /* 0x040fe60000001808 */
[----:B------:R-:W-:Y:S04]  /*61340*/  STL.64 [R1+0xb00], R32 ;  /* 0x000b002001007387 */ /* 0x000fe80000100a00 */
[----:B------:R-:W-:Y:S04]  /*61350*/  STL.64 [R1+0xb08], R34 ;  /* 0x000b082201007387 */ /* 0x000fe80000100a00 */
[----:B------:R-:W-:Y:S04]  /*61360*/  STL.64 [R1+0xaf0], R16 ;  /* 0x000af01001007387 */ /* 0x000fe80000100a00 */
[----:B------:R-:W-:Y:S04]  /*61370*/  STL.64 [R1+0xaf8], R18 ;  /* 0x000af81201007387 */ /* 0x000fe80000100a00 */
[----:B------:R-:W-:Y:S04]  /*61380*/  STL.64 [R1+0xae0], R12 ;  /* 0x000ae00c01007387 */ /* 0x000fe80000100a00 */
[----:B------:R-:W-:Y:S01]  /*61390*/  STL.64 [R1+0xae8], R14 ;  /* 0x000ae80e01007387 */ /* 0x000fe20000100a00 */
[C---:B--2---:R-:W-:Y:S08]  /*613a0*/  HMMA.16816.F32 R8, R28.reuse, R58, R4 ;  /* 0x0000003a1c08723c */ /* 0x044ff00000001804 */
[C---:B----4-:R-:W-:Y:S01]  /*613b0*/  HMMA.16816.F32 R4, R28.reuse, R56, R36 ;  /* 0x000000381c04723c */ /* 0x050fe20000001824 */
[----:B------:R-:W-:Y:S10]  /*613c0*/  STL.64 [R1+0x4eb8], R58 ;  /* 0x004eb83a01007387 */ /* 0x000ff40000100a00 */
[----:B------:R-:W-:Y:S04]  /*613d0*/  STL.64 [R1+0xad0], R8 ;  /* 0x000ad00801007387 */ /* 0x000fe80000100a00 */
[----:B------:R0:W-:Y:S04]  /*613e0*/  STL.64 [R1+0xad8], R10 ;  /* 0x000ad80a01007387 */ /* 0x0001e80000100a00 */
[----:B------:R1:W-:Y:S04]  /*613f0*/  STL.64 [R1+0x4eb0], R56 ;  /* 0x004eb03801007387 */ /* 0x0003e80000100a00 */
[----:B------:R-:W-:Y:S01]  /*61400*/  STL.64 [R1+0xac0], R4 ;  /* 0x000ac00401007387 */ /* 0x000fe20000100a00 */
[C---:B0-----:R-:W-:Y:S03]  /*61410*/  HMMA.16816.F32 R8, R28.reuse, R54, R40 ;  /* 0x000000361c08723c */ /* 0x041fe60000001828 */
[----:B------:R0:W-:Y:S04]  /*61420*/  STL.64 [R1+0xac8], R6 ;  /* 0x000ac80601007387 */ /* 0x0001e80000100a00 */
[----:B-1----:R-:W2:Y:S01]  /*61430*/  LDL.LU R56, [R1+0x950] ;  /* 0x0009500001387983 */ /* 0x002ea20000300800 */
[C---:B0-----:R-:W-:Y:S11]  /*61440*/  HMMA.16816.F32 R4, R28.reuse, R52, R44 ;  /* 0x000000341c04723c */ /* 0x041ff6000000182c */
[----:B------:R-:W-:Y:S04]  /*61450*/  STL.64 [R1+0xab0], R8 ;  /* 0x000ab00801007387 */ /* 0x000fe80000100a00 */
[----:B------:R-:W-:Y:S04]  /*61460*/  STL.64 [R1+0xab8], R10 ;  /* 0x000ab80a01007387 */ /* 0x000fe80000100a00 */
[----:B------:R0:W-:Y:S04]  /*61470*/  STL.64 [R1+0xaa0], R4 ;  /* 0x000aa00401007387 */ /* 0x0001e80000100a00 */
[----:B------:R1:W-:Y:S04]  /*61480*/  STL.64 [R1+0xaa8], R6 ;  /* 0x000aa80601007387 */ /* 0x0003e80000100a00 */
[----:B------:R-:W2:Y:S04]  /*61490*/  LDL.LU R57, [R1+0x954] ;  /* 0x0009540001397983 */ /* 0x000ea80000300800 */
[----:B------:R-:W2:Y:S04]  /*614a0*/  LDL.LU R58, [R1+0x958] ;  /* 0x00095800013a7983 */ /* 0x000ea80000300800 */
[----:B------:R-:W2:Y:S04]  /*614b0*/  LDL.LU R59, [R1+0x95c] ;  /* 0x00095c00013b7983 */ /* 0x000ea80000300800 */
[----:B0-----:R-:W3:Y:S04]  /*614c0*/  LDL.LU R4, [R1+0xa30] ;  /* 0x000a300001047983 */ /* 0x001ee80000300800 */
[----:B------:R-:W3:Y:S04]  /*614d0*/  LDL.LU R5, [R1+0xa34] ;  /* 0x000a340001057983 */ /* 0x000ee80000300800 */
[----:B-1----:R-:W3:Y:S04]  /*614e0*/  LDL.LU R6, [R1+0xa38] ;  /* 0x000a380001067983 */ /* 0x002ee80000300800 */
        /* <DEDUP_REMOVED lines=29> */
[----:B------:R-:W-:Y:S04]  /*616c0*/  STL.64 [R1+0x4ea8], R54 ;  /* 0x004ea83601007387 */ /* 0x000fe80000100a00 */
[----:B------:R0:W-:Y:S04]  /*616d0*/  STL.64 [R1+0x4ea0], R52 ;  /* 0x004ea03401007387 */ /* 0x0001e80000100a00 */
[----:B0-----:R-:W2:Y:S04]  /*616e0*/  LDL.LU R52, [R1+0x960] ;  /* 0x0009600001347983 */ /* 0x001ea80000300800 */
[----:B------:R-:W2:Y:S04]  /*616f0*/  LDL.LU R53, [R1+0x964] ;  /* 0x0009640001357983 */ /* 0x000ea80000300800 */
[----:B------:R-:W2:Y:S04]  /*61700*/  LDL.LU R54, [R1+0x968] ;  /* 0x0009680001367983 */ /* 0x000ea80000300800 */
[----:B------:R-:W2:Y:S01]  /*61710*/  LDL.LU R55, [R1+0x96c] ;  /* 0x00096c0001377983 */ /* 0x000ea20000300800 */
[----:B----4-:R-:W-:-:S15]  /*61720*/  HMMA.16816.F32 R44, R28, R50, R44 ;  /* 0x000000321c2c723c */ /* 0x010fde000000182c */
[----:B------:R-:W-:-:S04]  /*61730*/  NOP ;  /* 0x0000000000007918 */ /* 0x000fc80000000000 */
[----:B------:R-:W-:Y:S04]  /*61740*/  STL.64 [R1+0xa90], R44 ;  /* 0x000a902c01007387 */ /* 0x000fe80000100a00 */
[----:B------:R0:W-:Y:S04]  /*61750*/  STL.64 [R1+0xa98], R46 ;  /* 0x000a982e01007387 */ /* 0x0001e80000100a00 */
[----:B0-----:R-:W2:Y:S04]  /*61760*/  LDL.LU.64 R46, [R1+0x4f88] ;  /* 0x004f8800012e7983 */ /* 0x001ea80000300a00 */
[----:B------:R-:W4:Y:S01]  /*61770*/  LDL.LU.64 R44, [R1+0x4f80] ;  /* 0x004f8000012c7983 */ /* 0x000f220000300a00 */
[----:B---3--:R-:W-:-:S15]  /*61780*/  HMMA.16816.F32 R4, R28, R48, R4 ;  /* 0x000000301c04723c */ /* 0x008fde0000001804 */
[----:B------:R-:W-:-:S04]  /*61790*/  NOP ;  /* 0x0000000000007918 */ /* 0x000fc80000000000 */
[----:B------:R0:W-:Y:S04]  /*617a0*/  STL.64 [R1+0xa80], R4 ;  /* 0x000a800401007387 */ /* 0x0001e80000100a00 */
[----:B------:R1:W-:Y:S04]  /*617b0*/  STL.64 [R1+0xa88], R6 ;  /* 0x000a880601007387 */ /* 0x0003e80000100a00 */
[----:B0-----:R-:W3:Y:S04]  /*617c0*/  LDL.LU R4, [R1+0x9c0] ;  /* 0x0009c00001047983 */ /* 0x001ee80000300800 */
[----:B------:R-:W3:Y:S04]  /*617d0*/  LDL.LU R5, [R1+0x9c4] ;  /* 0x0009c40001057983 */ /* 0x000ee80000300800 */
[----:B-1----:R-:W3:Y:S04]  /*617e0*/  LDL.LU R6, [R1+0x9c8] ;  /* 0x0009c80001067983 */ /* 0x002ee80000300800 */
[----:B------:R-:W3:Y:S04]  /*617f0*/  LDL.LU R7, [R1+0x9cc] ;  /* 0x0009cc0001077983 */ /* 0x000ee80000300800 */
[----:B------:R-:W-:Y:S04]  /*61800*/  STL.64 [R1+0x4e88], R50 ;  /* 0x004e883201007387 */ /* 0x000fe80000100a00 */
[----:B------:R0:W-:Y:S04]  /*61810*/  STL.64 [R1+0x4e80], R48 ;  /* 0x004e803001007387 */ /* 0x0001e80000100a00 */
[----:B0-----:R-:W3:Y:S04]  /*61820*/  LDL.LU R48, [R1+0x970] ;  /* 0x0009700001307983 */ /* 0x001ee80000300800 */
[----:B------:R-:W3:Y:S04]  /*61830*/  LDL.LU R49, [R1+0x974] ;  /* 0x0009740001317983 */ /* 0x000ee80000300800 */
[----:B------:R-:W3:Y:S04]  /*61840*/  LDL.LU R50, [R1+0x978] ;  /* 0x0009780001327983 */ /* 0x000ee80000300800 */
[----:B------:R-:W3:Y:S01]  /*61850*/  LDL.LU R51, [R1+0x97c] ;  /* 0x00097c0001337983 */ /* 0x000ee20000300800 */
[C---:B--2---:R-:W-:Y:S08]  /*61860*/  HMMA.16816.F32 R32, R28.reuse, R46, R32 ;  /* 0x0000002e1c20723c */ /* 0x044ff00000001820 */
[C---:B----4-:R-:W-:Y:S11]  /*61870*/  HMMA.16816.F32 R40, R28.reuse, R44, R40 ;  /* 0x0000002c1c28723c */ /* 0x050ff60000001828 */
[----:B------:R-:W-:Y:S04]  /*61880*/  STL.64 [R1+0xa70], R32 ;  /* 0x000a702001007387 */ /* 0x000fe80000100a00 */
[----:B------:R0:W-:Y:S04]  /*61890*/  STL.64 [R1+0xa78], R34 ;  /* 0x000a782201007387 */ /* 0x0001e80000100a00 */
[----:B0-----:R-:W3:Y:S04]  /*618a0*/  LDL.LU.64 R34, [R1+0x4f78] ;  /* 0x004f780001227983 */ /* 0x001ee80000300a00 */
[----:B------:R-:W2:Y:S04]  /*618b0*/  LDL.LU.64 R32, [R1+0x4f70] ;  /* 0x004f700001207983 */ /* 0x000ea80000300a00 */
        /* <DEDUP_REMOVED lines=19> */
[----:B------:R-:W4:Y:S01]  /*619f0*/  LDL.LU.64 R36, [R1+0x4f40] ;  /* 0x004f400001247983 */ /* 0x000f220000300a00 */
[C---:B---3--:R-:W-:Y:S03]  /*61a00*/  HMMA.16816.F32 R4, R28.reuse, R34, R4 ;  /* 0x000000221c04723c */ /* 0x048fe60000001804 */
        /* <DEDUP_REMOVED lines=18> */
[----:B0-----:R-:W2:Y:S04]  /*61b30*/  LDL.LU R36, [R1+0x9a0] ;  /* 0x0009a00001247983 */ /* 0x001ea80000300800 */
[----:B------:R-:W2:Y:S04]  /*61b40*/  LDL.LU R37, [R1+0x9a4] ;  /* 0x0009a40001257983 */ /* 0x000ea80000300800 */
[----:B------:R-:W2:Y:S04]  /*61b50*/  LDL.LU R38, [R1+0x9a8] ;  /* 0x0009a80001267983 */ /* 0x000ea80000300800 */
[----:B------:R-:W2:Y:S04]  /*61b60*/  LDL.LU R39, [R1+0x9ac] ;  /* 0x0009ac0001277983 */ /* 0x000ea80000300800 */
[----:B------:R-:W-:Y:S04]  /*61b70*/  STL.64 [R1+0xa10], R4 ;  /* 0x000a100401007387 */ /* 0x000fe80000100a00 */
[----:B------:R0:W-:Y:S04]  /*61b80*/  STL.64 [R1+0xa18], R6 ;  /* 0x000a180601007387 */ /* 0x0001e80000100a00 */
[----:B0-----:R-:W3:Y:S04]  /*61b90*/  LDL.LU.64 R6, [R1+0x4f18] ;  /* 0x004f180001067983 */ /* 0x001ee80000300a00 */
[----:B------:R-:W2:Y:S04]  /*61ba0*/  LDL.LU.64 R4, [R1+0x4f10] ;  /* 0x004f100001047983 */ /* 0x000ea80000300a00 */
[----:B------:R-:W-:Y:S04]  /*61bb0*/  STL.64 [R1+0x4ec8], R34 ;  /* 0x004ec82201007387 */ /* 0x000fe80000100a00 */
[----:B------:R0:W-:Y:S04]  /*61bc0*/  STL.64 [R1+0x4ec0], R32 ;  /* 0x004ec02001007387 */ /* 0x0001e80000100a00 */
[----:B0-----:R-:W3:Y:S04]  /*61bd0*/  LDL.LU R32, [R1+0x9b0] ;  /* 0x0009b00001207983 */ /* 0x001ee80000300800 */
[----:B------:R-:W3:Y:S04]  /*61be0*/  LDL.LU R33, [R1+0x9b4] ;  /* 0x0009b40001217983 */ /* 0x000ee80000300800 */
[----:B------:R-:W3:Y:S04]  /*61bf0*/  LDL.LU R34, [R1+0x9b8] ;  /* 0x0009b80001227983 */ /* 0x000ee80000300800 */
[----:B------:R-:W3:Y:S01]  /*61c00*/  LDL.LU R35, [R1+0x9bc] ;  /* 0x0009bc0001237983 */ /* 0x000ee20000300800 */
[C---:B--2---:R-:W-:Y:S08]  /*61c10*/  HMMA.16816.F32 R36, R28.reuse, R4, R36 ;  /* 0x000000041c24723c */ /* 0x044ff00000001824 */
[----:B---3--:R-:W-:-:S15]  /*61c20*/  HMMA.16816.F32 R32, R28, R2, R32 ;  /* 0x000000021c20723c */ /* 0x008fde0000001820 */
[----:B------:R-:W-:-:S04]  /*61c30*/  NOP ;  /* 0x0000000000007918 */ /* 0x000fc80000000000 */
[----:B------:R-:W-:Y:S04]  /*61c40*/  STL.64 [R1+0xa00], R32 ;  /* 0x000a002001007387 */ /* 0x000fe80000100a00 */
[----:B------:R0:W-:Y:S02]  /*61c50*/  STL.64 [R1+0xa08], R34 ;  /* 0x000a082201007387 */ /* 0x0001e40000100a00 */
[C---:B0-----:R-:W-:Y:S02]  /*61c60*/  HMMA.16816.F32 R32, R28.reuse, R6, R40 ;  /* 0x000000061c20723c */ /* 0x041fe40000001828 */
[----:B------:R-:W-:Y:S04]  /*61c70*/  STL.64 [R1+0x4e38], R6 ;  /* 0x004e380601007387 */ /* 0x000fe80000100a00 */
[----:B------:R-:W-:Y:S04]  /*61c80*/  STL.64 [R1+0x9f0], R36 ;  /* 0x0009f02401007387 */ /* 0x000fe80000100a00 */
[----:B------:R-:W-:Y:S04]  /*61c90*/  STL.64 [R1+0x9f8], R38 ;  /* 0x0009f82601007387 */ /* 0x000fe80000100a00 */
[----:B------:R0:W-:Y:S05]  /*61ca0*/  STL.64 [R1+0x4e30], R4 ;  /* 0x004e300401007387 */ /* 0x0001ea0000100a00 */
[----:B------:R-:W-:Y:S04]  /*61cb0*/  STL.64 [R1+0x9e0], R32 ;  /* 0x0009e02001007387 */ /* 0x000fe80000100a00 */
[----:B------:R1:W-:Y:S01]  /*61cc0*/  STL.64 [R1+0x9e8], R34 ;  /* 0x0009e82201007387 */ /* 0x0003e20000100a00 */
[C---:B0-----:R-:W-:Y:S08]  /*61cd0*/  HMMA.16816.F32 R4, R28.reuse, R10, R48 ;  /* 0x0000000a1c04723c */ /* 0x041ff00000001830 */
[----:B-1----:R-:W-:Y:S01]  /*61ce0*/  HMMA.16816.F32 R32, R28, R8, R44 ;  /* 0x000000081c20723c */ /* 0x002fe2000000182c */
[----:B------:R-:W-:-:S15]  /*61cf0*/  STL.64 [R1+0x4e58], R10 ;  /* 0x004e580a01007387 */ /* 0x000fde0000100a00 */
[----:B------:R-:W-:-:S03]  /*61d00*/  NOP ;  /* 0x0000000000007918 */ /* 0x000fc60000000000 */
[----:B------:R-:W-:Y:S04]  /*61d10*/  STL.64 [R1+0x9d0], R32 ;  /* 0x0009d02001007387 */ /* 0x000fe80000100a00 */
[----:B------:R-:W-:Y:S04]  /*61d20*/  STL.64 [R1+0x9d8], R34 ;  /* 0x0009d82201007387 */ /* 0x000fe80000100a00 */
[----:B------:R4:W-:Y:S04]  /*61d30*/  STL.64 [R1+0x4e50], R8 ;  /* 0x004e500801007387 */ /* 0x0009e80000100a00 */
[----:B------:R-:W-:Y:S04]  /*61d40*/  STL.64 [R1+0x9c0], R4 ;  /* 0x0009c00401007387 */ /* 0x000fe80000100a00 */
[----:B------:R0:W-:Y:S01]  /*61d50*/  STL.64 [R1+0x9c8], R6 ;  /* 0x0009c80601007387 */ /* 0x0001e20000100a00 */
[C---:B----4-:R-:W-:Y:S03]  /*61d60*/  HMMA.16816.F32 R8, R28.reuse, R12, R52 ;  /* 0x0000000c1c08723c */ /* 0x050fe60000001834 */
[----:B------:R-:W2:Y:S05]  /*61d70*/  LDL.LU R48, [R1+0x8a0] ;  /* 0x0008a00001307983 */ /* 0x000eaa0000300800 */
[----:B0-----:R-:W-:Y:S11]  /*61d80*/  HMMA.16816.F32 R4, R28, R14, R56 ;  /* 0x0000000e1c04723c */ /* 0x001ff60000001838 */
[----:B------:R-:W-:Y:S04]  /*61d90*/  STL.64 [R1+0x9b0], R8 ;  /* 0x0009b00801007387 */ /* 0x000fe80000100a00 */
[----:B------:R-:W-:Y:S04]  /*61da0*/  STL.64 [R1+0x9b8], R10 ;  /* 0x0009b80a01007387 */ /* 0x000fe80000100a00 */
[----:B------:R0:W-:Y:S04]  /*61db0*/  STL.64 [R1+0x9a0], R4 ;  /* 0x0009a00401007387 */ /* 0x0001e80000100a00 */
[----:B------:R1:W-:Y:S04]  /*61dc0*/  STL.64 [R1+0x9a8], R6 ;  /* 0x0009a80601007387 */ /* 0x0003e80000100a00 */
[----:B------:R-:W2:Y:S04]  /*61dd0*/  LDL.LU R49, [R1+0x8a4] ;  /* 0x0008a40001317983 */ /* 0x000ea80000300800 */
[----:B------:R-:W3:Y:S04]  /*61de0*/  LDL.LU R50, [R1+0x8a8] ;  /* 0x0008a80001327983 */ /* 0x000ee80000300800 */
[----:B------:R-:W3:Y:S04]  /*61df0*/  LDL.LU R51, [R1+0x8ac] ;  /* 0x0008ac0001337983 */ /* 0x000ee80000300800 */
[----:B---3--:R-:W-:Y:S04]  /*61e00*/  STL.64 [R1+0x4ee8], R50 ;  /* 0x004ee83201007387 */ /* 0x008fe80000100a00 */
[----:B--2---:R-:W-:Y:S04]  /*61e10*/  STL.64 [R1+0x4ee0], R48 ;  /* 0x004ee03001007387 */ /* 0x004fe80000100a00 */
[----:B------:R-:W2:Y:S04]  /*61e20*/  LDL.LU R40, [R1+0x8b0] ;  /* 0x0008b00001287983 */ /* 0x000ea80000300800 */
[----:B------:R-:W2:Y:S04]  /*61e30*/  LDL.LU R41, [R1+0x8b4] ;  /* 0x0008b40001297983 */ /* 0x000ea80000300800 */
[----:B------:R-:W3:Y:S04]  /*61e40*/  LDL.LU R42, [R1+0x8b8] ;  /* 0x0008b800012a7983 */ /* 0x000ee80000300800 */
[----:B------:R-:W3:Y:S01]  /*61e50*/  LDL.LU R43, [R1+0x8bc] ;  /* 0x0008bc00012b7983 */ /* 0x000ee20000300800 */
[----:B0-----:R-:W-:-:S02]  /*61e60*/  IMAD.MOV.U32 R4, RZ, RZ, R20 ;  /* 0x000000ffff047224 */ /* 0x001fc400078e0014 */
[----:B-1----:R-:W-:Y:S02]  /*61e70*/  IMAD.MOV.U32 R7, RZ, RZ, R21 ;  /* 0x000000ffff077224 */ /* 0x002fe400078e0015 */
[----:B------:R-:W-:Y:S02]  /*61e80*/  IMAD.MOV.U32 R6, RZ, RZ, R22 ;  /* 0x000000ffff067224 */ /* 0x000fe400078e0016 */
[----:B------:R-:W-:Y:S01]  /*61e90*/  IMAD.MOV.U32 R45, RZ, RZ, R23 ;  /* 0x000000ffff2d7224 */ /* 0x000fe200078e0017 */
[----:B---3--:R-:W-:Y:S04]  /*61ea0*/  STL.64 [R1+0x4f08], R42 ;  /* 0x004f082a01007387 */ /* 0x008fe80000100a00 */
[----:B--2---:R0:W-:Y:S04]  /*61eb0*/  STL.64 [R1+0x4f00], R40 ;  /* 0x004f002801007387 */ /* 0x0041e80000100a00 */
        /* <DEDUP_REMOVED lines=8> */
[----:B0-----:R-:W4:Y:S04]  /*61f40*/  LDL.LU R40, [R1+0x940] ;  /* 0x0009400001287983 */ /* 0x001f280000300800 */
[----:B------:R-:W4:Y:S04]  /*61f50*/  LDL.LU R41, [R1+0x944] ;  /* 0x0009440001297983 */ /* 0x000f280000300800 */
[----:B------:R-:W4:Y:S04]  /*61f60*/  LDL.LU R42, [R1+0x948] ;  /* 0x00094800012a7983 */ /* 0x000f280000300800 */
[----:B------:R-:W4:Y:S01]  /*61f70*/  LDL.LU R43, [R1+0x94c] ;  /* 0x00094c00012b7983 */ /* 0x000f220000300800 */
[----:B------:R-:W-:-:S02]  /*61f80*/  IMAD.MOV.U32 R44, RZ, RZ, R24 ;  /* 0x000000ffff2c7224 */ /* 0x000fc400078e0018 */
[----:B------:R-:W-:Y:S01]  /*61f90*/  IMAD.MOV.U32 R47, RZ, RZ, R25 ;  /* 0x000000ffff2f7224 */ /* 0x000fe200078e0019 */
[----:B------:R-:W2:Y:S01]  /*61fa0*/  LDL.LU R24, [R1+0x910] ;  /* 0x0009100001187983 */ /* 0x000ea20000300800 */
[----:B------:R-:W-:-:S03]  /*61fb0*/  IMAD.MOV.U32 R46, RZ, RZ, R26 ;  /* 0x000000ffff2e7224 */ /* 0x000fc600078e001a */
        /* <DEDUP_REMOVED lines=37> */
[----:B------:R-:W3:Y:S04]  /*62210*/  LDL.LU.64 R40, [R1+0x4f00] ;  /* 0x004f000001287983 */ /* 0x000ee80000300a00 */
[----:B------:R-:W-:Y:S04]  /*62220*/  STL.64 [R1+0x980], R20 ;  /* 0x0009801401007387 */ /* 0x000fe80000100a00 */
[----:B------:R0:W-:Y:S04]  /*62230*/  STL.64 [R1+0x988], R22 ;  /* 0x0009881601007387 */ /* 0x0001e80000100a00 */
[----:B0-----:R-:W2:Y:S04]  /*62240*/  LDL.LU.64 R22, [R1+0x4ef8] ;  /* 0x004ef80001167983 */ /* 0x001ea80000300a00 */
[----:B------:R-:W4:Y:S04]  /*62250*/  LDL.LU.64 R20, [R1+0x4ef0] ;  /* 0x004ef00001147983 */ /* 0x000f280000300a00 */
[----:B------:R0:W-:Y:S04]  /*62260*/  STL.64 [R1+0x4e08], R18 ;  /* 0x004e081201007387 */ /* 0x0001e80000100a00 */
[----:B0-----:R-:W3:Y:S04]  /*62270*/  LDL.LU R18, [R1+0x20e4] ;  /* 0x0020e40001127983 */ /* 0x001ee80000300800 */
[----:B------:R-:W3:Y:S04]  /*62280*/  LDL.LU R19, [R1+0x2100] ;  /* 0x0021000001137983 */ /* 0x000ee80000300800 */
[----:B------:R0:W-:Y:S04]  /*62290*/  STL.64 [R1+0x4e00], R16 ;  /* 0x004e001001007387 */ /* 0x0001e80000100a00 */
[----:B0-----:R-:W3:Y:S04]  /*622a0*/  LDL.LU R17, [R1+0x20ec] ;  /* 0x0020ec0001117983 */ /* 0x001ee80000300800 */
[----:B------:R-:W3:Y:S01]  /*622b0*/  LDL.LU R16, [R1+0x20f4] ;  /* 0x0020f40001107983 */ /* 0x000ee20000300800 */
[C---:B--2---:R-:W-:Y:S08]  /*622c0*/  HMMA.16816.F32 R24, R28.reuse, R22, R24 ;  /* 0x000000161c18723c */ /* 0x044ff00000001818 */
[----:B----4-:R-:W-:-:S15]  /*622d0*/  HMMA.16816.F32 R48, R28, R20, R48 ;  /* 0x000000141c30723c */ /* 0x010fde0000001830 */
[----:B------:R-:W-:-:S04]  /*622e0*/  NOP ;  /* 0x0000000000007918 */ /* 0x000fc80000000000 */
[----:B------:R-:W-:Y:S04]  /*622f0*/  STL.64 [R1+0x970], R48 ;  /* 0x0009703001007387 */ /* 0x000fe80000100a00 */
[----:B------:R0:W-:Y:S04]  /*62300*/  STL.64 [R1+0x978], R50 ;  /* 0x0009783201007387 */ /* 0x0001e80000100a00 */
[----:B0-----:R-:W2:Y:S04]  /*62310*/  LDL.LU.64 R50, [R1+0x4ee8] ;  /* 0x004ee80001327983 */ /* 0x001ea80000300a00 */
        /* <DEDUP_REMOVED lines=22> */
[----:B------:R0:W-:Y:S04]  /*62480*/  STL.64 [R1+0x4df8], R26 ;  /* 0x004df81a01007387 */ /* 0x0001e80000100a00 */
[----:B0-----:R-:W2:Y:S04]  /*62490*/  LDL.LU R26, [R1+0x20f0] ;  /* 0x0020f000011a7983 */ /* 0x001ea80000300800 */
[----:B------:R-:W2:Y:S04]  /*624a0*/  LDL.LU R27, [R1+0x20f8] ;  /* 0x0020f800011b7983 */ /* 0x000ea80000300800 */
[----:B------:R0:W-:Y:S04]  /*624b0*/  STL.64 [R1+0x4df0], R24 ;  /* 0x004df01801007387 */ /* 0x0001e80000100a00 */
[----:B0-----:R-:W2:Y:S01]  /*624c0*/  LDL.LU R25, [R1+0x20e8] ;  /* 0x0020e80001197983 */ /* 0x001ea20000300800 */
[----:B---3--:R-:W-:Y:S01]  /*624d0*/  IMAD R0, R0, 0x100, R19 ;  /* 0x0000010000007824 */ /* 0x008fe200078e0213 */
[----:B----4-:R-:W-:Y:S04]  /*624e0*/  HMMA.16816.F32 R20, R28, R32, R20 ;  /* 0x000000201c14723c */ /* 0x010fe80000001814 */
[----:B------:R-:W-:Y:S01]  /*624f0*/  F2FP.F16.E4M3.UNPACK_B R31, R0 ;  /* 0x00000000ff1f723e */ /* 0x000fe200020006ff */
[----:B--2---:R-:W-:Y:S04]  /*62500*/  STL.64 [R1+0x4e98], R34 ;  /* 0x004e982201007387 */ /* 0x004fe80000100a00 */
[----:B------:R-:W-:Y:S01]  /*62510*/  STL.64 [R1+0x4e90], R32 ;  /* 0x004e902001007387 */ /* 0x000fe20000100a00 */
[----:B------:R-:W-:-:S02]  /*62520*/  IMAD R17, R17, 0x100, R26 ;  /* 0x0000010011117824 */ /* 0x000fc400078e021a */
[----:B------:R-:W-:-:S03]  /*62530*/  IMAD R16, R16, 0x100, R27 ;  /* 0x0000010010107824 */ /* 0x000fc600078e021b */
[----:B------:R-:W-:Y:S02]  /*62540*/  F2FP.F16.E4M3.UNPACK_B R29, R17 ;  /* 0x00000011ff1d723e */ /* 0x000fe400020006ff */
[----:B------:R-:W-:Y:S01]  /*62550*/  F2FP.F16.E4M3.UNPACK_B R30, R16 ;  /* 0x00000010ff1e723e */ /* 0x000fe200020006ff */
[----:B------:R-:W-:-:S05]  /*62560*/  IMAD R18, R18, 0x100, R25 ;  /* 0x0000010012127824 */ /* 0x000fca00078e0219 */
[----:B------:R-:W-:-:S07]  /*62570*/  F2FP.F16.E4M3.UNPACK_B R28, R18 ;  /* 0x00000012ff1c723e */ /* 0x000fce00020006ff */
[C---:B------:R-:W-:Y:S08]  /*62580*/  HMMA.16816.F32 R16, R28.reuse, R4, R12 ;  /* 0x000000041c10723c */ /* 0x040ff0000000180c */
[C---:B------:R-:W-:Y:S08]  /*62590*/  HMMA.16816.F32 R8, R28.reuse, R6, R8 ;  /* 0x000000061c08723c */ /* 0x040ff00000001808 */
[C---:B------:R-:W-:Y:S08]  /*625a0*/  HMMA.16816.F32 R12, R28.reuse, R44, R36 ;  /* 0x0000002c1c0c723c */ /* 0x040ff00000001824 */
[C---:B------:R-:W-:Y:S01]  /*625b0*/  HMMA.16816.F32 R4, R28.reuse, R46, R40 ;  /* 0x0000002e1c04723c */ /* 0x040fe20000001828 */
[----:B------:R-:W-:Y:S04]  /*625c0*/  STL.64 [R1+0x4f0], R20 ;  /* 0x0004f01401007387 */ /* 0x000fe80000100a00 */
[----:B------:R-:W-:Y:S04]  /*625d0*/  STL.64 [R1+0x4f8], R22 ;  /* 0x0004f81601007387 */ /* 0x000fe80000100a00 */
[----:B------:R-:W-:Y:S04]  /*625e0*/  STL.64 [R1+0x930], R16 ;  /* 0x0009301001007387 */ /* 0x000fe80000100a00 */
[----:B------:R-:W-:Y:S04]  /*625f0*/  STL.64 [R1+0x938], R18 ;  /* 0x0009381201007387 */ /* 0x000fe80000100a00 */
[----:B------:R-:W-:Y:S04]  /*62600*/  STL.64 [R1+0x920], R8 ;  /* 0x0009200801007387 */ /* 0x000fe80000100a00 */
[----:B------:R0:W-:Y:S04]  /*62610*/  STL.64 [R1+0x928], R10 ;  /* 0x0009280a01007387 */ /* 0x0001e80000100a00 */
[----:B------:R-:W-:Y:S04]  /*62620*/  STL.64 [R1+0x910], R12 ;  /* 0x0009100c01007387 */ /* 0x000fe80000100a00 */
[----:B------:R-:W-:Y:S01]  /*62630*/  STL.64 [R1+0x918], R14 ;  /* 0x0009180e01007387 */ /* 0x000fe20000100a00 */
[C---:B0-----:R-:W-:Y:S03]  /*62640*/  HMMA.16816.F32 R8, R28.reuse, R60, R48 ;  /* 0x0000003c1c08723c */ /* 0x041fe60000001830 */
[----:B------:R-:W-:Y:S04]  /*62650*/  STL.64 [R1+0x4da0], R60 ;  /* 0x004da03c01007387 */ /* 0x000fe80000100a00 */
[----:B------:R-:W-:Y:S04]  /*62660*/  STL.64 [R1+0x900], R4 ;  /* 0x0009000401007387 */ /* 0x000fe80000100a00 */
[----:B------:R0:W-:Y:S02]  /*62670*/  STL.64 [R1+0x908], R6 ;  /* 0x0009080601007387 */ /* 0x0001e40000100a00 */
[C---:B0-----:R-:W-:Y:S06]  /*62680*/  HMMA.16816.F32 R4, R28.reuse, R58, R52 ;  /* 0x0000003a1c04723c */ /* 0x041fec0000001834 */
[----:B------:R0:W-:Y:S04]  /*62690*/  STL.64 [R1+0x8f0], R8 ;  /* 0x0008f00801007387 */ /* 0x0001e80000100a00 */
[----:B------:R1:W-:Y:S04]  /*626a0*/  STL.64 [R1+0x8f8], R10 ;  /* 0x0008f80a01007387 */ /* 0x0003e80000100a00 */
[----:B------:R-:W2:Y:S05]  /*626b0*/  LDL.LU R20, [R1+0x7a0] ;  /* 0x0007a00001147983 */ /* 0x000eaa0000300800 */
        /* <DEDUP_REMOVED lines=84> */
[----:B------:R-:W-:Y:S04]  /*62c00*/  STL.64 [R1+0x890], R44 ;  /* 0x0008902c01007387 */ /* 0x000fe80000100a00 */
[----:B------:R0:W-:Y:S04]  /*62c10*/  STL.64 [R1+0x898], R46 ;  /* 0x0008982e01007387 */ /* 0x0001e80000100a00 */
[----:B0-----:R-:W2:Y:S04]  /*62c20*/  LDL.LU.64 R46, [R1+0x4e68] ;  /* 0x004e6800012e7983 */ /* 0x001ea80000300a00 */
[----:B------:R-:W3:Y:S01]  /*62c30*/  LDL.LU.64 R44, [R1+0x4e60] ;  /* 0x004e6000012c7983 */ /* 0x000ee20000300a00 */
        /* <DEDUP_REMOVED lines=33> */
[----:B--2---:R-:W-:-:S15]  /*62e50*/  HMMA.16816.F32 R40, R28, R38, R40 ;  /* 0x000000261c28723c */ /* 0x004fde0000001828 */
[----:B------:R-:W-:-:S04]  /*62e60*/  NOP ;  /* 0x0000000000007918 */ /* 0x000fc80000000000 */
[----:B------:R-:W-:Y:S04]  /*62e70*/  STL.64 [R1+0x840], R40 ;  /* 0x0008402801007387 */ /* 0x000fe80000100a00 */
[----:B------:R4:W-:Y:S02]  /*62e80*/  STL.64 [R1+0x848], R42 ;  /* 0x0008482a01007387 */ /* 0x0009e40000100a00 */
[C---:B----4-:R-:W-:Y:S02]  /*62e90*/  HMMA.16816.F32 R40, R28.reuse, R36, R44 ;  /* 0x000000241c28723c */ /* 0x050fe4000000182c */
[----:B------:R-:W-:Y:S04]  /*62ea0*/  STL.64 [R1+0x4d78], R38 ;  /* 0x004d782601007387 */ /* 0x000fe80000100a00 */
[----:B------:R0:W-:Y:S02]  /*62eb0*/  STL.64 [R1+0x4d70], R36 ;  /* 0x004d702401007387 */ /* 0x0001e40000100a00 */
[C---:B0-----:R-:W-:Y:S11]  /*62ec0*/  HMMA.16816.F32 R36, R28.reuse, R34, R52 ;  /* 0x000000221c24723c */ /* 0x041ff60000001834 */
[----:B------:R-:W-:Y:S04]  /*62ed0*/  STL.64 [R1+0x830], R40 ;  /* 0x0008302801007387 */ /* 0x000fe80000100a00 */
[----:B------:R-:W-:Y:S04]  /*62ee0*/  STL.64 [R1+0x838], R42 ;  /* 0x0008382a01007387 */ /* 0x000fe80000100a00 */
[----:B------:R-:W-:Y:S04]  /*62ef0*/  STL.64 [R1+0x4e18], R34 ;  /* 0x004e182201007387 */ /* 0x000fe80000100a00 */
[----:B------:R0:W-:Y:S02]  /*62f00*/  STL.64 [R1+0x4e10], R32 ;  /* 0x004e102001007387 */ /* 0x0001e40000100a00 */
[C---:B0-----:R-:W-:Y:S02]  /*62f10*/  HMMA.16816.F32 R32, R28.reuse, R2, R56 ;  /* 0x000000021c20723c */ /* 0x041fe40000001838 */
[----:B------:R-:W-:Y:S04]  /*62f20*/  STL.64 [R1+0x820], R36 ;  /* 0x0008202401007387 */ /* 0x000fe80000100a00 */
[----:B------:R-:W-:Y:S02]  /*62f30*/  STL.64 [R1+0x828], R38 ;  /* 0x0008282601007387 */ /* 0x000fe40000100a00 */
[C---:B------:R-:W-:Y:S11]  /*62f40*/  HMMA.16816.F32 R20, R28.reuse, R6, R20 ;  /* 0x000000061c14723c */ /* 0x040ff60000001814 */
[----:B------:R-:W-:Y:S04]  /*62f50*/  STL.64 [R1+0x810], R32 ;  /* 0x0008102001007387 */ /* 0x000fe80000100a00 */
[----:B------:R-:W-:Y:S04]  /*62f60*/  STL.64 [R1+0x818], R34 ;  /* 0x0008182201007387 */ /* 0x000fe80000100a00 */
[----:B------:R-:W-:Y:S04]  /*62f70*/  STL.64 [R1+0x4d38], R6 ;  /* 0x004d380601007387 */ /* 0x000fe80000100a00 */
[----:B------:R-:W-:Y:S04]  /*62f80*/  STL.64 [R1+0x800], R24 ;  /* 0x0008001801007387 */ /* 0x000fe80000100a00 */
[----:B------:R-:W-:Y:S04]  /*62f90*/  STL.64 [R1+0x808], R26 ;  /* 0x0008081a01007387 */ /* 0x000fe80000100a00 */
[----:B------:R0:W-:Y:S02]  /*62fa0*/  STL.64 [R1+0x4d30], R4 ;  /* 0x004d300401007387 */ /* 0x0001e40000100a00 */
[C---:B0-----:R-:W-:Y:S02]  /*62fb0*/  HMMA.16816.F32 R4, R28.reuse, R8, R16 ;  /* 0x000000081c04723c */ /* 0x041fe40000001810 */
[----:B------:R-:W-:Y:S04]  /*62fc0*/  STL.64 [R1+0x7f0], R20 ;  /* 0x0007f01401007387 */ /* 0x000fe80000100a00 */
[----:B------:R-:W-:Y:S04]  /*62fd0*/  STL.64 [R1+0x7f8], R22 ;  /* 0x0007f81601007387 */ /* 0x000fe80000100a00 */
[----:B------:R-:W2:Y:S09]  /*62fe0*/  LDL.LU R36, [R1+0x700] ;  /* 0x0007000001247983 */ /* 0x000eb20000300800 */
[----:B------:R0:W-:Y:S04]  /*62ff0*/  STL.64 [R1+0x7e0], R4 ;  /* 0x0007e00401007387 */ /* 0x0001e80000100a00 */
[----:B------:R1:W-:Y:S04]  /*63000*/  STL.64 [R1+0x7e8], R6 ;  /* 0x0007e80601007387 */ /* 0x0003e80000100a00 */
        /* <DEDUP_REMOVED lines=9> */
[----:B-1----:R-:W4:Y:S04]  /*630a0*/  LDL.LU R6, [R1+0x718] ;  /* 0x0007180001067983 */ /* 0x002f280000300800 */
        /* <DEDUP_REMOVED lines=29> */
[----:B---3--:R-:W-:-:S15]  /*63280*/  HMMA.16816.F32 R56, R28, R10, R56 ;  /* 0x0000000a1c38723c */ /* 0x008fde0000001838 */
[----:B------:R-:W-:-:S04]  /*63290*/  NOP ;  /* 0x0000000000007918 */ /* 0x000fc80000000000 */
[----:B------:R0:W-:Y:S04]  /*632a0*/  STL.64 [R1+0x7d0], R56 ;  /* 0x0007d03801007387 */ /* 0x0001e80000100a00 */
[----:B------:R1:W-:Y:S04]  /*632b0*/  STL.64 [R1+0x7d8], R58 ;  /* 0x0007d83a01007387 */ /* 0x0003e80000100a00 */
[----:B0-----:R-:W3:Y:S01]  /*632c0*/  LDL.LU R56, [R1+0x6f0] ;  /* 0x0006f00001387983 */ /* 0x001ee20000300800 */
[C---:B--2---:R-:W-:Y:S03]  /*632d0*/  HMMA.16816.F32 R16, R28.reuse, R14, R16 ;  /* 0x0000000e1c10723c */ /* 0x044fe60000001810 */
[----:B------:R-:W3:Y:S04]  /*632e0*/  LDL.LU R57, [R1+0x6f4] ;  /* 0x0006f40001397983 */ /* 0x000ee80000300800 */
[----:B-1----:R-:W3:Y:S04]  /*632f0*/  LDL.LU R58, [R1+0x6f8] ;  /* 0x0006f800013a7983 */ /* 0x002ee80000300800 */
[----:B------:R-:W3:Y:S04]  /*63300*/  LDL.LU R59, [R1+0x6fc] ;  /* 0x0006fc00013b7983 */ /* 0x000ee80000300800 */
[----:B------:R-:W3:Y:S01]  /*63310*/  LDL.LU.64 R60, [R1+0x18] ;  /* 0x00001800013c7983 */ /* 0x000ee20000300a00 */
[C---:B----4-:R-:W-:Y:S03]  /*63320*/  HMMA.16816.F32 R32, R28.reuse, R12, R32 ;  /* 0x0000000c1c20723c */ /* 0x050fe60000001820 */
        /* <DEDUP_REMOVED lines=8> */
[----:B0-----:R-:W4:Y:S04]  /*633b0*/  LDL.LU.64 R34, [R1+0x4e18] ;  /* 0x004e180001227983 */ /* 0x001f280000300a00 */
[----:B------:R-:W2:Y:S04]  /*633c0*/  LDL.LU.64 R32, [R1+0x4e10] ;  /* 0x004e100001207983 */ /* 0x000ea80000300a00 */
        /* <DEDUP_REMOVED lines=23> */
[----:B------:R-:W-:Y:S01]  /*63540*/  IMAD R0, R0, 0x100, R51 ;  /* 0x0000010000007824 */ /* 0x000fe200078e0233 */
[C---:B---3--:R-:W-:Y:S08]  /*63550*/  HMMA.16816.F32 R4, R28.reuse, R24, R4 ;  /* 0x000000181c04723c */ /* 0x048ff00000001804 */
        /* <DEDUP_REMOVED lines=8> */
[----:B------:R-:W-:Y:S04]  /*635e0*/  STL.64 [R1+0x778], R10 ;  /* 0x0007780a01007387 */ /* 0x000fe80000100a00 */
[----:B------:R-:W-:Y:S04]  /*635f0*/  STL [R1+0x4cfc], R24 ;  /* 0x004cfc1801007387 */ /* 0x000fe80000100800 */
[----:B------:R-:W-:Y:S04]  /*63600*/  STL [R1+0x4cf8], R25 ;  /* 0x004cf81901007387 */ /* 0x000fe80000100800 */
[----:B------:R-:W-:Y:S04]  /*63610*/  STL.64 [R1+0x760], R4 ;  /* 0x0007600401007387 */ /* 0x000fe80000100a00 */
[----:B------:R0:W-:Y:S02]  /*63620*/  STL.64 [R1+0x768], R6 ;  /* 0x0007680601007387 */ /* 0x0001e40000100a00 */
[C---:B0-----:R-:W-:Y:S02]  /*63630*/  HMMA.16816.F32 R4, R28.reuse, R26, R36 ;  /* 0x0000001a1c04723c */ /* 0x041fe40000001824 */
[----:B------:R-:W-:Y:S04]  /*63640*/  STL [R1+0x4d04], R26 ;  /* 0x004d041a01007387 */ /* 0x000fe80000100800 */
[----:B------:R-:W-:Y:S02]  /*63650*/  STL [R1+0x4d00], R27 ;  /* 0x004d001b01007387 */ /* 0x000fe40000100800 */
[----:B------:R-:W-:Y:S01]  /*63660*/  HMMA.16816.F32 R8, R28, R32, R52 ;  /* 0x000000201c08723c */ /* 0x000fe20000001834 */
[----:B------:R-:W-:-:S10]  /*63670*/  F2FP.F16.E4M3.UNPACK_B R31, R0 ;  /* 0x00000000ff1f723e */ /* 0x000fd400020006ff */
[----:B------:R0:W-:Y:S04]  /*63680*/  STL.64 [R1+0x750], R4 ;  /* 0x0007500401007387 */ /* 0x0001e80000100a00 */
[----:B------:R1:W-:Y:S01]  /*63690*/  STL.64 [R1+0x758], R6 ;  /* 0x0007580601007387 */ /* 0x0003e20000100a00 */
[----:B0-----:R-:W-:Y:S02]  /*636a0*/  IMAD R5, R46, 0x100, R45 ;  /* 0x000001002e057824 */ /* 0x001fe400078e022d */
[----:B------:R-:W-:Y:S02]  /*636b0*/  IMAD R4, R50, 0x100, R47 ;  /* 0x0000010032047824 */ /* 0x000fe400078e022f */
[----:B-1----:R-:W-:Y:S01]  /*636c0*/  IMAD R6, R44, 0x100, R43 ;  /* 0x000001002c067824 */ /* 0x002fe200078e022b */
[----:B------:R-:W-:-:S02]  /*636d0*/  F2FP.F16.E4M3.UNPACK_B R29, R5 ;  /* 0x00000005ff1d723e */ /* 0x000fc400020006ff */
[----:B------:R-:W-:Y:S02]  /*636e0*/  F2FP.F16.E4M3.UNPACK_B R30, R4 ;  /* 0x00000004ff1e723e */ /* 0x000fe400020006ff */
[----:B------:R-:W-:-:S07]  /*636f0*/  F2FP.F16.E4M3.UNPACK_B R28, R6 ;  /* 0x00000006ff1c723e */ /* 0x000fce00020006ff */
[----:B------:R-:W-:Y:S01]  /*63700*/  HMMA.16816.F32 R4, R28, R60, R56 ;  /* 0x0000003c1c04723c */ /* 0x000fe20000001838 */
[----:B------:R-:W-:Y:S04]  /*63710*/  STL [R1+0x4ccc], R32 ;  /* 0x004ccc2001007387 */ /* 0x000fe80000100800 */
[----:B------:R-:W-:Y:S04]  /*63720*/  STL [R1+0x4cc8], R33 ;  /* 0x004cc82101007387 */ /* 0x000fe80000100800 */
[----:B------:R-:W-:Y:S04]  /*63730*/  STL.64 [R1+0x4e0], R8 ;  /* 0x0004e00801007387 */ /* 0x000fe80000100a00 */
[----:B------:R-:W-:Y:S06]  /*63740*/  STL.64 [R1+0x4e8], R10 ;  /* 0x0004e80a01007387 */ /* 0x000fec0000100a00 */
[----:B------:R0:W-:Y:S04]  /*63750*/  STL.64 [R1+0x740], R4 ;  /* 0x0007400401007387 */ /* 0x0001e80000100a00 */
[----:B------:R1:W-:Y:S04]  /*63760*/  STL.64 [R1+0x748], R6 ;  /* 0x0007480601007387 */ /* 0x0003e80000100a00 */
[----:B0-----:R-:W2:Y:S04]  /*63770*/  LDL.LU R4, [R1+0x640] ;  /* 0x0006400001047983 */ /* 0x001ea80000300800 */
[----:B------:R-:W2:Y:S04]  /*63780*/  LDL.LU R5, [R1+0x644] ;  /* 0x0006440001057983 */ /* 0x000ea80000300800 */
[----:B-1----:R-:W2:Y:S04]  /*63790*/  LDL.LU R6, [R1+0x648] ;  /* 0x0006480001067983 */ /* 0x002ea80000300800 */
        /* <DEDUP_REMOVED lines=9> */
[----:B------:R-:W4:Y:S04]  /*63830*/  LDL.LU.64 R32, [R1+0x10] ;  /* 0x0000100001207983 */ /* 0x000f280000300a00 */
[----:B------:R-:W3:Y:S01]  /*63840*/  LDL.LU.64 R50, [R1+0x8] ;  /* 0x0000080001327983 */ /* 0x000ee20000300a00 */
[----:B------:R-:W-:-:S03]  /*63850*/  IMAD.MOV.U32 R24, RZ, RZ, R60 ;  /* 0x000000ffff187224 */ /* 0x000fc600078e003c */
[----:B------:R-:W2:Y:S01]  /*63860*/  LDL.LU R52, [R1+0x6c0] ;  /* 0x0006c00001347983 */ /* 0x000ea20000300800 */
[----:B------:R-:W-:-:S03]  /*63870*/  IMAD.MOV.U32 R25, RZ, RZ, R61 ;  /* 0x000000ffff197224 */ /* 0x000fc600078e003d */
[----:B------:R-:W2:Y:S04]  /*63880*/  LDL.LU R53, [R1+0x6c4] ;  /* 0x0006c40001357983 */ /* 0x000ea80000300800 */
[----:B------:R-:W2:Y:S04]  /*63890*/  LDL.LU R54, [R1+0x6c8] ;  /* 0x0006c80001367983 */ /* 0x000ea80000300800 */
[----:B------:R-:W2:Y:S04]  /*638a0*/  LDL.LU R55, [R1+0x6cc] ;  /* 0x0006cc0001377983 */ /* 0x000ea80000300800 */
[----:B------:R-:W2:Y:S04]  /*638b0*/  LDL.LU.64 R60, [R1] ;  /* 0x00000000013c7983 */ /* 0x000ea80000300a00 */
        /* <DEDUP_REMOVED lines=24> */
[----:B------:R-:W-:Y:S01]  /*63a40*/  STL [R1+0x4d08], R24 ;  /* 0x004d081801007387 */ /* 0x000fe20000100800 */
[C---:B----4-:R-:W-:Y:S08]  /*63a50*/  HMMA.16816.F32 R40, R28.reuse, R32, R40 ;  /* 0x000000201c28723c */ /* 0x050ff00000001828 */
[C---:B---3--:R-:W-:Y:S08]  /*63a60*/  HMMA.16816.F32 R44, R28.reuse, R50, R44 ;  /* 0x000000321c2c723c */ /* 0x048ff0000000182c */
[----:B--2---:R-:W-:Y:S03]  /*63a70*/  HMMA.16816.F32 R52, R28, R60, R52 ;  /* 0x0000003c1c34723c */ /* 0x004fe60000001834 */
[----:B------:R-:W-:Y:S04]  /*63a80*/  STL.64 [R1+0x730], R40 ;  /* 0x0007302801007387 */ /* 0x000fe80000100a00 */
[----:B------:R0:W-:Y:S01]  /*63a90*/  STL.64 [R1+0x738], R42 ;  /* 0x0007382a01007387 */ /* 0x0001e20000100a00 */
[----:B------:R-:W-:-:S02]  /*63aa0*/  IMAD.MOV.U32 R26, RZ, RZ, R32 ;  /* 0x000000ffff1a7224 */ /* 0x000fc400078e0020 */
[----:B------:R-:W-:Y:S02]  /*63ab0*/  IMAD.MOV.U32 R32, RZ, RZ, R50 ;  /* 0x000000ffff207224 */ /* 0x000fe400078e0032 */
[----:B------:R-:W-:Y:S01]  /*63ac0*/  IMAD.MOV.U32 R0, RZ, RZ, R51 ;  /* 0x000000ffff007224 */ /* 0x000fe200078e0033 */
[----:B0-----:R-:W2:Y:S04]  /*63ad0*/  LDL.LU.64 R42, [R1+0x4dd8] ;  /* 0x004dd800012a7983 */ /* 0x001ea80000300a00 */
[----:B------:R-:W3:Y:S04]  /*63ae0*/  LDL.LU.64 R40, [R1+0x4dd0] ;  /* 0x004dd00001287983 */ /* 0x000ee80000300a00 */
[----:B------:R-:W-:Y:S04]  /*63af0*/  STL.64 [R1+0x720], R44 ;  /* 0x0007202c01007387 */ /* 0x000fe80000100a00 */
[----:B------:R0:W-:Y:S01]  /*63b00*/  STL.64 [R1+0x728], R46 ;  /* 0x0007282e01007387 */ /* 0x0001e20000100a00 */
[----:B------:R-:W-:-:S02]  /*63b10*/  IMAD.MOV.U32 R27, RZ, RZ, R33 ;  /* 0x000000ffff1b7224 */ /* 0x000fc400078e0021 */
[----:B------:R-:W-:Y:S02]  /*63b20*/  IMAD.MOV.U32 R24, RZ, RZ, R60 ;  /* 0x000000ffff187224 */ /* 0x000fe400078e003c */
[----:B------:R-:W-:Y:S01]  /*63b30*/  IMAD.MOV.U32 R33, RZ, RZ, R61 ;  /* 0x000000ffff217224 */ /* 0x000fe200078e003d */
[----:B0-----:R-:W4:Y:S04]  /*63b40*/  LDL.LU.64 R46, [R1+0x4dc8] ;  /* 0x004dc800012e7983 */ /* 0x001f280000300a00 */
[----:B------:R-:W2:Y:S04]  /*63b50*/  LDL.LU.64 R44, [R1+0x4dc0] ;  /* 0x004dc000012c7983 */ /* 0x000ea80000300a00 */
[----:B------:R-:W2:Y:S04]  /*63b60*/  LDL.LU.64 R50, [R1+0x4db8] ;  /* 0x004db80001327983 */ /* 0x000ea80000300a00 */
[----:B------:R-:W-:Y:S04]  /*63b70*/  STL.64 [R1+0x710], R52 ;  /* 0x0007103401007387 */ /* 0x000fe80000100a00 */
[----:B------:R0:W-:Y:S04]  /*63b80*/  STL.64 [R1+0x718], R54 ;  /* 0x0007183601007387 */ /* 0x0001e80000100a00 */
[----:B0-----:R-:W2:Y:S04]  /*63b90*/  LDL.LU.64 R54, [R1+0x4db0] ;  /* 0x004db00001367983 */ /* 0x001ea80000300a00 */
[----:B------:R-:W2:Y:S04]  /*63ba0*/  LDL.LU.64 R52, [R1+0x4da8] ;  /* 0x004da80001347983 */ /* 0x000ea80000300a00 */
[----:B------:R-:W2:Y:S04]  /*63bb0*/  LDL.LU.64 R60, [R1+0x4da0] ;  /* 0x004da000013c7983 */ /* 0x000ea80000300a00 */
[----:B------:R-:W-:Y:S04]  /*63bc0*/  STL.64 [R1+0x4d88], R34 ;  /* 0x004d882201007387 */ /* 0x000fe80000100a00 */
[----:B------:R0:W-:Y:S04]  /*63bd0*/  STL.64 [R1+0x4d80], R32 ;  /* 0x004d802001007387 */ /* 0x0001e80000100a00 */
[----:B0-----:R-:W3:Y:S04]  /*63be0*/  LDL.LU R32, [R1+0x690] ;  /* 0x0006900001207983 */ /* 0x001ee80000300800 */
[----:B------:R-:W3:Y:S04]  /*63bf0*/  LDL.LU R33, [R1+0x694] ;  /* 0x0006940001217983 */ /* 0x000ee80000300800 */
[----:B------:R-:W3:Y:S04]  /*63c00*/  LDL.LU R34, [R1+0x698] ;  /* 0x0006980001227983 */ /* 0x000ee80000300800 */
[----:B------:R-:W3:Y:S04]  /*63c10*/  LDL.LU R35, [R1+0x69c] ;  /* 0x00069c0001237983 */ /* 0x000ee80000300800 */
[----:B------:R-:W-:Y:S04]  /*63c20*/  STL.64 [R1+0x4d68], R26 ;  /* 0x004d681a01007387 */ /* 0x000fe80000100a00 */
[----:B------:R0:W-:Y:S04]  /*63c30*/  STL.64 [R1+0x4d60], R24 ;  /* 0x004d601801007387 */ /* 0x0001e80000100a00 */
[----:B0-----:R-:W3:Y:S04]  /*63c40*/  LDL.LU R24, [R1+0x6a0] ;  /* 0x0006a00001187983 */ /* 0x001ee80000300800 */
[----:B------:R-:W3:Y:S04]  /*63c50*/  LDL.LU R25, [R1+0x6a4] ;  /* 0x0006a40001197983 */ /* 0x000ee80000300800 */
[----:B------:R-:W3:Y:S04]  /*63c60*/  LDL.LU R26, [R1+0x6a8] ;  /* 0x0006a800011a7983 */ /* 0x000ee80000300800 */
[----:B------:R-:W3:Y:S01]  /*63c70*/  LDL.LU R27, [R1+0x6ac] ;  /* 0x0006ac00011b7983 */ /* 0x000ee20000300800 */
[----:B--2---:R-:W-:-:S15]  /*63c80*/  HMMA.16816.F32 R56, R28, R60, R56 ;  /* 0x0000003c1c38723c */ /* 0x004fde0000001838 */
[----:B------:R-:W-:-:S04]  /*63c90*/  NOP ;  /* 0x0000000000007918 */ /* 0x000fc80000000000 */
[----:B------:R-:W-:Y:S04]  /*63ca0*/  STL.64 [R1+0x700], R56 ;  /* 0x0007003801007387 */ /* 0x000fe80000100a00 */
[----:B------:R0:W-:Y:S04]  /*63cb0*/  STL.64 [R1+0x708], R58 ;  /* 0x0007083a01007387 */ /* 0x0001e80000100a00 */
[----:B0-----:R-:W3:Y:S04]  /*63cc0*/  LDL.LU.64 R58, [R1+0x4d98] ;  /* 0x004d9800013a7983 */ /* 0x001ee80000300a00 */
[----:B------:R-:W2:Y:S04]  /*63cd0*/  LDL.LU.64 R56, [R1+0x4d90] ;  /* 0x004d900001387983 */ /* 0x000ea80000300a00 */
[----:B------:R-:W-:Y:S04]  /*63ce0*/  STL [R1+0x4cb0], R60 ;  /* 0x004cb03c01007387 */ /* 0x000fe80000100800 */
[----:B------:R-:W-:Y:S01]  /*63cf0*/  STL [R1+0x4cac], R61 ;  /* 0x004cac3d01007387 */ /* 0x000fe20000100800 */
[C---:B------:R-:W-:Y:S08]  /*63d00*/  HMMA.16816.F32 R20, R28.reuse, R54, R20 ;  /* 0x000000361c14723c */ /* 0x040ff00000001814 */
[C---:B------:R-:W-:Y:S08]  /*63d10*/  HMMA.16816.F32 R16, R28.reuse, R52, R16 ;  /* 0x000000341c10723c */ /* 0x040ff00000001810 */
[C---:B------:R-:W-:Y:S08]  /*63d20*/  HMMA.16816.F32 R12, R28.reuse, R50, R12 ;  /* 0x000000321c0c723c */ /* 0x040ff0000000180c */
[C---:B------:R-:W-:Y:S08]  /*63d30*/  HMMA.16816.F32 R8, R28.reuse, R48, R8 ;  /* 0x000000301c08723c */ /* 0x040ff00000001808 */
[----:B---3--:R-:W-:-:S15]  /*63d40*/  HMMA.16816.F32 R24, R28, R58, R24 ;  /* 0x0000003a1c18723c */ /* 0x008fde0000001818 */
[----:B------:R-:W-:-:S04]  /*63d50*/  NOP ;  /* 0x0000000000007918 */ /* 0x000fc80000000000 */
[----:B------:R-:W-:Y:S04]  /*63d60*/  STL.64 [R1+0x6f0], R24 ;  /* 0x0006f01801007387 */ /* 0x000fe80000100a00 */
[----:B------:R2:W-:Y:S02]  /*63d70*/  STL.64 [R1+0x6f8], R26 ;  /* 0x0006f81a01007387 */ /* 0x0005e40000100a00 */
[----:B--2---:R-:W-:Y:S02]  /*63d80*/  HMMA.16816.F32 R24, R28, R56, R32 ;  /* 0x000000381c18723c */ /* 0x004fe40000001820 */
[----:B------:R-:W-:Y:S04]  /*63d90*/  STL.64 [R1+0x4c40], R58 ;  /* 0x004c403a01007387 */ /* 0x000fe80000100a00 */
[----:B------:R-:W-:-:S13]  /*63da0*/  STL.64 [R1+0x4c38], R56 ;  /* 0x004c383801007387 */ /* 0x000fda0000100a00 */
        /* <DEDUP_REMOVED lines=14> */
[----:B0-----:R-:W2:Y:S01]  /*63e90*/  LDL.LU R52, [R1+0x550] ;  /* 0x0005500001347983 */ /* 0x001ea20000300800 */
[C---:B----4-:R-:W-:Y:S08]  /*63ea0*/  HMMA.16816.F32 R8, R28.reuse, R46, R4 ;  /* 0x0000002e1c08723c */ /* 0x050ff00000001804 */
[C---:B------:R-:W-:Y:S11]  /*63eb0*/  HMMA.16816.F32 R4, R28.reuse, R44, R36 ;  /* 0x0000002c1c04723c */ /* 0x040ff60000001824 */
        /* <DEDUP_REMOVED lines=54> */
[----:B------:R-:W-:-:S15]  /*64220*/  HMMA.16816.F32 R32, R28, R42, R32 ;  /* 0x0000002a1c20723c */ /* 0x000fde0000001820 */
[----:B------:R-:W-:-:S04]  /*64230*/  NOP ;  /* 0x0000000000007918 */ /* 0x000fc80000000000 */
        /* <DEDUP_REMOVED lines=9> */
[----:B------:R0:W-:Y:S01]  /*642d0*/  STL.64 [R1+0x4c78], R40 ;  /* 0x004c782801007387 */ /* 0x0001e20000100a00 */
[C---:B---3--:R-:W-:Y:S03]  /*642e0*/  HMMA.16816.F32 R4, R28.reuse, R2, R4 ;  /* 0x000000021c04723c */ /* 0x048fe60000001804 */
[----:B0-----:R-:W3:Y:S04]  /*642f0*/  LDL.LU R40, [R1+0x580] ;  /* 0x0005800001287983 */ /* 0x001ee80000300800 */
[----:B------:R-:W3:Y:S04]  /*64300*/  LDL.LU R41, [R1+0x584] ;  /* 0x0005840001297983 */ /* 0x000ee80000300800 */
[----:B------:R-:W3:Y:S04]  /*64310*/  LDL.LU R42, [R1+0x588] ;  /* 0x00058800012a7983 */ /* 0x000ee80000300800 */
[----:B------:R-:W3:Y:S01]  /*64320*/  LDL.LU R43, [R1+0x58c] ;  /* 0x00058c00012b7983 */ /* 0x000ee20000300800 */
[C---:B----4-:R-:W-:Y:S08]  /*64330*/  HMMA.16816.F32 R16, R28.reuse, R34, R16 ;  /* 0x000000221c10723c */ /* 0x050ff00000001810 */
[C---:B--2---:R-:W-:Y:S08]  /*64340*/  HMMA.16816.F32 R24, R28.reuse, R38, R24 ;  /* 0x000000261c18723c */ /* 0x044ff00000001818 */
[C---:B------:R-:W-:Y:S11]  /*64350*/  HMMA.16816.F32 R20, R28.reuse, R36, R20 ;  /* 0x000000241c14723c */ /* 0x040ff60000001814 */
        /* <DEDUP_REMOVED lines=16> */
[----:B0-----:R-:W2:Y:S04]  /*64460*/  LDL.LU.64 R18, [R1+0x4d48] ;  /* 0x004d480001127983 */ /* 0x001ea80000300a00 */
[----:B------:R-:W2:Y:S04]  /*64470*/  LDL.LU.64 R16, [R1+0x4d40] ;  /* 0x004d400001107983 */ /* 0x000ea80000300a00 */
[----:B------:R-:W-:Y:S04]  /*64480*/  STL [R1+0x4cd4], R34 ;  /* 0x004cd42201007387 */ /* 0x000fe80000100800 */
[----:B------:R-:W-:Y:S04]  /*64490*/  STL [R1+0x4cd0], R35 ;  /* 0x004cd02301007387 */ /* 0x000fe80000100800 */
[----:B------:R-:W-:Y:S04]  /*644a0*/  STL.64 [R1+0x620], R4 ;  /* 0x0006200401007387 */ /* 0x000fe80000100a00 */
[----:B------:R0:W-:Y:S04]  /*644b0*/  STL.64 [R1+0x628], R6 ;  /* 0x0006280601007387 */ /* 0x0001e80000100a00 */
[----:B0-----:R-:W2:Y:S04]  /*644c0*/  LDL.LU.64 R6, [R1+0x4d38] ;  /* 0x004d380001067983 */ /* 0x001ea80000300a00 */
[----:B------:R-:W3:Y:S04]  /*644d0*/  LDL.LU.64 R4, [R1+0x4d30] ;  /* 0x004d300001047983 */ /* 0x000ee80000300a00 */
[----:B------:R-:W-:Y:S01]  /*644e0*/  STL [R1+0x4cb4], R3 ;  /* 0x004cb40301007387 */ /* 0x000fe20000100800 */
        /* <DEDUP_REMOVED lines=16> */
[----:B------:R-:W2:Y:S02]  /*645f0*/  LDL.LU R7, [R1+0x5ac] ;  /* 0x0005ac0001077983 */ /* 0x000ea40000300800 */
[----:B--2---:R-:W-:-:S15]  /*64600*/  HMMA.16816.F32 R4, R28, R8, R4 ;  /* 0x000000081c04723c */ /* 0x004fde0000001804 */
[----:B------:R-:W-:-:S04]  /*64610*/  NOP ;  /* 0x0000000000007918 */ /* 0x000fc80000000000 */
[----:B------:R-:W-:Y:S04]  /*64620*/  STL.64 [R1+0x5f0], R4 ;  /* 0x0005f00401007387 */ /* 0x000fe80000100a00 */
[----:B------:R0:W-:Y:S02]  /*64630*/  STL.64 [R1+0x5f8], R6 ;  /* 0x0005f80601007387 */ /* 0x0001e40000100a00 */
[C---:B0-----:R-:W-:Y:S02]  /*64640*/  HMMA.16816.F32 R4, R28.reuse, R10, R36 ;  /* 0x0000000a1c04723c */ /* 0x041fe40000001824 */
[----:B------:R-:W-:Y:S04]  /*64650*/  STL.64 [R1+0x4bb0], R10 ;  /* 0x004bb00a01007387 */ /* 0x000fe80000100a00 */
[----:B------:R3:W-:Y:S02]  /*64660*/  STL.64 [R1+0x4ba8], R8 ;  /* 0x004ba80801007387 */ /* 0x0007e40000100a00 */
[C---:B---3--:R-:W-:Y:S11]  /*64670*/  HMMA.16816.F32 R8, R28.reuse, R12, R40 ;  /* 0x0000000c1c08723c */ /* 0x048ff60000001828 */
        /* <DEDUP_REMOVED lines=10> */
[C---:B0-----:R-:W-:Y:S01]  /*64720*/  HMMA.16816.F32 R4, R28.reuse, R18, R52 ;  /* 0x000000121c04723c */ /* 0x041fe20000001834 */
[----:B------:R-:W-:Y:S10]  /*64730*/  STL.64 [R1+0x4b70], R18 ;  /* 0x004b701201007387 */ /* 0x000ff40000100a00 */
[----:B------:R-:W-:Y:S04]  /*64740*/  STL.64 [R1+0x5b0], R8 ;  /* 0x0005b00801007387 */ /* 0x000fe80000100a00 */
[----:B------:R-:W-:Y:S04]  /*64750*/  STL.64 [R1+0x5b8], R10 ;  /* 0x0005b80a01007387 */ /* 0x000fe80000100a00 */
[----:B------:R-:W-:Y:S04]  /*64760*/  STL.64 [R1+0x4b68], R16 ;  /* 0x004b681001007387 */ /* 0x000fe80000100a00 */
[----:B------:R-:W-:Y:S04]  /*64770*/  STL.64 [R1+0x5a0], R4 ;  /* 0x0005a00401007387 */ /* 0x000fe80000100a00 */
[----:B------:R0:W-:Y:S02]  /*64780*/  STL.64 [R1+0x5a8], R6 ;  /* 0x0005a80601007387 */ /* 0x0001e40000100a00 */
[----:B0-----:R-:W-:Y:S02]  /*64790*/  HMMA.16816.F32 R4, R28, R20, R56 ;  /* 0x000000141c04723c */ /* 0x001fe40000001838 */
[----:B------:R-:W2:-:S15]  /*647a0*/  LDL.LU R56, [R1+0x530] ;  /* 0x0005300001387983 */ /* 0x000e9e0000300800 */
[----:B------:R-:W-:Y:S02]  /*647b0*/  NOP ;  /* 0x0000000000007918 */ /* 0x000fe40000000000 */
[----:B------:R0:W-:Y:S04]  /*647c0*/  STL.64 [R1+0x590], R4 ;  /* 0x0005900401007387 */ /* 0x0001e80000100a00 */
[----:B------:R1:W-:Y:S04]  /*647d0*/  STL.64 [R1+0x598], R6 ;  /* 0x0005980601007387 */ /* 0x0003e80000100a00 */
[----:B------:R-:W2:Y:S04]  /*647e0*/  LDL.LU R57, [R1+0x534] ;  /* 0x0005340001397983 */ /* 0x000ea80000300800 */
[----:B------:R-:W2:Y:S04]  /*647f0*/  LDL.LU R58, [R1+0x538] ;  /* 0x00053800013a7983 */ /* 0x000ea80000300800 */
[----:B------:R-:W2:Y:S04]  /*64800*/  LDL.LU R59, [R1+0x53c] ;  /* 0x00053c00013b7983 */ /* 0x000ea80000300800 */
[----:B0-----:R-:W3:Y:S04]  /*64810*/  LDL.LU R4, [R1+0x2f0] ;  /* 0x0002f00001047983 */ /* 0x001ee80000300800 */
[----:B------:R-:W3:Y:S04]  /*64820*/  LDL.LU R5, [R1+0x2f4] ;  /* 0x0002f40001057983 */ /* 0x000ee80000300800 */
[----:B-1----:R-:W2:Y:S04]  /*64830*/  LDL.LU R6, [R1+0x2f8] ;  /* 0x0002f80001067983 */ /* 0x002ea80000300800 */
[----:B------:R-:W2:Y:S04]  /*64840*/  LDL.LU R7, [R1+0x2fc] ;  /* 0x0002fc0001077983 */ /* 0x000ea80000300800 */
[----:B--2---:R-:W-:Y:S04]  /*64850*/  STL.64 [R1+0x4c90], R6 ;  /* 0x004c900601007387 */ /* 0x004fe80000100a00 */
[----:B---3--:R0:W-:Y:S04]  /*64860*/  STL.64 [R1+0x4c88], R4 ;  /* 0x004c880401007387 */ /* 0x0081e80000100a00 */
[----:B------:R-:W2:Y:S04]  /*64870*/  LDL.LU R8, [R1+0x320] ;  /* 0x0003200001087983 */ /* 0x000ea80000300800 */
        /* <DEDUP_REMOVED lines=15> */
[----:B0-----:R-:W-:Y:S03]  /*64970*/  HMMA.16816.F32 R4, R28, R22, R56 ;  /* 0x000000161c04723c */ /* 0x001fe60000001838 */
[----:B---3--:R-:W-:Y:S04]  /*64980*/  STL.64 [R1+0x4ce0], R18 ;  /* 0x004ce01201007387 */ /* 0x008fe80000100a00 */
[----:B--2---:R0:W-:Y:S04]  /*64990*/  STL.64 [R1+0x4cd8], R16 ;  /* 0x004cd81001007387 */ /* 0x0041e80000100a00 */
[----:B------:R-:W2:Y:S04]  /*649a0*/  LDL.LU R36, [R1+0x2d0] ;  /* 0x0002d00001247983 */ /* 0x000ea80000300800 */
[----:B------:R-:W2:Y:S04]  /*649b0*/  LDL.LU R37, [R1+0x2d4] ;  /* 0x0002d40001257983 */ /* 0x000ea80000300800 */
[----:B------:R-:W3:Y:S04]  /*649c0*/  LDL.LU R38, [R1+0x2d8] ;  /* 0x0002d80001267983 */ /* 0x000ee80000300800 */
[----:B------:R-:W3:Y:S01]  /*649d0*/  LDL.LU R39, [R1+0x2dc] ;  /* 0x0002dc0001277983 */ /* 0x000ee20000300800 */
[----:B----4-:R-:W-:-:S03]  /*649e0*/  IMAD.MOV.U32 R54, RZ, RZ, R24 ;  /* 0x000000ffff367224 */ /* 0x010fc600078e0018 */
[----:B---3--:R-:W-:Y:S04]  /*649f0*/  STL.64 [R1+0x4cf0], R38 ;  /* 0x004cf02601007387 */ /* 0x008fe80000100a00 */
[----:B--2---:R1:W-:Y:S04]  /*64a00*/  STL.64 [R1+0x4ce8], R36 ;  /* 0x004ce82401007387 */ /* 0x0043e80000100a00 */
[----:B------:R-:W2:Y:S04]  /*64a10*/  LDL.LU R56, [R1+0x400] ;  /* 0x0004000001387983 */ /* 0x000ea80000300800 */
[----:B------:R3:W-:Y:S04]  /*64a20*/  STL.64 [R1+0x580], R4 ;  /* 0x0005800401007387 */ /* 0x0007e80000100a00 */
[----:B------:R4:W-:Y:S04]  /*64a30*/  STL.64 [R1+0x588], R6 ;  /* 0x0005880601007387 */ /* 0x0009e80000100a00 */
        /* <DEDUP_REMOVED lines=12> */
[----:B0-----:R-:W4:Y:S04]  /*64b00*/  LDL.LU R16, [R1+0x510] ;  /* 0x0005100001107983 */ /* 0x001f280000300800 */
[----:B------:R-:W4:Y:S04]  /*64b10*/  LDL.LU R17, [R1+0x514] ;  /* 0x0005140001117983 */ /* 0x000f280000300800 */
[----:B------:R-:W4:Y:S04]  /*64b20*/  LDL.LU R18, [R1+0x518] ;  /* 0x0005180001127983 */ /* 0x000f280000300800 */
[----:B------:R-:W4:Y:S04]  /*64b30*/  LDL.LU R19, [R1+0x51c] ;  /* 0x00051c0001137983 */ /* 0x000f280000300800 */
[----:B-1----:R-:W4:Y:S04]  /*64b40*/  LDL.LU R36, [R1+0x520] ;  /* 0x0005200001247983 */ /* 0x002f280000300800 */
[----:B------:R-:W4:Y:S04]  /*64b50*/  LDL.LU R37, [R1+0x524] ;  /* 0x0005240001257983 */ /* 0x000f280000300800 */
[----:B------:R-:W4:Y:S04]  /*64b60*/  LDL.LU R38, [R1+0x528] ;  /* 0x0005280001267983 */ /* 0x000f280000300800 */
[----:B------:R-:W4:Y:S01]  /*64b70*/  LDL.LU R39, [R1+0x52c] ;  /* 0x00052c0001277983 */ /* 0x000f220000300800 */
[----:B------:R-:W-:-:S03]  /*64b80*/  IMAD.MOV.U32 R52, RZ, RZ, R32 ;  /* 0x000000ffff347224 */ /* 0x000fc600078e0020 */
[----:B------:R-:W4:Y:S04]  /*64b90*/  LDL.LU R34, [R1+0x2128] ;  /* 0x0021280001227983 */ /* 0x000f280000300800 */
[----:B------:R-:W4:Y:S01]  /*64ba0*/  LDL.LU R3, [R1+0x2124] ;  /* 0x0021240001037983 */ /* 0x000f220000300800 */
[----:B------:R-:W-:-:S03]  /*64bb0*/  IMAD.MOV.U32 R55, RZ, RZ, R33 ;  /* 0x000000ffff377224 */ /* 0x000fc600078e0021 */
[----:B------:R-:W4:Y:S01]  /*64bc0*/  LDL.LU R35, [R1+0x2130] ;  /* 0x0021300001237983 */ /* 0x000f220000300800 */
[----:B------:R-:W-:-:S03]  /*64bd0*/  IMAD.MOV.U32 R53, RZ, RZ, R0 ;  /* 0x000000ffff357224 */ /* 0x000fc600078e0000 */
[----:B------:R-:W4:Y:S04]  /*64be0*/  LDL.LU R60, [R1+0x212c] ;  /* 0x00212c00013c7983 */ /* 0x000f280000300800 */
[----:B------:R-:W4:Y:S04]  /*64bf0*/  LDL.LU R32, [R1+0x2138] ;  /* 0x0021380001207983 */ /* 0x000f280000300800 */
[----:B------:R-:W4:Y:S04]  /*64c00*/  LDL.LU R61, [R1+0x2134] ;  /* 0x00213400013d7983 */ /* 0x000f280000300800 */
[----:B------:R-:W4:Y:S04]  /*64c10*/  LDL.LU R33, [R1+0x2140] ;  /* 0x0021400001217983 */ /* 0x000f280000300800 */
[----:B------:R-:W4:Y:S01]  /*64c20*/  LDL.LU R0, [R1+0x213c] ;  /* 0x00213c0001007983 */ /* 0x000f220000300800 */
[----:B------:R-:W-:-:S03]  /*64c30*/  IMAD.MOV.U32 R42, RZ, RZ, R26 ;  /* 0x000000ffff2a7224 */ /* 0x000fc600078e001a */
[----:B------:R-:W4:Y:S01]  /*64c40*/  LDL.LU R12, [R1+0x490] ;  /* 0x00049000010c7983 */ /* 0x000f220000300800 */
[----:B------:R-:W-:-:S03]  /*64c50*/  IMAD.MOV.U32 R43, RZ, RZ, R27 ;  /* 0x000000ffff2b7224 */ /* 0x000fc600078e001b */
[----:B------:R-:W4:Y:S04]  /*64c60*/  LDL.LU R13, [R1+0x494] ;  /* 0x00049400010d7983 */ /* 0x000f280000300800 */
[----:B------:R-:W4:Y:S01]  /*64c70*/  LDL.LU R14, [R1+0x498] ;  /* 0x00049800010e7983 */ /* 0x000f220000300800 */
[----:B------:R-:W-:-:S03]  /*64c80*/  IMAD.MOV.U32 R41, RZ, RZ, R25 ;  /* 0x000000ffff297224 */ /* 0x000fc600078e0019 */
[----:B------:R-:W4:Y:S04]  /*64c90*/  LDL.LU R15, [R1+0x49c] ;  /* 0x00049c00010f7983 */ /* 0x000f280000300800 */
[----:B------:R-:W4:Y:S04]  /*64ca0*/  LDL.LU R26, [R1+0x4d04] ;  /* 0x004d0400011a7983 */ /* 0x000f280000300800 */
[----:B------:R-:W4:Y:S01]  /*64cb0*/  LDL.LU R27, [R1+0x4d00] ;  /* 0x004d0000011b7983 */ /* 0x000f220000300800 */
[----:B--2---:R-:W-:-:S03]  /*64cc0*/  IMAD.MOV.U32 R40, RZ, RZ, R24 ;  /* 0x000000ffff287224 */ /* 0x004fc600078e0018 */
        /* <DEDUP_REMOVED lines=10> */
[----:B------:R-:W-:Y:S04]  /*64d70*/  STL.64 [R1+0x4b80], R22 ;  /* 0x004b801601007387 */ /* 0x000fe80000100a00 */
[----:B------:R0:W-:Y:S04]  /*64d80*/  STL.64 [R1+0x4b78], R20 ;  /* 0x004b781401007387 */ /* 0x0001e80000100a00 */
[----:B0-----:R-:W4:Y:S04]  /*64d90*/  LDL.LU R20, [R1+0x390] ;  /* 0x0003900001147983 */ /* 0x001f280000300800 */
[----:B------:R-:W4:Y:S04]  /*64da0*/  LDL.LU R21, [R1+0x394] ;  /* 0x0003940001157983 */ /* 0x000f280000300800 */
[----:B------:R-:W4:Y:S04]  /*64db0*/  LDL.LU R22, [R1+0x398] ;  /* 0x0003980001167983 */ /* 0x000f280000300800 */
[----:B------:R-:W4:Y:S01]  /*64dc0*/  LDL.LU R23, [R1+0x39c] ;  /* 0x00039c0001177983 */ /* 0x000f220000300800 */
[----:B------:R-:W-:-:S02]  /*64dd0*/  IMAD R3, R3, 0x100, R34 ;  /* 0x0000010003037824 */ /* 0x000fc400078e0222 */
[----:B------:R-:W-:Y:S02]  /*64de0*/  IMAD R60, R60, 0x100, R35 ;  /* 0x000001003c3c7824 */ /* 0x000fe400078e0223 */
[----:B------:R-:W-:Y:S01]  /*64df0*/  IMAD R61, R61, 0x100, R32 ;  /* 0x000001003d3d7824 */ /* 0x000fe200078e0220 */
[----:B------:R-:W-:Y:S01]  /*64e00*/  HMMA.16816.F32 R16, R28, R26, R16 ;  /* 0x0000001a1c10723c */ /* 0x000fe20000001810 */
[----:B------:R-:W-:-:S07]  /*64e10*/  IMAD R0, R0, 0x100, R33 ;  /* 0x0000010000007824 */ /* 0x000fce00078e0221 */
        /* <DEDUP_REMOVED lines=16> */
[----:B------:R-:W2:Y:S04]  /*64f20*/  LDL.LU R34, [R1+0x4cd4] ;  /* 0x004cd40001227983 */ /* 0x000ea80000300800 */
[----:B------:R-:W2:Y:S04]  /*64f30*/  LDL.LU R35, [R1+0x4cd0] ;  /* 0x004cd00001237983 */ /* 0x000ea80000300800 */
[----:B------:R-:W2:Y:S04]  /*64f40*/  LDL.LU R32, [R1+0x4ccc] ;  /* 0x004ccc0001207983 */ /* 0x000ea80000300800 */
[----:B------:R-:W2:Y:S02]  /*64f50*/  LDL.LU R33, [R1+0x4cc8] ;  /* 0x004cc80001217983 */ /* 0x000ea40000300800 */
[----:B--2---:R-:W-:Y:S02]  /*64f60*/  HMMA.16816.F32 R28, R28, R32, R12 ;  /* 0x000000201c1c723c */ /* 0x004fe4000000180c */
[----:B------:R-:W2:Y:S04]  /*64f70*/  LDL.LU.64 R14, [R1+0x4cc0] ;  /* 0x004cc000010e7983 */ /* 0x000ea80000300a00 */
[----:B------:R-:W2:Y:S04]  /*64f80*/  LDL.LU.64 R12, [R1+0x4cb8] ;  /* 0x004cb800010c7983 */ /* 0x000ea80000300a00 */
[----:B------:R-:W-:Y:S04]  /*64f90*/  STL.64 [R1+0x4bf0], R34 ;  /* 0x004bf02201007387 */ /* 0x000fe80000100a00 */
[----:B------:R0:W-:Y:S05]  /*64fa0*/  STL.64 [R1+0x4be8], R32 ;  /* 0x004be82001007387 */ /* 0x0001ea0000100a00 */
[----:B------:R1:W-:Y:S04]  /*64fb0*/  STL.64 [R1+0x4d0], R28 ;  /* 0x0004d01c01007387 */ /* 0x0003e80000100a00 */
[----:B------:R3:W-:Y:S04]  /*64fc0*/  STL.64 [R1+0x4d8], R30 ;  /* 0x0004d81e01007387 */ /* 0x0007e80000100a00 */
[----:B0-----:R-:W2:Y:S04]  /*64fd0*/  LDL.LU R32, [R1+0x3e0] ;  /* 0x0003e00001207983 */ /* 0x001ea80000300800 */
[----:B------:R-:W2:Y:S01]  /*64fe0*/  LDL.LU R33, [R1+0x3e4] ;  /* 0x0003e40001217983 */ /* 0x000ea20000300800 */
[----:B-1----:R-:W-:-:S03]  /*64ff0*/  F2FP.F16.E4M3.UNPACK_B R28, R3 ;  /* 0x00000003ff1c723e */ /* 0x002fc600020006ff */
[----:B------:R-:W2:Y:S01]  /*65000*/  LDL.LU R34, [R1+0x3e8] ;  /* 0x0003e80001227983 */ /* 0x000ea20000300800 */
[----:B------:R-:W-:-:S03]  /*65010*/  F2FP.F16.E4M3.UNPACK_B R29, R60 ;  /* 0x0000003cff1d723e */ /* 0x000fc600020006ff */
[----:B------:R-:W2:Y:S01]  /*65020*/  LDL.LU R35, [R1+0x3ec] ;  /* 0x0003ec0001237983 */ /* 0x000ea20000300800 */
[----:B---3--:R-:W-:-:S03]  /*65030*/  F2FP.F16.E4M3.UNPACK_B R30, R61 ;  /* 0x0000003dff1e723e */ /* 0x008fc600020006ff */
[----:B------:R-:W3:Y:S04]  /*65040*/  LDL.LU R3, [R1+0x4cb4] ;  /* 0x004cb40001037983 */ /* 0x000ee80000300800 */
[----:B------:R-:W2:Y:S04]  /*65050*/  LDL.LU R60, [R1+0x4cb0] ;  /* 0x004cb000013c7983 */ /* 0x000ea80000300800 */
[----:B------:R-:W2:Y:S01]  /*65060*/  LDL.LU R61, [R1+0x4cac] ;  /* 0x004cac00013d7983 */ /* 0x000ea20000300800 */
[----:B------:R-:W-:-:S03]  /*65070*/  F2FP.F16.E4M3.UNPACK_B R31, R0 ;  /* 0x00000000ff1f723e */ /* 0x000fc600020006ff */
[----:B------:R-:W3:Y:S04]  /*65080*/  LDL.LU R0, [R1+0x4ca8] ;  /* 0x004ca80001007983 */ /* 0x000ee80000300800 */
[C---:B------:R-:W-:Y:S08]  /*65090*/  HMMA.16816.F32 R8, R28.reuse, R40, R8 ;  /* 0x000000281c08723c */ /* 0x040ff00000001808 */
[C---:B------:R-:W-:Y:S08]  /*650a0*/  HMMA.16816.F32 R40, R28.reuse, R42, R4 ;  /* 0x0000002a1c28723c */ /* 0x040ff00000001804 */
[C---:B------:R-:W-:Y:S03]  /*650b0*/  HMMA.16816.F32 R44, R28.reuse, R52, R44 ;  /* 0x000000341c2c723c */ /* 0x040fe6000000182c */
[----:B------:R-:W-:Y:S05]  /*650c0*/  STL.64 [R1+0x4c0], R8 ;  /* 0x0004c00801007387 */ /* 0x000fea0000100a00 */
[C---:B------:R-:W-:Y:S01]  /*650d0*/  HMMA.16816.F32 R52, R28.reuse, R54, R48 ;  /* 0x000000361c34723c */ /* 0x040fe20000001830 */
[----:B------:R0:W-:Y:S04]  /*650e0*/  STL.64 [R1+0x4c8], R10 ;  /* 0x0004c80a01007387 */ /* 0x0001e80000100a00 */
[----:B0-----:R-:W3:Y:S04]  /*650f0*/  LDL.LU.64 R10, [R1+0x4ca0] ;  /* 0x004ca000010a7983 */ /* 0x001ee80000300a00 */
[----:B------:R-:W3:Y:S04]  /*65100*/  LDL.LU.64 R8, [R1+0x4c98] ;  /* 0x004c980001087983 */ /* 0x000ee80000300a00 */
[----:B------:R-:W3:Y:S04]  /*65110*/  LDL.LU.64 R6, [R1+0x4c90] ;  /* 0x004c900001067983 */ /* 0x000ee80000300a00 */
        /* <DEDUP_REMOVED lines=9> */
[----:B------:R-:W3:Y:S04]  /*651b0*/  LDL.LU.64 R50, [R1+0x4c60] ;  /* 0x004c600001327983 */ /* 0x000ee80000300a00 */
[----:B------:R-:W3:Y:S04]  /*651c0*/  LDL.LU.64 R48, [R1+0x4c58] ;  /* 0x004c580001307983 */ /* 0x000ee80000300a00 */
[----:B------:R-:W-:Y:S04]  /*651d0*/  STL.64 [R1+0x460], R52 ;  /* 0x0004603401007387 */ /* 0x000fe80000100a00 */
[----:B------:R0:W-:Y:S04]  /*651e0*/  STL.64 [R1+0x468], R54 ;  /* 0x0004683601007387 */ /* 0x0001e80000100a00 */
[----:B0-----:R-:W4:Y:S04]  /*651f0*/  LDL.LU.64 R54, [R1+0x4c50] ;  /* 0x004c500001367983 */ /* 0x001f280000300a00 */
[----:B------:R-:W3:Y:S01]  /*65200*/  LDL.LU.64 R52, [R1+0x4c48] ;  /* 0x004c480001347983 */ /* 0x000ee20000300a00 */
        /* <DEDUP_REMOVED lines=9> */
[----:B------:R3:W-:Y:S02]  /*652a0*/  STL.64 [R1+0x418], R34 ;  /* 0x0004182201007387 */ /* 0x0007e40000100a00 */
[C---:B---3--:R-:W-:Y:S08]  /*652b0*/  HMMA.16816.F32 R32, R28.reuse, R56, R24 ;  /* 0x000000381c20723c */ /* 0x048ff00000001818 */
[C---:B----4-:R-:W-:Y:S08]  /*652c0*/  HMMA.16816.F32 R24, R28.reuse, R54, R20 ;  /* 0x000000361c18723c */ /* 0x050ff00000001814 */
[C---:B------:R-:W-:Y:S08]  /*652d0*/  HMMA.16816.F32 R20, R28.reuse, R52, R16 ;  /* 0x000000341c14723c */ /* 0x040ff00000001810 */
[C---:B------:R-:W-:Y:S08]  /*652e0*/  HMMA.16816.F32 R16, R28.reuse, R50, R12 ;  /* 0x000000321c10723c */ /* 0x040ff0000000180c */
[C---:B------:R-:W-:Y:S08]  /*652f0*/  HMMA.16816.F32 R12, R28.reuse, R48, R8 ;  /* 0x000000301c0c723c */ /* 0x040ff00000001808 */
[C---:B------:R-:W-:Y:S01]  /*65300*/  HMMA.16816.F32 R8, R28.reuse, R46, R4 ;  /* 0x0000002e1c08723c */ /* 0x040fe20000001804 */
[----:B------:R-:W-:Y:S07]  /*65310*/  STL.64 [R1+0x3e0], R32 ;  /* 0x0003e02001007387 */ /* 0x000fee0000100a00 */
[----:B------:R-:W-:Y:S01]  /*65320*/  HMMA.16816.F32 R4, R28, R44, R36 ;  /* 0x0000002c1c04723c */ /* 0x000fe20000001824 */
        /* <DEDUP_REMOVED lines=9> */
[----:B------:R-:W4:Y:S04]  /*653c0*/  LDL.LU R44, [R1+0x40] ;  /* 0x00004000012c7983 */ /* 0x000f280000300800 */
[----:B------:R0:W-:Y:S04]  /*653d0*/  STL.64 [R1+0x320], R8 ;  /* 0x0003200801007387 */ /* 0x0001e80000100a00 */
[----:B------:R0:W-:Y:S04]  /*653e0*/  STL.64 [R1+0x328], R10 ;  /* 0x0003280a01007387 */ /* 0x0001e80000100a00 */
[----:B------:R0:W-:Y:S04]  /*653f0*/  STL.64 [R1+0x300], R4 ;  /* 0x0003000401007387 */ /* 0x0001e80000100a00 */
[----:B------:R0:W-:Y:S04]  /*65400*/  STL.64 [R1+0x308], R6 ;  /* 0x0003080601007387 */ /* 0x0001e80000100a00 */
[----:B------:R-:W4:Y:S04]  /*65410*/  LDL.LU R45, [R1+0x44] ;  /* 0x00004400012d7983 */ /* 0x000f280000300800 */
[----:B------:R-:W2:Y:S04]  /*65420*/  LDL.LU R46, [R1+0x48] ;  /* 0x00004800012e7983 */ /* 0x000ea80000300800 */
[----:B------:R-:W2:Y:S04]  /*65430*/  LDL.LU R47, [R1+0x4c] ;  /* 0x00004c00012f7983 */ /* 0x000ea80000300800 */
[----:B--2---:R-:W-:Y:S04]  /*65440*/  STL.64 [R1+0x4bc0], R46 ;  /* 0x004bc02e01007387 */ /* 0x004fe80000100a00 */
[----:B----4-:R-:W-:Y:S04]  /*65450*/  STL.64 [R1+0x4bb8], R44 ;  /* 0x004bb82c01007387 */ /* 0x010fe80000100a00 */
[----:B0-----:R-:W2:Y:S04]  /*65460*/  LDL.LU R16, [R1+0x140] ;  /* 0x0001400001107983 */ /* 0x001ea80000300800 */
[----:B------:R-:W2:Y:S04]  /*65470*/  LDL.LU R17, [R1+0x144] ;  /* 0x0001440001117983 */ /* 0x000ea80000300800 */
[----:B-1----:R-:W4:Y:S04]  /*65480*/  LDL.LU R18, [R1+0x148] ;  /* 0x0001480001127983 */ /* 0x002f280000300800 */
[----:B------:R-:W4:Y:S04]  /*65490*/  LDL.LU R19, [R1+0x14c] ;  /* 0x00014c0001137983 */ /* 0x000f280000300800 */
[----:B----4-:R-:W-:Y:S04]  /*654a0*/  STL.64 [R1+0x4be0], R18 ;  /* 0x004be01201007387 */ /* 0x010fe80000100a00 */
[----:B--2---:R-:W-:Y:S04]  /*654b0*/  STL.64 [R1+0x4bd8], R16 ;  /* 0x004bd81001007387 */ /* 0x004fe80000100a00 */
[----:B------:R-:W2:Y:S04]  /*654c0*/  LDL.LU R20, [R1+0x160] ;  /* 0x0001600001147983 */ /* 0x000ea80000300800 */
[----:B------:R-:W2:Y:S04]  /*654d0*/  LDL.LU R21, [R1+0x164] ;  /* 0x0001640001157983 */ /* 0x000ea80000300800 */
[----:B------:R-:W4:Y:S04]  /*654e0*/  LDL.LU R22, [R1+0x168] ;  /* 0x0001680001167983 */ /* 0x000f280000300800 */
[----:B------:R-:W4:Y:S04]  /*654f0*/  LDL.LU R23, [R1+0x16c] ;  /* 0x00016c0001177983 */ /* 0x000f280000300800 */
[----:B----4-:R-:W-:Y:S04]  /*65500*/  STL.64 [R1+0x4c00], R22 ;  /* 0x004c001601007387 */ /* 0x010fe80000100a00 */
[----:B--2---:R-:W-:Y:S04]  /*65510*/  STL.64 [R1+0x4bf8], R20 ;  /* 0x004bf81401007387 */ /* 0x004fe80000100a00 */
[----:B------:R-:W2:Y:S04]  /*65520*/  LDL.LU R12, [R1+0x190] ;  /* 0x00019000010c7983 */ /* 0x000ea80000300800 */
[----:B------:R-:W2:Y:S04]  /*65530*/  LDL.LU R13, [R1+0x194] ;  /* 0x00019400010d7983 */ /* 0x000ea80000300800 */
[----:B---3--:R-:W3:Y:S04]  /*65540*/  LDL.LU R14, [R1+0x198] ;  /* 0x00019800010e7983 */ /* 0x008ee80000300800 */
[----:B------:R-:W3:Y:S04]  /*65550*/  LDL.LU R15, [R1+0x19c] ;  /* 0x00019c00010f7983 */ /* 0x000ee80000300800 */
        /* <DEDUP_REMOVED lines=45> */
[----:B------:R-:W-:-:S03]  /*65830*/  IMAD.MOV.U32 R59, RZ, RZ, R0 ;  /* 0x000000ffff3b7224 */ /* 0x000fc600078e0000 */
[----:B------:R-:W3:Y:S04]  /*65840*/  LDL.LU R61, [R1+0x393c] ;  /* 0x00393c00013d7983 */ /* 0x000ee80000300800 */
[----:B------:R-:W3:Y:S04]  /*65850*/  LDL.LU R56, [R1+0x30] ;  /* 0x0000300001387983 */ /* 0x000ee80000300800 */
[----:B------:R-:W3:Y:S04]  /*65860*/  LDL.LU R57, [R1+0x34] ;  /* 0x0000340001397983 */ /* 0x000ee80000300800 */
[----:B------:R-:W3:Y:S04]  /*65870*/  LDL.LU R58, [R1+0x38] ;  /* 0x00003800013a7983 */ /* 0x000ee80000300800 */
[----:B------:R-:W3:Y:S01]  /*65880*/  LDL.LU R0, [R1+0x4c30] ;  /* 0x004c300001007983 */ /* 0x000ee20000300800 */
[C---:B--2---:R-:W-:Y:S08]  /*65890*/  HMMA.16816.F32 R12, R28.reuse, R42, R12 ;  /* 0x0000002a1c0c723c */ /* 0x044ff0000000180c */
[----:B----4-:R-:W-:Y:S11]  /*658a0*/  HMMA.16816.F32 R40, R28, R40, R36 ;  /* 0x000000281c28723c */ /* 0x010ff60000001824 */
[----:B------:R-:W-:Y:S04]  /*658b0*/  STL.64 [R1+0x550], R12 ;  /* 0x0005500c01007387 */ /* 0x000fe80000100a00 */
[----:B------:R0:W-:Y:S04]  /*658c0*/  STL.64 [R1+0x558], R14 ;  /* 0x0005580e01007387 */ /* 0x0001e80000100a00 */
[----:B0-----:R-:W2:Y:S04]  /*658d0*/  LDL.LU.64 R14, [R1+0x4c28] ;  /* 0x004c2800010e7983 */ /* 0x001ea80000300a00 */
[----:B------:R-:W2:Y:S04]  /*658e0*/  LDL.LU.64 R12, [R1+0x4c20] ;  /* 0x004c2000010c7983 */ /* 0x000ea80000300a00 */
[----:B------:R-:W4:Y:S04]  /*658f0*/  LDL.LU.64 R38, [R1+0x4c18] ;  /* 0x004c180001267983 */ /* 0x000f280000300a00 */
[----:B------:R-:W2:Y:S04]  /*65900*/  LDL.LU.64 R36, [R1+0x4c10] ;  /* 0x004c100001247983 */ /* 0x000ea80000300a00 */
[----:B------:R0:W-:Y:S04]  /*65910*/  STL.64 [R1+0x2b0], R40 ;  /* 0x0002b02801007387 */ /* 0x0001e80000100a00 */
[----:B------:R1:W-:Y:S04]  /*65920*/  STL.64 [R1+0x2b8], R42 ;  /* 0x0002b82a01007387 */ /* 0x0003e80000100a00 */
[----:B0-----:R-:W2:Y:S04]  /*65930*/  LDL.LU R40, [R1+0x50] ;  /* 0x0000500001287983 */ /* 0x001ea80000300800 */
[----:B------:R-:W2:Y:S04]  /*65940*/  LDL.LU R41, [R1+0x54] ;  /* 0x0000540001297983 */ /* 0x000ea80000300800 */
[----:B-1----:R-:W2:Y:S01]  /*65950*/  LDL.LU R42, [R1+0x58] ;  /* 0x00005800012a7983 */ /* 0x002ea20000300800 */
[----:B---3--:R-:W-:-:S03]  /*65960*/  IMAD.MOV.U32 R43, RZ, RZ, R0 ;  /* 0x000000ffff2b7224 */ /* 0x008fc600078e0000 */
[----:B------:R-:W3:Y:S01]  /*65970*/  LDL.LU R0, [R1+0x4c08] ;  /* 0x004c080001007983 */ /* 0x000ee20000300800 */
[C---:B----4-:R-:W-:Y:S08]  /*65980*/  HMMA.16816.F32 R20, R28.reuse, R38, R20 ;  /* 0x000000261c14723c */ /* 0x050ff00000001814 */
[C---:B--2---:R-:W-:Y:S11]  /*65990*/  HMMA.16816.F32 R36, R28.reuse, R36, R32 ;  /* 0x000000241c24723c */ /* 0x044ff60000001820 */
[----:B------:R-:W-:Y:S04]  /*659a0*/  STL.64 [R1+0x290], R20 ;  /* 0x0002901401007387 */ /* 0x000fe80000100a00 */
[----:B------:R0:W-:Y:S04]  /*659b0*/  STL.64 [R1+0x298], R22 ;  /* 0x0002981601007387 */ /* 0x0001e80000100a00 */
[----:B0-----:R-:W2:Y:S04]  /*659c0*/  LDL.LU.64 R22, [R1+0x4c00] ;  /* 0x004c000001167983 */ /* 0x001ea80000300a00 */
[----:B------:R-:W2:Y:S04]  /*659d0*/  LDL.LU.64 R20, [R1+0x4bf8] ;  /* 0x004bf80001147983 */ /* 0x000ea80000300a00 */
[----:B------:R-:W4:Y:S01]  /*659e0*/  LDL.LU.64 R34, [R1+0x4bf0] ;  /* 0x004bf00001227983 */ /* 0x000f220000300a00 */
[C---:B------:R-:W-:Y:S03]  /*659f0*/  HMMA.16816.F32 R4, R28.reuse, R2, R4 ;  /* 0x000000021c04723c */ /* 0x040fe60000001804 */
[----:B------:R-:W2:Y:S04]  /*65a00*/  LDL.LU.64 R32, [R1+0x4be8] ;  /* 0x004be80001207983 */ /* 0x000ea80000300a00 */
[----:B------:R0:W-:Y:S04]  /*65a10*/  STL.64 [R1+0x450], R36 ;  /* 0x0004502401007387 */ /* 0x0001e80000100a00 */
[----:B------:R1:W-:Y:S04]  /*65a20*/  STL.64 [R1+0x458], R38 ;  /* 0x0004582601007387 */ /* 0x0003e80000100a00 */
        /* <DEDUP_REMOVED lines=8> */
[----:B0-----:R-:W4:Y:S04]  /*65ab0*/  LDL.LU.64 R18, [R1+0x4be0] ;  /* 0x004be00001127983 */ /* 0x001f280000300a00 */
        /* <DEDUP_REMOVED lines=15> */
[----:B0-----:R-:W3:Y:S04]  /*65bb0*/  LDL.LU R4, [R1+0x80] ;  /* 0x0000800001047983 */ /* 0x001ee80000300800 */
[----:B------:R-:W3:Y:S04]  /*65bc0*/  LDL.LU R5, [R1+0x84] ;  /* 0x0000840001057983 */ /* 0x000ee80000300800 */
[----:B-1----:R-:W3:Y:S01]  /*65bd0*/  LDL.LU R6, [R1+0x88] ;  /* 0x0000880001067983 */ /* 0x002ee20000300800 */
[C---:B--2---:R-:W-:Y:S08]  /*65be0*/  HMMA.16816.F32 R24, R28.reuse, R8, R24 ;  /* 0x000000081c18723c */ /* 0x044ff00000001818 */
[----:B------:R-:W-:Y:S11]  /*65bf0*/  HMMA.16816.F32 R8, R28, R10, R12 ;  /* 0x0000000a1c08723c */ /* 0x000ff6000000180c */
[----:B------:R-:W-:Y:S04]  /*65c00*/  STL.64 [R1+0x2d0], R24 ;  /* 0x0002d01801007387 */ /* 0x000fe80000100a00 */
[----:B------:R0:W-:Y:S04]  /*65c10*/  STL.64 [R1+0x2d8], R26 ;  /* 0x0002d81a01007387 */ /* 0x0001e80000100a00 */
[----:B0-----:R-:W2:Y:S04]  /*65c20*/  LDL.LU.64 R26, [R1+0x4ba0] ;  /* 0x004ba000011a7983 */ /* 0x001ea80000300a00 */
[----:B------:R-:W2:Y:S04]  /*65c30*/  LDL.LU.64 R24, [R1+0x4b98] ;  /* 0x004b980001187983 */ /* 0x000ea80000300a00 */
[----:B------:R-:W4:Y:S04]  /*65c40*/  LDL.LU.64 R14, [R1+0x4b90] ;  /* 0x004b9000010e7983 */ /* 0x000f280000300a00 */
[----:B------:R-:W2:Y:S01]  /*65c50*/  LDL.LU.64 R12, [R1+0x4b88] ;  /* 0x004b8800010c7983 */ /* 0x000ea20000300a00 */
[----:B---3--:R-:W-:-:S02]  /*65c60*/  IMAD.MOV.U32 R7, RZ, RZ, R0 ;  /* 0x000000ffff077224 */ /* 0x008fc400078e0000 */
[----:B------:R-:W-:Y:S01]  /*65c70*/  IMAD.MOV.U32 R0, RZ, RZ, R11 ;  /* 0x000000ffff007224 */ /* 0x000fe200078e000b */
[----:B------:R0:W-:Y:S04]  /*65c80*/  STL.64 [R1+0x280], R8 ;  /* 0x0002800801007387 */ /* 0x0001e80000100a00 */
[----:B------:R1:W-:Y:S04]  /*65c90*/  STL [R1+0x288], R10 ;  /* 0x0002880a01007387 */ /* 0x0003e80000100800 */
[----:B0-----:R-:W3:Y:S04]  /*65ca0*/  LDL.LU R8, [R1+0xa0] ;  /* 0x0000a00001087983 */ /* 0x001ee80000300800 */
[----:B------:R-:W3:Y:S04]  /*65cb0*/  LDL.LU R9, [R1+0xa4] ;  /* 0x0000a40001097983 */ /* 0x000ee80000300800 */
[----:B-1----:R-:W3:Y:S04]  /*65cc0*/  LDL.LU R10, [R1+0xa8] ;  /* 0x0000a800010a7983 */ /* 0x002ee80000300800 */
[----:B------:R-:W3:Y:S04]  /*65cd0*/  LDL.LU R11, [R1+0xac] ;  /* 0x0000ac00010b7983 */ /* 0x000ee80000300800 */
[----:B------:R0:W-:Y:S01]  /*65ce0*/  STL [R1+0x4378], R0 ;  /* 0x0043780001007387 */ /* 0x0001e20000100800 */
[C---:B--2---:R-:W-:Y:S08]  /*65cf0*/  HMMA.16816.F32 R20, R28.reuse, R12, R20 ;  /* 0x0000000c1c14723c */ /* 0x044ff00000001814 */
[C---:B----4-:R-:W-:Y:S11]  /*65d00*/  HMMA.16816.F32 R12, R28.reuse, R14, R16 ;  /* 0x0000000e1c0c723c */ /* 0x050ff60000001810 */
[----:B------:R-:W-:Y:S04]  /*65d10*/  STL.64 [R1+0x160], R20 ;  /* 0x0001601401007387 */ /* 0x000fe80000100a00 */
[----:B------:R1:W-:Y:S04]  /*65d20*/  STL.64 [R1+0x168], R22 ;  /* 0x0001681601007387 */ /* 0x0003e80000100a00 */
[----:B0-----:R-:W-:Y:S01]  /*65d30*/  IMAD.MOV.U32 R0, RZ, RZ, R15 ;  /* 0x000000ffff007224 */ /* 0x001fe200078e000f */
[----:B-1----:R-:W2:Y:S04]  /*65d40*/  LDL.LU.64 R22, [R1+0x4b80] ;  /* 0x004b800001167983 */ /* 0x002ea80000300a00 */
[----:B------:R-:W4:Y:S04]  /*65d50*/  LDL.LU.64 R20, [R1+0x4b78] ;  /* 0x004b780001147983 */ /* 0x000f280000300a00 */
[----:B------:R-:W3:Y:S04]  /*65d60*/  LDL.LU.64 R18, [R1+0x4b70] ;  /* 0x004b700001127983 */ /* 0x000ee80000300a00 */
[----:B------:R-:W2:Y:S04]  /*65d70*/  LDL.LU.64 R16, [R1+0x4b68] ;  /* 0x004b680001107983 */ /* 0x000ea80000300a00 */
[----:B------:R0:W-:Y:S04]  /*65d80*/  STL.64 [R1+0x140], R12 ;  /* 0x0001400c01007387 */ /* 0x0001e80000100a00 */
[----:B------:R1:W-:Y:S04]  /*65d90*/  STL [R1+0x148], R14 ;  /* 0x0001480e01007387 */ /* 0x0003e80000100800 */
[----:B0-----:R-:W2:Y:S04]  /*65da0*/  LDL.LU R12, [R1+0xd0] ;  /* 0x0000d000010c7983 */ /* 0x001ea80000300800 */
[----:B------:R-:W2:Y:S04]  /*65db0*/  LDL.LU R13, [R1+0xd4] ;  /* 0x0000d400010d7983 */ /* 0x000ea80000300800 */
[----:B-1----:R-:W2:Y:S04]  /*65dc0*/  LDL.LU R14, [R1+0xd8] ;  /* 0x0000d800010e7983 */ /* 0x002ea80000300800 */
[----:B------:R-:W2:Y:S04]  /*65dd0*/  LDL.LU R15, [R1+0xdc] ;  /* 0x0000dc00010f7983 */ /* 0x000ea80000300800 */
[----:B------:R0:W-:Y:S01]  /*65de0*/  STL [R1+0x43c0], R0 ;  /* 0x0043c00001007387 */ /* 0x0001e20000100800 */
[----:B------:R-:W-:Y:S01]  /*65df0*/  IMAD R2, R51, 0x100, R50 ;  /* 0x0000010033027824 */ /* 0x000fe200078e0232 */
[C---:B---3--:R-:W-:Y:S08]  /*65e00*/  HMMA.16816.F32 R8, R28.reuse, R18, R8 ;  /* 0x000000121c08723c */ /* 0x048ff00000001808 */
[----:B--2---:R-:W-:Y:S11]  /*65e10*/  HMMA.16816.F32 R12, R28, R16, R12 ;  /* 0x000000101c0c723c */ /* 0x004ff6000000180c */
[----:B------:R-:W-:Y:S01]  /*65e20*/  STL.64 [R1+0xd0], R8 ;  /* 0x0000d00801007387 */ /* 0x000fe20000100a00 */
[----:B0-----:R-:W-:-:S07]  /*65e30*/  IMAD.MOV.U32 R0, RZ, RZ, R11 ;  /* 0x000000ffff007224 */ /* 0x001fce00078e000b */
[----:B------:R-:W-:Y:S04]  /*65e40*/  STL.64 [R1+0x100], R12 ;  /* 0x0001000c01007387 */ /* 0x000fe80000100a00 */
[----:B------:R-:W-:Y:S04]  /*65e50*/  STL.64 [R1+0x108], R14 ;  /* 0x0001080e01007387 */ /* 0x000fe80000100a00 */
[----:B------:R4:W-:Y:S02]  /*65e60*/  STL [R1+0xd8], R10 ;  /* 0x0000d80a01007387 */ /* 0x0009e40000100800 */
[C---:B----4-:R-:W-:Y:S08]  /*65e70*/  HMMA.16816.F32 R8, R28.reuse, R20, R4 ;  /* 0x000000141c08723c */ /* 0x050ff00000001804 */
[----:B------:R-:W-:Y:S01]  /*65e80*/  HMMA.16816.F32 R4, R28, R22, R36 ;  /* 0x000000161c04723c */ /* 0x000fe20000001824 */
[----:B------:R-:W-:-:S15]  /*65e90*/  STL [R1+0x43c4], R0 ;  /* 0x0043c40001007387 */ /* 0x000fde0000100800 */
[----:B------:R-:W-:-:S03]  /*65ea0*/  NOP ;  /* 0x0000000000007918 */ /* 0x000fc60000000000 */
[----:B------:R-:W-:Y:S04]  /*65eb0*/  STL.64 [R1+0xa0], R4 ;  /* 0x0000a00401007387 */ /* 0x000fe80000100a00 */
[----:B------:R-:W-:Y:S04]  /*65ec0*/  STL.64 [R1+0xb0], R8 ;  /* 0x0000b00801007387 */ /* 0x000fe80000100a00 */
[----:B------:R0:W-:Y:S02]  /*65ed0*/  STL.64 [R1+0xb8], R10 ;  /* 0x0000b80a01007387 */ /* 0x0001e40000100a00 */
[C---:B0-----:R-:W-:Y:S01]  /*65ee0*/  HMMA.16816.F32 R8, R28.reuse, R24, R40 ;  /* 0x000000181c08723c */ /* 0x041fe20000001828 */
[----:B------:R-:W-:Y:S01]  /*65ef0*/  IMAD.MOV.U32 R0, RZ, RZ, R7 ;  /* 0x000000ffff007224 */ /* 0x000fe200078e0007 */
[----:B------:R0:W-:Y:S04]  /*65f00*/  STL [R1+0xa8], R6 ;  /* 0x0000a80601007387 */ /* 0x0001e80000100800 */
[----:B------:R-:W-:Y:S02]  /*65f10*/  STL [R1+0x43f8], R0 ;  /* 0x0043f80001007387 */ /* 0x000fe40000100800 */
[C---:B0-----:R-:W-:Y:S11]  /*65f20*/  HMMA.16816.F32 R4, R28.reuse, R26, R44 ;  /* 0x0000001a1c04723c */ /* 0x041ff6000000182c */
[----:B------:R-:W-:Y:S04]  /*65f30*/  STL.64 [R1+0x80], R8 ;  /* 0x0000800801007387 */ /* 0x000fe80000100a00 */
[----:B------:R0:W-:Y:S02]  /*65f40*/  STL.64 [R1+0x88], R10 ;  /* 0x0000880a01007387 */ /* 0x0001e40000100a00 */
[----:B0-----:R-:W-:Y:S02]  /*65f50*/  HMMA.16816.F32 R8, R28, R32, R56 ;  /* 0x000000201c08723c */ /* 0x001fe40000001838 */
        /* <DEDUP_REMOVED lines=24> */
[----:B------:R-:W2:Y:S04]  /*660e0*/  LDL R22, [R1+0x1228] ;  /* 0x0012280001167983 */ /* 0x000ea80000100800 */
[----:B------:R-:W3:Y:S04]  /*660f0*/  LDL R23, [R1+0x122c] ;  /* 0x00122c0001177983 */ /* 0x000ee80000100800 */
[----:B------:R-:W4:Y:S04]  /*66100*/  LDL R20, [R1+0x1238] ;  /* 0x0012380001147983 */ /* 0x000f280000100800 */
[----:B------:R-:W4:Y:S04]  /*66110*/  LDL.LU R24, [R1+0x60] ;  /* 0x0000600001187983 */ /* 0x000f280000300800 */
[----:B------:R-:W4:Y:S04]  /*66120*/  LDL.LU R25, [R1+0x64] ;  /* 0x0000640001197983 */ /* 0x000f280000300800 */
[----:B------:R-:W4:Y:S04]  /*66130*/  LDL.LU R26, [R1+0x68] ;  /* 0x00006800011a7983 */ /* 0x000f280000300800 */
[----:B------:R-:W4:Y:S04]  /*66140*/  LDL.LU R27, [R1+0x6c] ;  /* 0x00006c00011b7983 */ /* 0x000f280000300800 */
[----:B------:R-:W4:Y:S04]  /*66150*/  LDL R21, [R1+0x123c] ;  /* 0x00123c0001157983 */ /* 0x000f280000100800 */
[----:B------:R-:W4:Y:S04]  /*66160*/  LDL R6, [R1+0x1248] ;  /* 0x0012480001067983 */ /* 0x000f280000100800 */
[----:B------:R-:W4:Y:S04]  /*66170*/  LDL R7, [R1+0x124c] ;  /* 0x00124c0001077983 */ /* 0x000f280000100800 */
[----:B------:R-:W4:Y:S04]  /*66180*/  LDL R34, [R1+0x1258] ;  /* 0x0012580001227983 */ /* 0x000f280000100800 */
[----:B------:R-:W4:Y:S01]  /*66190*/  LDL R35, [R1+0x125c] ;  /* 0x00125c0001237983 */ /* 0x000f220000100800 */
[----:B------:R-:W-:-:S03]  /*661a0*/  IMAD R5, R61, 0x100, R60 ;  /* 0x000001003d057824 */ /* 0x000fc600078e023c */
[----:B------:R-:W4:Y:S04]  /*661b0*/  LDL R60, [R1+0x1268] ;  /* 0x00126800013c7983 */ /* 0x000f280000100800 */
[----:B------:R-:W4:Y:S04]  /*661c0*/  LDL R61, [R1+0x126c] ;  /* 0x00126c00013d7983 */ /* 0x000f280000100800 */
[----:B------:R-:W4:Y:S04]  /*661d0*/  LDL R58, [R1+0x1278] ;  /* 0x00127800013a7983 */ /* 0x000f280000100800 */
[----:B------:R-:W4:Y:S04]  /*661e0*/  LDL.LU R36, [R1+0x110] ;  /* 0x0001100001247983 */ /* 0x000f280000300800 */
[----:B------:R-:W4:Y:S04]  /*661f0*/  LDL.LU R37, [R1+0x114] ;  /* 0x0001140001257983 */ /* 0x000f280000300800 */
[----:B------:R-:W4:Y:S04]  /*66200*/  LDL.LU R38, [R1+0x118] ;  /* 0x0001180001267983 */ /* 0x000f280000300800 */
[----:B------:R-:W4:Y:S04]  /*66210*/  LDL.LU R39, [R1+0x11c] ;  /* 0x00011c0001277983 */ /* 0x000f280000300800 */
        /* <DEDUP_REMOVED lines=10> */
[----:B------:R-:W-:Y:S01]  /*662c0*/  IMAD R3, R53, 0x100, R52 ;  /* 0x0000010035037824 */ /* 0x000fe200078e0234 */
[----:B------:R-:W-:-:S02]  /*662d0*/  F2FP.F16.E4M3.UNPACK_B R28, R2 ;  /* 0x00000002ff1c723e */ /* 0x000fc400020006ff */
[----:B------:R-:W-:Y:S01]  /*662e0*/  F2FP.F16.E4M3.UNPACK_B R30, R4 ;  /* 0x00000004ff1e723e */ /* 0x000fe200020006ff */
[----:B------:R-:W4:Y:S01]  /*662f0*/  LDL R52, [R1+0x12a8] ;  /* 0x0012a80001347983 */ /* 0x000f220000100800 */
[----:B------:R-:W-:Y:S02]  /*66300*/  F2FP.F16.E4M3.UNPACK_B R29, R3 ;  /* 0x00000003ff1d723e */ /* 0x000fe400020006ff */
[----:B------:R-:W-:Y:S01]  /*66310*/  F2FP.F16.E4M3.UNPACK_B R31, R5 ;  /* 0x00000005ff1f723e */ /* 0x000fe200020006ff */
[----:B------:R-:W4:Y:S01]  /*66320*/  LDL R53, [R1+0x12ac] ;  /* 0x0012ac0001357983 */ /* 0x000f220000100800 */
[----:B--2---:R-:W-:Y:S02]  /*66330*/  F2FP.F16.E4M3.UNPACK_B R22, R22 ;  /* 0x00000016ff16723e */ /* 0x004fe400020006ff */
[----:B---3--:R-:W-:Y:S02]  /*66340*/  F2FP.F16.E4M3.UNPACK_B R23, R23 ;  /* 0x00000017ff17723e */ /* 0x008fe400020006ff */
[----:B----4-:R-:W-:-:S05]  /*66350*/  F2FP.F16.E4M3.UNPACK_B R2, R20 ;  /* 0x00000014ff02723e */ /* 0x010fca00020006ff */
[----:B------:R-:W-:Y:S01]  /*66360*/  HMMA.16816.F32 R24, R28, R22, R24 ;  /* 0x000000161c18723c */ /* 0x000fe20000001818 */
[----:B------:R-:W-:-:S07]  /*66370*/  F2FP.F16.E4M3.UNPACK_B R3, R21 ;  /* 0x00000015ff03723e */ /* 0x000fce00020006ff */
[----:B------:R-:W-:Y:S01]  /*66380*/  HMMA.16816.F32 R16, R28, R2, R16 ;  /* 0x000000021c10723c */ /* 0x000fe20000001810 */
[----:B------:R-:W-:Y:S01]  /*66390*/  STL.64 [R1+0x18], R22 ;  /* 0x0000181601007387 */ /* 0x000fe20000100a00 */
[----:B------:R-:W-:Y:S02]  /*663a0*/  F2FP.F16.E4M3.UNPACK_B R4, R6 ;  /* 0x00000006ff04723e */ /* 0x000fe400020006ff */
[----:B------:R-:W-:-:S07]  /*663b0*/  F2FP.F16.E4M3.UNPACK_B R5, R7 ;  /* 0x00000007ff05723e */ /* 0x000fce00020006ff */
[----:B------:R-:W-:Y:S04]  /*663c0*/  STL.64 [R1+0x40], R24 ;  /* 0x0000401801007387 */ /* 0x000fe80000100a00 */
[----:B------:R-:W-:Y:S04]  /*663d0*/  STL.64 [R1+0x48], R26 ;  /* 0x0000481a01007387 */ /* 0x000fe80000100a00 */
[----:B------:R-:W-:Y:S04]  /*663e0*/  STL.64 [R1+0x10], R2 ;  /* 0x0000100201007387 */ /* 0x000fe80000100a00 */
[----:B------:R-:W-:Y:S04]  /*663f0*/  STL.64 [R1+0x70], R16 ;  /* 0x0000701001007387 */ /* 0x000fe80000100a00 */
[----:B------:R-:W-:Y:S04]  /*66400*/  STL.64 [R1+0x78], R18 ;  /* 0x0000781201007387 */ /* 0x000fe80000100a00 */
[----:B------:R0:W-:Y:S02]  /*66410*/  STL.64 [R1+0x8], R4 ;  /* 0x0000080401007387 */ /* 0x0001e40000100a00 */
[----:B0-----:R-:W-:Y:S01]  /*66420*/  HMMA.16816.F32 R4, R28, R4, R12 ;  /* 0x000000041c04723c */ /* 0x001fe2000000180c */
[----:B------:R-:W-:-:S02]  /*66430*/  F2FP.F16.E4M3.UNPACK_B R2, R34 ;  /* 0x00000022ff02723e */ /* 0x000fc400020006ff */
[----:B------:R-:W-:-:S15]  /*66440*/  F2FP.F16.E4M3.UNPACK_B R3, R35 ;  /* 0x00000023ff03723e */ /* 0x000fde00020006ff */
[----:B------:R-:W-:Y:S01]  /*66450*/  NOP ;  /* 0x0000000000007918 */ /* 0x000fe20000000000 */
[----:B------:R-:W-:Y:S04]  /*66460*/  STL.64 [R1+0x90], R4 ;  /* 0x0000900401007387 */ /* 0x000fe80000100a00 */
[----:B------:R0:W-:Y:S02]  /*66470*/  STL.64 [R1+0x98], R6 ;  /* 0x0000980601007387 */ /* 0x0001e40000100a00 */
[----:B0-----:R-:W-:Y:S01]  /*66480*/  HMMA.16816.F32 R4, R28, R2, R8 ;  /* 0x000000021c04723c */ /* 0x001fe20000001808 */
[----:B------:R-:W-:Y:S02]  /*66490*/  F2FP.F16.E4M3.UNPACK_B R60, R60 ;  /* 0x0000003cff3c723e */ /* 0x000fe400020006ff */
[----:B------:R-:W-:Y:S01]  /*664a0*/  F2FP.F16.E4M3.UNPACK_B R61, R61 ;  /* 0x0000003dff3d723e */ /* 0x000fe200020006ff */
[----:B------:R-:W-:-:S15]  /*664b0*/  STL.64 [R1], R2 ;  /* 0x0000000201007387 */ /* 0x000fde0000100a00 */
[----:B------:R-:W-:Y:S04]  /*664c0*/  STL.64 [R1+0xc0], R4 ;  /* 0x0000c00401007387 */ /* 0x000fe80000100a00 */
[----:B------:R0:W-:Y:S02]  /*664d0*/  STL.64 [R1+0xc8], R6 ;  /* 0x0000c80601007387 */ /* 0x0001e40000100a00 */
[C---:B0-----:R-:W-:Y:S01]  /*664e0*/  HMMA.16816.F32 R4, R28.reuse, R60, R36 ;  /* 0x0000003c1c04723c */ /* 0x041fe20000001824 */
[----:B------:R-:W-:Y:S02]  /*664f0*/  F2FP.F16.E4M3.UNPACK_B R58, R58 ;  /* 0x0000003aff3a723e */ /* 0x000fe400020006ff */
[----:B------:R-:W-:Y:S01]  /*66500*/  F2FP.F16.E4M3.UNPACK_B R59, R59 ;  /* 0x0000003bff3b723e */ /* 0x000fe200020006ff */
[----:B------:R-:W-:Y:S04]  /*66510*/  STL [R1+0x4b54], R60 ;  /* 0x004b543c01007387 */ /* 0x000fe80000100800 */
[----:B------:R-:W-:Y:S11]  /*66520*/  STL [R1+0x4b50], R61 ;  /* 0x004b503d01007387 */ /* 0x000ff60000100800 */
        /* <DEDUP_REMOVED lines=8> */
[C---:B0-----:R-:W-:Y:S01]  /*665b0*/  HMMA.16816.F32 R4, R28.reuse, R56, R44 ;  /* 0x000000381c04723c */ /* 0x041fe2000000182c */
[----:B------:R-:W-:Y:S02]  /*665c0*/  F2FP.F16.E4M3.UNPACK_B R54, R54 ;  /* 0x00000036ff36723e */ /* 0x000fe400020006ff */
[----:B------:R-:W-:Y:S01]  /*665d0*/  F2FP.F16.E4M3.UNPACK_B R55, R55 ;  /* 0x00000037ff37723e */ /* 0x000fe200020006ff */
[----:B------:R-:W-:Y:S04]  /*665e0*/  STL.64 [R1+0x4ae8], R58 ;  /* 0x004ae83a01007387 */ /* 0x000fe80000100a00 */
[----:B------:R-:W-:Y:S11]  /*665f0*/  STL.64 [R1+0x4ae0], R56 ;  /* 0x004ae03801007387 */ /* 0x000ff60000100a00 */
[----:B------:R-:W-:Y:S04]  /*66600*/  STL.64 [R1+0x190], R4 ;  /* 0x0001900401007387 */ /* 0x000fe80000100a00 */
[----:B------:R0:W-:Y:S04]  /*66610*/  STL.64 [R1+0x198], R6 ;  /* 0x0001980601007387 */ /* 0x0001e80000100a00 */
[----:B------:R-:W2:Y:S01]  /*66620*/  LDL.LU R12, [R1+0x310] ;  /* 0x00031000010c7983 */ /* 0x000ea20000300800 */
[----:B0-----:R-:W-:-:S15]  /*66630*/  HMMA.16816.F32 R4, R28, R54, R48 ;  /* 0x000000361c04723c */ /* 0x001fde0000001830 */
[----:B------:R-:W-:-:S04]  /*66640*/  NOP ;  /* 0x0000000000007918 */ /* 0x000fc80000000000 */
        /* <DEDUP_REMOVED lines=17> */
[----:B------:R-:W2:Y:S04]  /*66760*/  LDL R50, [R1+0x12b8] ;  /* 0x0012b80001327983 */ /* 0x000ea80000100800 */
[----:B0-----:R-:W3:Y:S04]  /*66770*/  LDL.LU R4, [R1+0x1c0] ;  /* 0x0001c00001047983 */ /* 0x001ee80000300800 */
[----:B------:R-:W3:Y:S04]  /*66780*/  LDL.LU R5, [R1+0x1c4] ;  /* 0x0001c40001057983 */ /* 0x000ee80000300800 */
[----:B-1----:R-:W3:Y:S04]  /*66790*/  LDL.LU R6, [R1+0x1c8] ;  /* 0x0001c80001067983 */ /* 0x002ee80000300800 */
[----:B------:R-:W3:Y:S04]  /*667a0*/  LDL.LU R7, [R1+0x1cc] ;  /* 0x0001cc0001077983 */ /* 0x000ee80000300800 */
[----:B------:R-:W3:Y:S04]  /*667b0*/  LDL R51, [R1+0x12bc] ;  /* 0x0012bc0001337983 */ /* 0x000ee80000100800 */
[----:B------:R-:W4:Y:S04]  /*667c0*/  LDL R48, [R1+0x12c8] ;  /* 0x0012c80001307983 */ /* 0x000f280000100800 */
[----:B------:R-:W4:Y:S04]  /*667d0*/  LDL R49, [R1+0x12cc] ;  /* 0x0012cc0001317983 */ /* 0x000f280000100800 */
        /* <DEDUP_REMOVED lines=22> */
[----:B------:R-:W-:-:S02]  /*66940*/  F2FP.F16.E4M3.UNPACK_B R52, R52 ;  /* 0x00000034ff34723e */ /* 0x000fc400020006ff */
[----:B------:R-:W-:Y:S01]  /*66950*/  F2FP.F16.E4M3.UNPACK_B R53, R53 ;  /* 0x00000035ff35723e */ /* 0x000fe200020006ff */
[----:B------:R-:W4:Y:S04]  /*66960*/  LDL R36, [R1+0x1328] ;  /* 0x0013280001247983 */ /* 0x000f280000100800 */
[----:B------:R-:W4:Y:S04]  /*66970*/  LDL R37, [R1+0x132c] ;  /* 0x00132c0001257983 */ /* 0x000f280000100800 */
[----:B------:R-:W-:Y:S04]  /*66980*/  STL.64 [R1+0x4ac8], R54 ;  /* 0x004ac83601007387 */ /* 0x000fe80000100a00 */
[----:B------:R-:W-:Y:S01]  /*66990*/  STL.64 [R1+0x4ac0], R52 ;  /* 0x004ac03401007387 */ /* 0x000fe20000100a00 */
[----:B--2---:R-:W-:Y:S01]  /*669a0*/  F2FP.F16.E4M3.UNPACK_B R50, R50 ;  /* 0x00000032ff32723e */ /* 0x004fe200020006ff */
[----:B------:R-:W-:Y:S01]  /*669b0*/  HMMA.16816.F32 R56, R28, R52, R56 ;  /* 0x000000341c38723c */ /* 0x000fe20000001838 */
[----:B---3--:R-:W-:-:S07]  /*669c0*/  F2FP.F16.E4M3.UNPACK_B R51, R51 ;  /* 0x00000033ff33723e */ /* 0x008fce00020006ff */
[----:B------:R-:W-:Y:S01]  /*669d0*/  HMMA.16816.F32 R4, R28, R50, R4 ;  /* 0x000000321c04723c */ /* 0x000fe20000001804 */
[----:B----4-:R-:W-:Y:S02]  /*669e0*/  F2FP.F16.E4M3.UNPACK_B R48, R48 ;  /* 0x00000030ff30723e */ /* 0x010fe400020006ff */
[----:B------:R-:W-:-:S08]  /*669f0*/  F2FP.F16.E4M3.UNPACK_B R49, R49 ;  /* 0x00000031ff31723e */ /* 0x000fd000020006ff */
[----:B------:R-:W-:Y:S04]  /*66a00*/  STL.64 [R1+0x1d0], R56 ;  /* 0x0001d03801007387 */ /* 0x000fe80000100a00 */
[----:B------:R-:W-:Y:S04]  /*66a10*/  STL.64 [R1+0x1d8], R58 ;  /* 0x0001d83a01007387 */ /* 0x000fe80000100a00 */
[----:B------:R-:W-:Y:S04]  /*66a20*/  STL.64 [R1+0x1f0], R4 ;  /* 0x0001f00401007387 */ /* 0x000fe80000100a00 */
[----:B------:R0:W-:Y:S02]  /*66a30*/  STL.64 [R1+0x1f8], R6 ;  /* 0x0001f80601007387 */ /* 0x0001e40000100a00 */
[----:B0-----:R-:W-:Y:S01]  /*66a40*/  HMMA.16816.F32 R4, R28, R48, R32 ;  /* 0x000000301c04723c */ /* 0x001fe20000001820 */
[----:B------:R-:W-:-:S02]  /*66a50*/  F2FP.F16.E4M3.UNPACK_B R46, R46 ;  /* 0x0000002eff2e723e */ /* 0x000fc400020006ff */
[----:B------:R-:W-:Y:S01]  /*66a60*/  F2FP.F16.E4M3.UNPACK_B R47, R47 ;  /* 0x0000002fff2f723e */ /* 0x000fe200020006ff */
[----:B------:R-:W-:Y:S04]  /*66a70*/  STL.64 [R1+0x4aa8], R50 ;  /* 0x004aa83201007387 */ /* 0x000fe80000100a00 */
[----:B------:R-:W-:Y:S11]  /*66a80*/  STL.64 [R1+0x4aa0], R48 ;  /* 0x004aa03001007387 */ /* 0x000ff60000100a00 */
        /* <DEDUP_REMOVED lines=31> */
[----:B------:R-:W-:Y:S04]  /*66c80*/  STL.64 [R1+0x2c0], R4 ;  /* 0x0002c00401007387 */ /* 0x000fe80000100a00 */
[----:B------:R-:W-:Y:S04]  /*66c90*/  STL.64 [R1+0x2c8], R6 ;  /* 0x0002c80601007387 */ /* 0x000fe80000100a00 */
[----:B------:R-:W2:Y:S04]  /*66ca0*/  LDL.LU R21, [R1+0x1144] ;  /* 0x0011440001157983 */ /* 0x000ea80000300800 */
[----:B------:R-:W3:Y:S04]  /*66cb0*/  LDL.LU R22, [R1+0x1148] ;  /* 0x0011480001167983 */ /* 0x000ee80000300800 */
        /* <DEDUP_REMOVED lines=15> */
[----:B------:R-:W-:-:S02]  /*66db0*/  F2FP.F16.E4M3.UNPACK_B R36, R36 ;  /* 0x00000024ff24723e */ /* 0x000fc400020006ff */
[----:B------:R-:W-:Y:S01]  /*66dc0*/  F2FP.F16.E4M3.UNPACK_B R37, R37 ;  /* 0x00000025ff25723e */ /* 0x000fe200020006ff */
[----:B------:R-:W2:Y:S04]  /*66dd0*/  LDL R34, [R1+0x1338] ;  /* 0x0013380001227983 */ /* 0x000ea80000100800 */
[----:B------:R-:W2:Y:S04]  /*66de0*/  LDL.LU R40, [R1+0x10c0] ;  /* 0x0010c00001287983 */ /* 0x000ea80000300800 */
[----:B------:R-:W2:Y:S04]  /*66df0*/  LDL.LU R41, [R1+0x10c4] ;  /* 0x0010c40001297983 */ /* 0x000ea80000300800 */
[----:B------:R-:W2:Y:S04]  /*66e00*/  LDL.LU R42, [R1+0x10c8] ;  /* 0x0010c800012a7983 */ /* 0x000ea80000300800 */
[----:B------:R-:W2:Y:S04]  /*66e10*/  LDL.LU R43, [R1+0x10cc] ;  /* 0x0010cc00012b7983 */ /* 0x000ea80000300800 */
[----:B------:R-:W2:Y:S04]  /*66e20*/  LDL R35, [R1+0x133c] ;  /* 0x00133c0001237983 */ /* 0x000ea80000100800 */
[----:B------:R-:W2:Y:S04]  /*66e30*/  LDL R0, [R1+0x1348] ;  /* 0x0013480001007983 */ /* 0x000ea80000100800 */
[----:B------:R-:W2:Y:S04]  /*66e40*/  LDL R18, [R1+0x134c] ;  /* 0x00134c0001127983 */ /* 0x000ea80000100800 */
[----:B------:R-:W2:Y:S04]  /*66e50*/  LDL R19, [R1+0x1358] ;  /* 0x0013580001137983 */ /* 0x000ea80000100800 */
[----:B------:R-:W2:Y:S04]  /*66e60*/  LDL R16, [R1+0x135c] ;  /* 0x00135c0001107983 */ /* 0x000ea80000100800 */
        /* <DEDUP_REMOVED lines=8> */
[----:B------:R-:W3:Y:S04]  /*66ef0*/  LDL R10, [R1+0x1388] ;  /* 0x00138800010a7983 */ /* 0x000ee80000100800 */
[----:B------:R-:W3:Y:S04]  /*66f00*/  LDL.LU R52, [R1+0x10f0] ;  /* 0x0010f00001347983 */ /* 0x000ee80000300800 */
[----:B------:R-:W3:Y:S04]  /*66f10*/  LDL.LU R53, [R1+0x10f4] ;  /* 0x0010f40001357983 */ /* 0x000ee80000300800 */
[----:B------:R-:W3:Y:S04]  /*66f20*/  LDL.LU R54, [R1+0x10f8] ;  /* 0x0010f80001367983 */ /* 0x000ee80000300800 */
[----:B------:R-:W3:Y:S04]  /*66f30*/  LDL.LU R55, [R1+0x10fc] ;  /* 0x0010fc0001377983 */ /* 0x000ee80000300800 */
[----:B------:R-:W3:Y:S04]  /*66f40*/  LDL R11, [R1+0x138c] ;  /* 0x00138c00010b7983 */ /* 0x000ee80000100800 */
[----:B------:R-:W3:Y:S04]  /*66f50*/  LDL R12, [R1+0x1398] ;  /* 0x00139800010c7983 */ /* 0x000ee80000100800 */
[----:B------:R-:W3:Y:S04]  /*66f60*/  LDL R13, [R1+0x139c] ;  /* 0x00139c00010d7983 */ /* 0x000ee80000100800 */
[----:B------:R-:W3:Y:S04]  /*66f70*/  LDL R14, [R1+0x13a8] ;  /* 0x0013a800010e7983 */ /* 0x000ee80000100800 */
[----:B------:R-:W3:Y:S04]  /*66f80*/  LDL.LU R24, [R1+0x1130] ;  /* 0x0011300001187983 */ /* 0x000ee80000300800 */
[----:B------:R-:W3:Y:S04]  /*66f90*/  LDL.LU R25, [R1+0x1134] ;  /* 0x0011340001197983 */ /* 0x000ee80000300800 */
[----:B------:R-:W3:Y:S04]  /*66fa0*/  LDL.LU R26, [R1+0x1138] ;  /* 0x00113800011a7983 */ /* 0x000ee80000300800 */
[----:B------:R-:W3:Y:S04]  /*66fb0*/  LDL.LU R27, [R1+0x113c] ;  /* 0x00113c00011b7983 */ /* 0x000ee80000300800 */
[----:B------:R-:W3:Y:S04]  /*66fc0*/  LDL R15, [R1+0x13ac] ;  /* 0x0013ac00010f7983 */ /* 0x000ee80000100800 */
[----:B------:R-:W3:Y:S01]  /*66fd0*/  LDL R17, [R1+0x13b8] ;  /* 0x0013b80001117983 */ /* 0x000ee20000100800 */
        /* <DEDUP_REMOVED lines=8> */
[----:B0-----:R-:W4:Y:S04]  /*67060*/  LDL.LU R36, [R1+0x2e0] ;  /* 0x0002e00001247983 */ /* 0x001f280000300800 */
[----:B------:R-:W4:Y:S04]  /*67070*/  LDL.LU R37, [R1+0x2e4] ;  /* 0x0002e40001257983 */ /* 0x000f280000300800 */
[----:B------:R-:W4:Y:S04]  /*67080*/  LDL.LU R38, [R1+0x2e8] ;  /* 0x0002e80001267983 */ /* 0x000f280000300800 */
[----:B------:R-:W4:Y:S01]  /*67090*/  LDL.LU R39, [R1+0x2ec] ;  /* 0x0002ec0001277983 */ /* 0x000f220000300800 */
[----:B--2---:R-:W-:-:S02]  /*670a0*/  F2FP.F16.E4M3.UNPACK_B R34, R34 ;  /* 0x00000022ff22723e */ /* 0x004fc400020006ff */
[----:B------:R-:W-:Y:S02]  /*670b0*/  F2FP.F16.E4M3.UNPACK_B R35, R35 ;  /* 0x00000023ff23723e */ /* 0x000fe400020006ff */
[----:B------:R-:W-:Y:S02]  /*670c0*/  F2FP.F16.E4M3.UNPACK_B R2, R0 ;  /* 0x00000000ff02723e */ /* 0x000fe400020006ff */
[----:B------:R-:W-:Y:S02]  /*670d0*/  F2FP.F16.E4M3.UNPACK_B R3, R18 ;  /* 0x00000012ff03723e */ /* 0x000fe400020006ff */
[----:B------:R-:W-:Y:S02]  /*670e0*/  F2FP.F16.E4M3.UNPACK_B R4, R19 ;  /* 0x00000013ff04723e */ /* 0x000fe400020006ff */
[----:B------:R-:W-:Y:S02]  /*670f0*/  F2FP.F16.E4M3.UNPACK_B R5, R16 ;  /* 0x00000010ff05723e */ /* 0x000fe400020006ff */
[----:B------:R-:W-:-:S02]  /*67100*/  F2FP.F16.E4M3.UNPACK_B R6, R6 ;  /* 0x00000006ff06723e */ /* 0x000fc400020006ff */
[----:B------:R-:W-:Y:S02]  /*67110*/  F2FP.F16.E4M3.UNPACK_B R7, R7 ;  /* 0x00000007ff07723e */ /* 0x000fe400020006ff */
[----:B------:R-:W-:Y:S02]  /*67120*/  F2FP.F16.E4M3.UNPACK_B R8, R8 ;  /* 0x00000008ff08723e */ /* 0x000fe400020006ff */
[----:B------:R-:W-:Y:S02]  /*67130*/  F2FP.F16.E4M3.UNPACK_B R9, R9 ;  /* 0x00000009ff09723e */ /* 0x000fe400020006ff */
[----:B---3--:R-:W-:Y:S02]  /*67140*/  F2FP.F16.E4M3.UNPACK_B R10, R10 ;  /* 0x0000000aff0a723e */ /* 0x008fe400020006ff */
[----:B------:R-:W-:Y:S02]  /*67150*/  F2FP.F16.E4M3.UNPACK_B R11, R11 ;  /* 0x0000000bff0b723e */ /* 0x000fe400020006ff */
[----:B------:R-:W-:-:S02]  /*67160*/  F2FP.F16.E4M3.UNPACK_B R12, R12 ;  /* 0x0000000cff0c723e */ /* 0x000fc400020006ff */
[----:B------:R-:W-:Y:S02]  /*67170*/  F2FP.F16.E4M3.UNPACK_B R13, R13 ;  /* 0x0000000dff0d723e */ /* 0x000fe400020006ff */
[----:B------:R-:W-:Y:S02]  /*67180*/  F2FP.F16.E4M3.UNPACK_B R14, R14 ;  /* 0x0000000eff0e723e */ /* 0x000fe400020006ff */
[----:B------:R-:W-:Y:S02]  /*67190*/  F2FP.F16.E4M3.UNPACK_B R15, R15 ;  /* 0x0000000fff0f723e */ /* 0x000fe400020006ff */
[----:B------:R-:W-:Y:S01]  /*671a0*/  F2FP.F16.E4M3.UNPACK_B R16, R17 ;  /* 0x00000011ff10723e */ /* 0x000fe200020006ff */
[----:B----4-:R-:W-:-:S15]  /*671b0*/  HMMA.16816.F32 R36, R28, R34, R36 ;  /* 0x000000221c24723c */ /* 0x010fde0000001824 */
[----:B------:R-:W-:-:S04]  /*671c0*/  NOP ;  /* 0x0000000000007918 */ /* 0x000fc80000000000 */
[----:B------:R-:W-:Y:S04]  /*671d0*/  STL.64 [R1+0x310], R36 ;  /* 0x0003102401007387 */ /* 0x000fe80000100a00 */
[----:B------:R0:W-:Y:S02]  /*671e0*/  STL.64 [R1+0x318], R38 ;  /* 0x0003182601007387 */ /* 0x0001e40000100a00 */
[----:B0-----:R-:W-:-:S15]  /*671f0*/  HMMA.16816.F32 R36, R28, R2, R40 ;  /* 0x000000021c24723c */ /* 0x001fde0000001828 */
[----:B------:R-:W-:-:S04]  /*67200*/  NOP ;  /* 0x0000000000007918 */ /* 0x000fc80000000000 */
[----:B------:R-:W-:Y:S04]  /*67210*/  STL.64 [R1+0x330], R36 ;  /* 0x0003302401007387 */ /* 0x000fe80000100a00 */
[----:B------:R0:W-:Y:S02]  /*67220*/  STL.64 [R1+0x338], R38 ;  /* 0x0003382601007387 */ /* 0x0001e40000100a00 */
[----:B0-----:R-:W-:-:S15]  /*67230*/  HMMA.16816.F32 R36, R28, R4, R44 ;  /* 0x000000041c24723c */ /* 0x001fde000000182c */
[----:B------:R-:W-:-:S04]  /*67240*/  NOP ;  /* 0x0000000000007918 */ /* 0x000fc80000000000 */
[----:B------:R-:W-:Y:S04]  /*67250*/  STL.64 [R1+0x350], R36 ;  /* 0x0003502401007387 */ /* 0x000fe80000100a00 */
[----:B------:R0:W-:Y:S04]  /*67260*/  STL.64 [R1+0x358], R38 ;  /* 0x0003582601007387 */ /* 0x0001e80000100a00 */
[----:B------:R-:W-:Y:S04]  /*67270*/  STL.64 [R1+0x4a88], R6 ;  /* 0x004a880601007387 */ /* 0x000fe80000100a00 */
[----:B------:R1:W-:Y:S01]  /*67280*/  STL.64 [R1+0x4a80], R4 ;  /* 0x004a800401007387 */ /* 0x0003e20000100a00 */
[C---:B0-----:R-:W-:Y:S08]  /*67290*/  HMMA.16816.F32 R36, R28.reuse, R6, R48 ;  /* 0x000000061c24723c */ /* 0x041ff00000001830 */
[C---:B-1----:R-:W-:Y:S11]  /*672a0*/  HMMA.16816.F32 R4, R28.reuse, R8, R52 ;  /* 0x000000081c04723c */ /* 0x042ff60000001834 */
[----:B------:R-:W-:Y:S04]  /*672b0*/  STL.64 [R1+0x380], R36 ;  /* 0x0003802401007387 */ /* 0x000fe80000100a00 */
[----:B------:R-:W-:Y:S04]  /*672c0*/  STL.64 [R1+0x388], R38 ;  /* 0x0003882601007387 */ /* 0x000fe80000100a00 */
[----:B------:R-:W-:Y:S04]  /*672d0*/  STL.64 [R1+0x3a0], R4 ;  /* 0x0003a00401007387 */ /* 0x000fe80000100a00 */
[----:B------:R0:W-:Y:S02]  /*672e0*/  STL.64 [R1+0x3a8], R6 ;  /* 0x0003a80601007387 */ /* 0x0001e40000100a00 */
[----:B0-----:R-:W-:Y:S02]  /*672f0*/  HMMA.16816.F32 R4, R28, R10, R56 ;  /* 0x0000000a1c04723c */ /* 0x001fe40000001838 */
[----:B------:R-:W-:Y:S04]  /*67300*/  STL.64 [R1+0x4a68], R10 ;  /* 0x004a680a01007387 */ /* 0x000fe80000100a00 */
[----:B------:R-:W-:-:S13]  /*67310*/  STL.64 [R1+0x4a60], R8 ;  /* 0x004a600801007387 */ /* 0x000fda0000100a00 */
[----:B------:R-:W-:Y:S04]  /*67320*/  STL.64 [R1+0x3d0], R4 ;  /* 0x0003d00401007387 */ /* 0x000fe80000100a00 */
[----:B------:R0:W-:Y:S02]  /*67330*/  STL.64 [R1+0x3d8], R6 ;  /* 0x0003d80601007387 */ /* 0x0001e40000100a00 */
[----:B0-----:R-:W-:-:S15]  /*67340*/  HMMA.16816.F32 R4, R28, R12, R24 ;  /* 0x0000000c1c04723c */ /* 0x001fde0000001818 */
[----:B------:R-:W-:-:S04]  /*67350*/  NOP ;  /* 0x0000000000007918 */ /* 0x000fc80000000000 */
        /* <DEDUP_REMOVED lines=23> */
[----:B------:R-:W3:Y:S04]  /*674d0*/  LDL R18, [R1+0x13c8] ;  /* 0x0013c80001127983 */ /* 0x000ee80000100800 */
[----:B------:R-:W4:Y:S04]  /*674e0*/  LDL R19, [R1+0x13cc] ;  /* 0x0013cc0001137983 */ /* 0x000f280000100800 */
[----:B------:R-:W4:Y:S04]  /*674f0*/  LDL R20, [R1+0x13d8] ;  /* 0x0013d80001147983 */ /* 0x000f280000100800 */
[----:B0-----:R-:W4:Y:S04]  /*67500*/  LDL.LU R4, [R1+0x1170] ;  /* 0x0011700001047983 */ /* 0x001f280000300800 */
[----:B------:R-:W4:Y:S04]  /*67510*/  LDL.LU R5, [R1+0x1174] ;  /* 0x0011740001057983 */ /* 0x000f280000300800 */
[----:B-1----:R-:W4:Y:S04]  /*67520*/  LDL.LU R6, [R1+0x1178] ;  /* 0x0011780001067983 */ /* 0x002f280000300800 */
        /* <DEDUP_REMOVED lines=28> */
[----:B--2---:R-:W-:-:S02]  /*676f0*/  F2FP.F16.E4M3.UNPACK_B R17, R17 ;  /* 0x00000011ff11723e */ /* 0x004fc400020006ff */
[----:B---3--:R-:W-:Y:S02]  /*67700*/  F2FP.F16.E4M3.UNPACK_B R18, R18 ;  /* 0x00000012ff12723e */ /* 0x008fe400020006ff */
[----:B----4-:R-:W-:Y:S02]  /*67710*/  F2FP.F16.E4M3.UNPACK_B R19, R19 ;  /* 0x00000013ff13723e */ /* 0x010fe400020006ff */
[----:B------:R-:W-:-:S05]  /*67720*/  F2FP.F16.E4M3.UNPACK_B R20, R20 ;  /* 0x00000014ff14723e */ /* 0x000fca00020006ff */
[----:B------:R-:W-:Y:S01]  /*67730*/  HMMA.16816.F32 R8, R28, R18, R8 ;  /* 0x000000121c08723c */ /* 0x000fe20000001808 */
[----:B------:R-:W-:-:S07]  /*67740*/  F2FP.F16.E4M3.UNPACK_B R21, R21 ;  /* 0x00000015ff15723e */ /* 0x000fce00020006ff */
[----:B------:R-:W-:Y:S01]  /*67750*/  HMMA.16816.F32 R4, R28, R20, R4 ;  /* 0x000000141c04723c */ /* 0x000fe20000001804 */
[----:B------:R-:W-:Y:S02]  /*67760*/  F2FP.F16.E4M3.UNPACK_B R22, R22 ;  /* 0x00000016ff16723e */ /* 0x000fe400020006ff */
[----:B------:R-:W-:Y:S02]  /*67770*/  F2FP.F16.E4M3.UNPACK_B R23, R23 ;  /* 0x00000017ff17723e */ /* 0x000fe400020006ff */
[----:B------:R-:W-:Y:S02]  /*67780*/  F2FP.F16.E4M3.UNPACK_B R24, R24 ;  /* 0x00000018ff18723e */ /* 0x000fe400020006ff */
[----:B------:R-:W-:Y:S02]  /*67790*/  F2FP.F16.E4M3.UNPACK_B R25, R25 ;  /* 0x00000019ff19723e */ /* 0x000fe400020006ff */
[----:B------:R-:W-:Y:S02]  /*677a0*/  F2FP.F16.E4M3.UNPACK_B R26, R26 ;  /* 0x0000001aff1a723e */ /* 0x000fe400020006ff */
[----:B------:R-:W-:-:S02]  /*677b0*/  F2FP.F16.E4M3.UNPACK_B R27, R27 ;  /* 0x0000001bff1b723e */ /* 0x000fc400020006ff */
[----:B------:R-:W-:Y:S01]  /*677c0*/  F2FP.F16.E4M3.UNPACK_B R32, R32 ;  /* 0x00000020ff20723e */ /* 0x000fe200020006ff */
[----:B------:R-:W-:-:S15]  /*677d0*/  HMMA.16816.F32 R12, R28, R16, R12 ;  /* 0x000000101c0c723c */ /* 0x000fde000000180c */
[----:B------:R-:W-:-:S04]  /*677e0*/  NOP ;  /* 0x0000000000007918 */ /* 0x000fc80000000000 */
        /* <DEDUP_REMOVED lines=14> */
[----:B------:R-:W-:-:S07]  /*678d0*/  F2FP.F16.E4M3.UNPACK_B R33, R33 ;  /* 0x00000021ff21723e */ /* 0x000fce00020006ff */
[C---:B------:R-:W-:Y:S11]  /*678e0*/  HMMA.16816.F32 R8, R28.reuse, R32, R56 ;  /* 0x000000201c08723c */ /* 0x040ff60000001838 */
        /* <DEDUP_REMOVED lines=8> */
[----:B------:R-:W-:Y:S04]  /*67970*/  STL.64 [R1+0x4b00], R32 ;  /* 0x004b002001007387 */ /* 0x000fe80000100a00 */
[----:B------:R0:W-:Y:S04]  /*67980*/  STL.64 [R1+0x530], R8 ;  /* 0x0005300801007387 */ /* 0x0001e80000100a00 */
[----:B------:R1:W-:Y:S04]  /*67990*/  STL.64 [R1+0x538], R10 ;  /* 0x0005380a01007387 */ /* 0x0003e80000100a00 */
[----:B0-----:R-:W2:Y:S04]  /*679a0*/  LDL.LU R8, [R1+0x1000] ;  /* 0x0010000001087983 */ /* 0x001ea80000300800 */
[----:B------:R-:W2:Y:S04]  /*679b0*/  LDL.LU R9, [R1+0x1004] ;  /* 0x0010040001097983 */ /* 0x000ea80000300800 */
[----:B-1----:R-:W3:Y:S04]  /*679c0*/  LDL.LU R10, [R1+0x1008] ;  /* 0x00100800010a7983 */ /* 0x002ee80000300800 */
        /* <DEDUP_REMOVED lines=15> */
[----:B------:R-:W3:Y:S04]  /*67ac0*/  LDL.LU R40, [R1+0x10a0] ;  /* 0x0010a00001287983 */ /* 0x000ee80000300800 */
[----:B------:R-:W3:Y:S04]  /*67ad0*/  LDL.LU R41, [R1+0x10a4] ;  /* 0x0010a40001297983 */ /* 0x000ee80000300800 */
[----:B------:R-:W4:Y:S04]  /*67ae0*/  LDL.LU R42, [R1+0x10a8] ;  /* 0x0010a800012a7983 */ /* 0x000f280000300800 */
[----:B------:R-:W4:Y:S01]  /*67af0*/  LDL.LU R43, [R1+0x10ac] ;  /* 0x0010ac00012b7983 */ /* 0x000f220000300800 */
[----:B------:R-:W-:-:S02]  /*67b00*/  IMAD R4, R52, 0x100, R51 ;  /* 0x0000010034047824 */ /* 0x000fc400078e0233 */
[----:B------:R-:W-:Y:S02]  /*67b10*/  IMAD R60, R60, 0x100, R53 ;  /* 0x000001003c3c7824 */ /* 0x000fe400078e0235 */
[----:B------:R-:W-:Y:S02]  /*67b20*/  IMAD R61, R61, 0x100, R54 ;  /* 0x000001003d3d7824 */ /* 0x000fe400078e0236 */
[----:B------:R-:W-:Y:S01]  /*67b30*/  IMAD R0, R0, 0x100, R55 ;  /* 0x0000010000007824 */ /* 0x000fe200078e0237 */
[----:B------:R-:W-:Y:S02]  /*67b40*/  F2FP.F16.E4M3.UNPACK_B R28, R4 ;  /* 0x00000004ff1c723e */ /* 0x000fe400020006ff */
[----:B------:R-:W-:Y:S02]  /*67b50*/  F2FP.F16.E4M3.UNPACK_B R29, R60 ;  /* 0x0000003cff1d723e */ /* 0x000fe400020006ff */
[----:B------:R-:W-:Y:S01]  /*67b60*/  F2FP.F16.E4M3.UNPACK_B R30, R61 ;  /* 0x0000003dff1e723e */ /* 0x000fe200020006ff */
[----:B----4-:R-:W-:Y:S04]  /*67b70*/  STL.64 [R1+0x4b48], R42 ;  /* 0x004b482a01007387 */ /* 0x010fe80000100a00 */
[----:B---3--:R3:W-:Y:S04]  /*67b80*/  STL.64 [R1+0x4b40], R40 ;  /* 0x004b402801007387 */ /* 0x0087e80000100a00 */
[----:B------:R-:W4:Y:S04]  /*67b90*/  LDL.LU R56, [R1+0x11c0] ;  /* 0x0011c00001387983 */ /* 0x000f280000300800 */
[----:B------:R-:W4:Y:S04]  /*67ba0*/  LDL.LU R57, [R1+0x11c4] ;  /* 0x0011c40001397983 */ /* 0x000f280000300800 */
[----:B------:R-:W4:Y:S04]  /*67bb0*/  LDL.LU R58, [R1+0x11c8] ;  /* 0x0011c800013a7983 */ /* 0x000f280000300800 */
[----:B------:R-:W4:Y:S04]  /*67bc0*/  LDL.LU R59, [R1+0x11cc] ;  /* 0x0011cc00013b7983 */ /* 0x000f280000300800 */
[----:B------:R-:W4:Y:S04]  /*67bd0*/  LDL R38, [R1] ;  /* 0x0000000001267983 */ /* 0x000f280000100800 */
[----:B------:R-:W4:Y:S04]  /*67be0*/  LDL R39, [R1+0x4] ;  /* 0x0000040001277983 */ /* 0x000f280000100800 */
[----:B------:R-:W4:Y:S04]  /*67bf0*/  LDL R36, [R1+0x8] ;  /* 0x0000080001247983 */ /* 0x000f280000100800 */
[----:B------:R-:W4:Y:S04]  /*67c00*/  LDL R37, [R1+0xc] ;  /* 0x00000c0001257983 */ /* 0x000f280000100800 */
[----:B0-----:R-:W4:Y:S04]  /*67c10*/  LDL.LU R8, [R1+0x11e0] ;  /* 0x0011e00001087983 */ /* 0x001f280000300800 */
[----:B------:R-:W4:Y:S04]  /*67c20*/  LDL.LU R9, [R1+0x11e4] ;  /* 0x0011e40001097983 */ /* 0x000f280000300800 */
[----:B------:R-:W4:Y:S04]  /*67c30*/  LDL.LU R10, [R1+0x11e8] ;  /* 0x0011e800010a7983 */ /* 0x000f280000300800 */
[----:B------:R-:W4:Y:S04]  /*67c40*/  LDL.LU R11, [R1+0x11ec] ;  /* 0x0011ec00010b7983 */ /* 0x000f280000300800 */
[----:B-1----:R-:W4:Y:S04]  /*67c50*/  LDL R18, [R1+0x10] ;  /* 0x0000100001127983 */ /* 0x002f280000100800 */
[----:B------:R-:W4:Y:S04]  /*67c60*/  LDL R19, [R1+0x14] ;  /* 0x0000140001137983 */ /* 0x000f280000100800 */
[----:B--2---:R-:W2:Y:S04]  /*67c70*/  LDL.LU R24, [R1+0x11f0] ;  /* 0x0011f00001187983 */ /* 0x004ea80000300800 */
[----:B------:R-:W2:Y:S04]  /*67c80*/  LDL.LU R25, [R1+0x11f4] ;  /* 0x0011f40001197983 */ /* 0x000ea80000300800 */
[----:B------:R-:W2:Y:S04]  /*67c90*/  LDL.LU R26, [R1+0x11f8] ;  /* 0x0011f800011a7983 */ /* 0x000ea80000300800 */
[----:B------:R-:W2:Y:S04]  /*67ca0*/  LDL.LU R27, [R1+0x11fc] ;  /* 0x0011fc00011b7983 */ /* 0x000ea80000300800 */
[----:B------:R-:W2:Y:S04]  /*67cb0*/  LDL R16, [R1+0x18] ;  /* 0x0000180001107983 */ /* 0x000ea80000100800 */
[----:B------:R-:W2:Y:S04]  /*67cc0*/  LDL R17, [R1+0x1c] ;  /* 0x00001c0001117983 */ /* 0x000ea80000100800 */
[----:B---3--:R-:W2:Y:S04]  /*67cd0*/  LDL.LU R40, [R1+0x1200] ;  /* 0x0012000001287983 */ /* 0x008ea80000300800 */
        /* <DEDUP_REMOVED lines=33> */
[----:B------:R-:W-:-:S07]  /*67ef0*/  F2FP.F16.E4M3.UNPACK_B R31, R0 ;  /* 0x00000000ff1f723e */ /* 0x000fce00020006ff */
[C---:B----4-:R-:W-:Y:S08]  /*67f00*/  HMMA.16816.F32 R8, R28.reuse, R36, R8 ;  /* 0x000000241c08723c */ /* 0x050ff00000001808 */
[C---:B--2---:R-:W-:Y:S08]  /*67f10*/  HMMA.16816.F32 R40, R28.reuse, R16, R40 ;  /* 0x000000101c28723c */ /* 0x044ff00000001828 */
[C---:B------:R-:W-:Y:S08]  /*67f20*/  HMMA.16816.F32 R16, R28.reuse, R18, R24 ;  /* 0x000000121c10723c */ /* 0x040ff00000001818 */
[C---:B---3--:R-:W-:Y:S03]  /*67f30*/  HMMA.16816.F32 R36, R28.reuse, R38, R32 ;  /* 0x000000261c24723c */ /* 0x048fe60000001820 */
        /* <DEDUP_REMOVED lines=15> */
[----:B------:R-:W2:Y:S01]  /*68030*/  LDL.LU.64 R32, [R1+0x4b00] ;  /* 0x004b000001207983 */ /* 0x000ea20000300a00 */
[C---:B------:R-:W-:Y:S03]  /*68040*/  HMMA.16816.F32 R56, R28.reuse, R60, R56 ;  /* 0x0000003c1c38723c */ /* 0x040fe60000001838 */
        /* <DEDUP_REMOVED lines=8> */
[----:B------:R-:W-:Y:S01]  /*680d0*/  STL [R1+0x4a18], R61 ;  /* 0x004a183d01007387 */ /* 0x000fe20000100800 */
[C---:B--2---:R-:W-:Y:S08]  /*680e0*/  HMMA.16816.F32 R40, R28.reuse, R58, R40 ;  /* 0x0000003a1c28723c */ /* 0x044ff00000001828 */
[C---:B---3--:R-:W-:Y:S11]  /*680f0*/  HMMA.16816.F32 R52, R28.reuse, R56, R52 ;  /* 0x000000381c34723c */ /* 0x048ff60000001834 */
[----:B------:R-:W-:Y:S04]  /*68100*/  STL.64 [R1+0x10a0], R40 ;  /* 0x0010a02801007387 */ /* 0x000fe80000100a00 */
[----:B------:R0:W-:Y:S04]  /*68110*/  STL.64 [R1+0x10a8], R42 ;  /* 0x0010a82a01007387 */ /* 0x0001e80000100a00 */
[----:B0-----:R-:W4:Y:S04]  /*68120*/  LDL.LU.64 R42, [R1+0x4ad8] ;  /* 0x004ad800012a7983 */ /* 0x001f280000300a00 */
[----:B------:R-:W2:Y:S04]  /*68130*/  LDL.LU.64 R40, [R1+0x4ad0] ;  /* 0x004ad00001287983 */ /* 0x000ea80000300a00 */
[----:B------:R-:W-:Y:S04]  /*68140*/  STL.64 [R1+0x1090], R52 ;  /* 0x0010903401007387 */ /* 0x000fe80000100a00 */
[----:B------:R0:W-:Y:S04]  /*68150*/  STL.64 [R1+0x1098], R54 ;  /* 0x0010983601007387 */ /* 0x0001e80000100a00 */
[----:B0-----:R-:W3:Y:S04]  /*68160*/  LDL.LU.64 R54, [R1+0x4ac8] ;  /* 0x004ac80001367983 */ /* 0x001ee80000300a00 */
[----:B------:R-:W2:Y:S04]  /*68170*/  LDL.LU.64 R52, [R1+0x4ac0] ;  /* 0x004ac00001347983 */ /* 0x000ea80000300a00 */
[----:B------:R-:W-:Y:S04]  /*68180*/  STL.64 [R1+0x49b0], R58 ;  /* 0x0049b03a01007387 */ /* 0x000fe80000100a00 */
[----:B------:R0:W-:Y:S04]  /*68190*/  STL.64 [R1+0x49a8], R56 ;  /* 0x0049a83801007387 */ /* 0x0001e80000100a00 */
[----:B0-----:R-:W4:Y:S04]  /*681a0*/  LDL.LU R56, [R1+0x1050] ;  /* 0x0010500001387983 */ /* 0x001f280000300800 */
[----:B------:R-:W4:Y:S04]  /*681b0*/  LDL.LU R57, [R1+0x1054] ;  /* 0x0010540001397983 */ /* 0x000f280000300800 */
[----:B------:R-:W4:Y:S04]  /*681c0*/  LDL.LU R58, [R1+0x1058] ;  /* 0x00105800013a7983 */ /* 0x000f280000300800 */
[----:B------:R-:W4:Y:S01]  /*681d0*/  LDL.LU R59, [R1+0x105c] ;  /* 0x00105c00013b7983 */ /* 0x000f220000300800 */
[C---:B---3--:R-:W-:Y:S08]  /*681e0*/  HMMA.16816.F32 R44, R28.reuse, R54, R44 ;  /* 0x000000361c2c723c */ /* 0x048ff0000000182c */
[C---:B--2---:R-:W-:Y:S11]  /*681f0*/  HMMA.16816.F32 R48, R28.reuse, R52, R48 ;  /* 0x000000341c30723c */ /* 0x044ff60000001830 */
        /* <DEDUP_REMOVED lines=14> */
[C---:B----4-:R-:W-:Y:S08]  /*682e0*/  HMMA.16816.F32 R16, R28.reuse, R42, R16 ;  /* 0x0000002a1c10723c */ /* 0x050ff00000001810 */
[C---:B------:R-:W-:Y:S08]  /*682f0*/  HMMA.16816.F32 R12, R28.reuse, R40, R12 ;  /* 0x000000281c0c723c */ /* 0x040ff0000000180c */
[C---:B------:R-:W-:Y:S08]  /*68300*/  HMMA.16816.F32 R8, R28.reuse, R38, R8 ;  /* 0x000000261c08723c */ /* 0x040ff00000001808 */
[C---:B------:R-:W-:Y:S08]  /*68310*/  HMMA.16816.F32 R4, R28.reuse, R36, R4 ;  /* 0x000000241c04723c */ /* 0x040ff00000001804 */
[C---:B--2---:R-:W-:Y:S08]  /*68320*/  HMMA.16816.F32 R24, R28.reuse, R46, R24 ;  /* 0x0000002e1c18723c */ /* 0x044ff00000001818 */
[C---:B---3--:R-:W-:Y:S08]  /*68330*/  HMMA.16816.F32 R20, R28.reuse, R44, R20 ;  /* 0x0000002c1c14723c */ /* 0x048ff00000001814 */
        /* <DEDUP_REMOVED lines=21> */
[----:B------:R-:W2:Y:S04]  /*68490*/  LDL.LU R56, [R1+0xec0] ;  /* 0x000ec00001387983 */ /* 0x000ea80000300800 */
[----:B------:R3:W-:Y:S04]  /*684a0*/  STL.64 [R1+0x1000], R8 ;  /* 0x0010000801007387 */ /* 0x0007e80000100a00 */
[----:B------:R4:W-:Y:S04]  /*684b0*/  STL.64 [R1+0x1008], R10 ;  /* 0x0010080a01007387 */ /* 0x0009e80000100a00 */
[----:B------:R-:W-:Y:S04]  /*684c0*/  STL.64 [R1+0xff0], R4 ;  /* 0x000ff00401007387 */ /* 0x000fe80000100a00 */
[----:B------:R-:W-:Y:S04]  /*684d0*/  STL.64 [R1+0xff8], R6 ;  /* 0x000ff80601007387 */ /* 0x000fe80000100a00 */
[----:B------:R-:W2:Y:S04]  /*684e0*/  LDL.LU R57, [R1+0xec4] ;  /* 0x000ec40001397983 */ /* 0x000ea80000300800 */
[----:B------:R-:W2:Y:S04]  /*684f0*/  LDL.LU R58, [R1+0xec8] ;  /* 0x000ec800013a7983 */ /* 0x000ea80000300800 */
[----:B------:R-:W2:Y:S04]  /*68500*/  LDL.LU R59, [R1+0xecc] ;  /* 0x000ecc00013b7983 */ /* 0x000ea80000300800 */
[----:B--2---:R-:W-:Y:S04]  /*68510*/  STL.64 [R1+0x4a78], R58 ;  /* 0x004a783a01007387 */ /* 0x004fe80000100a00 */
[----:B------:R2:W-:Y:S04]  /*68520*/  STL.64 [R1+0x4a70], R56 ;  /* 0x004a703801007387 */ /* 0x0005e80000100a00 */
[----:B0-----:R-:W2:Y:S04]  /*68530*/  LDL.LU R44, [R1+0xf10] ;  /* 0x000f1000012c7983 */ /* 0x001ea80000300800 */
[----:B------:R-:W2:Y:S04]  /*68540*/  LDL.LU R45, [R1+0xf14] ;  /* 0x000f1400012d7983 */ /* 0x000ea80000300800 */
[----:B------:R-:W2:Y:S04]  /*68550*/  LDL.LU R46, [R1+0xf18] ;  /* 0x000f1800012e7983 */ /* 0x000ea80000300800 */
[----:B------:R-:W2:Y:S04]  /*68560*/  LDL.LU R47, [R1+0xf1c] ;  /* 0x000f1c00012f7983 */ /* 0x000ea80000300800 */
[----:B--2---:R-:W-:Y:S04]  /*68570*/  STL.64 [R1+0x4a98], R46 ;  /* 0x004a982e01007387 */ /* 0x004fe80000100a00 */
[----:B------:R0:W-:Y:S04]  /*68580*/  STL.64 [R1+0x4a90], R44 ;  /* 0x004a902c01007387 */ /* 0x0001e80000100a00 */
[----:B-1----:R-:W2:Y:S04]  /*68590*/  LDL.LU R40, [R1+0xf20] ;  /* 0x000f200001287983 */ /* 0x002ea80000300800 */
        /* <DEDUP_REMOVED lines=58> */
[----:B0-----:R-:W3:Y:S04]  /*68940*/  LDL.LU.64 R6, [R1+0x4a88] ;  /* 0x004a880001067983 */ /* 0x001ee80000300a00 */
[----:B------:R-:W4:Y:S01]  /*68950*/  LDL.LU.64 R4, [R1+0x4a80] ;  /* 0x004a800001047983 */ /* 0x000f220000300a00 */
        /* <DEDUP_REMOVED lines=107> */
[----:B------:R-:W-:-:S04]  /*69010*/  F2FP.F16.E4M3.UNPACK_B R29, R4 ;  /* 0x00000004ff1d723e */ /* 0x000fc800020006ff */
[----:B------:R-:W-:Y:S02]  /*69020*/  F2FP.F16.E4M3.UNPACK_B R28, R5 ;  /* 0x00000005ff1c723e */ /* 0x000fe400020006ff */
[----:B------:R-:W-:Y:S01]  /*69030*/  F2FP.F16.E4M3.UNPACK_B R30, R61 ;  /* 0x0000003dff1e723e */ /* 0x000fe200020006ff */
[----:B----4-:R-:W-:Y:S04]  /*69040*/  STL.64 [R1+0x4a10], R42 ;  /* 0x004a102a01007387 */ /* 0x010fe80000100a00 */
[----:B---3--:R3:W-:Y:S04]  /*69050*/  STL.64 [R1+0x4a08], R40 ;  /* 0x004a082801007387 */ /* 0x0087e80000100a00 */
[----:B------:R-:W4:Y:S04]  /*69060*/  LDL R38, [R1] ;  /* 0x0000000001267983 */ /* 0x000f280000100800 */
[----:B------:R-:W4:Y:S04]  /*69070*/  LDL R39, [R1+0x4] ;  /* 0x0000040001277983 */ /* 0x000f280000100800 */
[----:B------:R-:W4:Y:S04]  /*69080*/  LDL.LU R32, [R1+0xed0] ;  /* 0x000ed00001207983 */ /* 0x000f280000300800 */
[----:B------:R-:W4:Y:S04]  /*69090*/  LDL.LU R33, [R1+0xed4] ;  /* 0x000ed40001217983 */ /* 0x000f280000300800 */
[----:B------:R-:W4:Y:S04]  /*690a0*/  LDL.LU R34, [R1+0xed8] ;  /* 0x000ed80001227983 */ /* 0x000f280000300800 */
[----:B------:R-:W4:Y:S04]  /*690b0*/  LDL.LU R35, [R1+0xedc] ;  /* 0x000edc0001237983 */ /* 0x000f280000300800 */
        /* <DEDUP_REMOVED lines=49> */
[C---:B------:R-:W-:Y:S08]  /*693d0*/  HMMA.16816.F32 R36, R28.reuse, R38, R32 ;  /* 0x000000261c24723c */ /* 0x040ff00000001820 */
[C---:B--2---:R-:W-:Y:S08]  /*693e0*/  HMMA.16816.F32 R40, R28.reuse, R16, R40 ;  /* 0x000000101c28723c */ /* 0x044ff00000001828 */
[C---:B------:R-:W-:Y:S11]  /*693f0*/  HMMA.16816.F32 R16, R28.reuse, R18, R24 ;  /* 0x000000121c10723c */ /* 0x040ff60000001818 */
[----:B------:R-:W-:Y:S04]  /*69400*/  STL.64 [R1+0xf00], R40 ;  /* 0x000f002801007387 */ /* 0x000fe80000100a00 */
[----:B------:R0:W-:Y:S04]  /*69410*/  STL.64 [R1+0xf08], R42 ;  /* 0x000f082a01007387 */ /* 0x0001e80000100a00 */
[----:B0-----:R-:W2:Y:S04]  /*69420*/  LDL.LU.64 R42, [R1+0x4a10] ;  /* 0x004a1000012a7983 */ /* 0x001ea80000300a00 */
[----:B------:R-:W2:Y:S04]  /*69430*/  LDL.LU.64 R40, [R1+0x4a08] ;  /* 0x004a080001287983 */ /* 0x000ea80000300a00 */
[----:B------:R-:W4:Y:S04]  /*69440*/  LDL.LU.64 R26, [R1+0x4a00] ;  /* 0x004a0000011a7983 */ /* 0x000f280000300a00 */
        /* <DEDUP_REMOVED lines=9> */
[----:B------:R-:W2:Y:S04]  /*694e0*/  LDL.LU.64 R34, [R1+0x49d0] ;  /* 0x0049d00001227983 */ /* 0x000ea80000300a00 */
[----:B------:R-:W2:Y:S01]  /*694f0*/  LDL.LU.64 R32, [R1+0x49c8] ;  /* 0x0049c80001207983 */ /* 0x000ea20000300a00 */
[C---:B---3--:R-:W-:Y:S03]  /*69500*/  HMMA.16816.F32 R56, R28.reuse, R60, R56 ;  /* 0x0000003c1c38723c */ /* 0x048fe60000001838 */
[----:B------:R-:W-:Y:S04]  /*69510*/  STL.64 [R1+0xed0], R36 ;  /* 0x000ed02401007387 */ /* 0x000fe80000100a00 */
[----:B------:R0:W-:Y:S04]  /*69520*/  STL.64 [R1+0xed8], R38 ;  /* 0x000ed82601007387 */ /* 0x0001e80000100a00 */
[----:B0-----:R-:W3:Y:S04]  /*69530*/  LDL.LU.64 R38, [R1+0x49c0] ;  /* 0x0049c00001267983 */ /* 0x001ee80000300a00 */
        /* <DEDUP_REMOVED lines=42> */
[C---:B------:R-:W-:Y:S08]  /*697e0*/  HMMA.16816.F32 R4, R28.reuse, R36, R4 ;  /* 0x000000241c04723c */ /* 0x040ff00000001804 */
[C---:B----4-:R-:W-:Y:S08]  /*697f0*/  HMMA.16816.F32 R24, R28.reuse, R46, R24 ;  /* 0x0000002e1c18723c */ /* 0x050ff00000001818 */
[C---:B--2---:R-:W-:Y:S08]  /*69800*/  HMMA.16816.F32 R20, R28.reuse, R44, R20 ;  /* 0x0000002c1c14723c */ /* 0x044ff00000001814 */
[----:B---3--:R-:W-:-:S15]  /*69810*/  HMMA.16816.F32 R52, R28, R50, R52 ;  /* 0x000000321c34723c */ /* 0x008fde0000001834 */
        /* <DEDUP_REMOVED lines=959> */
[----:B------:R-:W-:Y:S01]  /*6d410*/  STL.64 [R1+0x44e0], R60 ;  /* 0x0044e03c01007387 */ /* 0x000fe20000100a00 */
        /* <DEDUP_REMOVED lines=59> */
[----:B------:R-:W3:Y:S04]  /*6d7d0*/  LDL.LU R56, [R1+0x4e0] ;  /* 0x0004e00001387983 */ /* 0x000ee80000300800 */
[----:B------:R4:W-:Y:S04]  /*6d7e0*/  STL.64 [R1+0x840], R8 ;  /* 0x0008400801007387 */ /* 0x0009e80000100a00 */
[----:B------:R0:W-:Y:S04]  /*6d7f0*/  STL.64 [R1+0x848], R10 ;  /* 0x0008480a01007387 */ /* 0x0001e80000100a00 */
[----:B------:R-:W-:Y:S04]  /*6d800*/  STL.64 [R1+0x830], R4 ;  /* 0x0008300401007387 */ /* 0x000fe80000100a00 */
[----:B------:R-:W-:Y:S04]  /*6d810*/  STL.64 [R1+0x838], R6 ;  /* 0x0008380601007387 */ /* 0x000fe80000100a00 */
[----:B------:R-:W3:Y:S04]  /*6d820*/  LDL.LU R57, [R1+0x4e4] ;  /* 0x0004e40001397983 */ /* 0x000ee80000300800 */
[----:B------:R-:W2:Y:S04]  /*6d830*/  LDL.LU R58, [R1+0x4e8] ;  /* 0x0004e800013a7983 */ /* 0x000ea80000300800 */
[----:B------:R-:W2:Y:S04]  /*6d840*/  LDL.LU R59, [R1+0x4ec] ;  /* 0x0004ec00013b7983 */ /* 0x000ea80000300800 */
[----:B--2---:R-:W-:Y:S04]  /*6d850*/  STL.64 [R1+0x4598], R58 ;  /* 0x0045983a01007387 */ /* 0x004fe80000100a00 */
[----:B---3--:R2:W-:Y:S04]  /*6d860*/  STL.64 [R1+0x4590], R56 ;  /* 0x0045903801007387 */ /* 0x0085e80000100a00 */
[----:B0-----:R-:W3:Y:S04]  /*6d870*/  LDL.LU R44, [R1+0x750] ;  /* 0x00075000012c7983 */ /* 0x001ee80000300800 */
[----:B------:R-:W3:Y:S04]  /*6d880*/  LDL.LU R45, [R1+0x754] ;  /* 0x00075400012d7983 */ /* 0x000ee80000300800 */
[----:B------:R-:W2:Y:S04]  /*6d890*/  LDL.LU R46, [R1+0x758] ;  /* 0x00075800012e7983 */ /* 0x000ea80000300800 */
[----:B------:R-:W2:Y:S04]  /*6d8a0*/  LDL.LU R47, [R1+0x75c] ;  /* 0x00075c00012f7983 */ /* 0x000ea80000300800 */
[----:B--2---:R-:W-:Y:S04]  /*6d8b0*/  STL.64 [R1+0x45b8], R46 ;  /* 0x0045b82e01007387 */ /* 0x004fe80000100a00 */
[----:B---3--:R0:W-:Y:S04]  /*6d8c0*/  STL.64 [R1+0x45b0], R44 ;  /* 0x0045b02c01007387 */ /* 0x0081e80000100a00 */
[----:B-1----:R-:W2:Y:S04]  /*6d8d0*/  LDL.LU R20, [R1+0x7a0] ;  /* 0x0007a00001147983 */ /* 0x002ea80000300800 */
[----:B------:R-:W2:Y:S04]  /*6d8e0*/  LDL.LU R21, [R1+0x7a4] ;  /* 0x0007a40001157983 */ /* 0x000ea80000300800 */
[----:B------:R-:W2:Y:S04]  /*6d8f0*/  LDL.LU R22, [R1+0x7a8] ;  /* 0x0007a80001167983 */ /* 0x000ea80000300800 */
[----:B------:R-:W2:Y:S04]  /*6d900*/  LDL.LU R23, [R1+0x7ac] ;  /* 0x0007ac0001177983 */ /* 0x000ea80000300800 */
[----:B----4-:R-:W3:Y:S04]  /*6d910*/  LDL.LU R8, [R1+0x7f0] ;  /* 0x0007f00001087983 */ /* 0x010ee80000300800 */
        /* <DEDUP_REMOVED lines=76> */
[----:B------:R0:W-:Y:S04]  /*6dde0*/  STL.64 [R1+0x7e0], R40 ;  /* 0x0007e02801007387 */ /* 0x0001e80000100a00 */
[----:B------:R-:W-:Y:S04]  /*6ddf0*/  STL.64 [R1+0x7e8], R42 ;  /* 0x0007e82a01007387 */ /* 0x000fe80000100a00 */
[----:B0-----:R-:W2:Y:S04]  /*6de00*/  LDL.LU.64 R40, [R1+0x4578] ;  /* 0x0045780001287983 */ /* 0x001ea80000300a00 */
        /* <DEDUP_REMOVED lines=31> */
[----:B0-----:R-:W2:Y:S04]  /*6e000*/  LDL.LU.64 R22, [R1+0x4540] ;  /* 0x0045400001167983 */ /* 0x001ea80000300a00 */
[----:B------:R-:W2:Y:S01]  /*6e010*/  LDL.LU.64 R20, [R1+0x4538] ;  /* 0x0045380001147983 */ /* 0x000ea20000300a00 */
[----:B---3--:R-:W-:Y:S03]  /*6e020*/  HMMA.16816.F32 R12, R28, R18, R12 ;  /* 0x000000121c0c723c */ /* 0x008fe6000000180c */
[----:B------:R-:W-:Y:S04]  /*6e030*/  STL.64 [R1+0x4428], R18 ;  /* 0x0044281201007387 */ /* 0x000fe80000100a00 */
[----:B------:R-:W-:-:S12]  /*6e040*/  STL.64 [R1+0x4420], R16 ;  /* 0x0044201001007387 */ /* 0x000fd80000100a00 */
[----:B------:R-:W-:Y:S04]  /*6e050*/  STL.64 [R1+0x790], R12 ;  /* 0x0007900c01007387 */ /* 0x000fe80000100a00 */
[----:B------:R-:W-:Y:S01]  /*6e060*/  STL.64 [R1+0x798], R14 ;  /* 0x0007980e01007387 */ /* 0x000fe20000100a00 */
[C---:B--2---:R-:W-:Y:S03]  /*6e070*/  HMMA.16816.F32 R8, R28.reuse, R20, R8 ;  /* 0x000000141c08723c */ /* 0x044fe60000001808 */
[----:B------:R-:W-:Y:S05]  /*6e080*/  STL.64 [R1+0x4448], R22 ;  /* 0x0044481601007387 */ /* 0x000fea0000100a00 */
[C---:B------:R-:W-:Y:S11]  /*6e090*/  HMMA.16816.F32 R4, R28.reuse, R22, R4 ;  /* 0x000000161c04723c */ /* 0x040ff60000001804 */
[----:B------:R-:W-:Y:S04]  /*6e0a0*/  STL.64 [R1+0x780], R8 ;  /* 0x0007800801007387 */ /* 0x000fe80000100a00 */
[----:B------:R4:W-:Y:S02]  /*6e0b0*/  STL.64 [R1+0x788], R10 ;  /* 0x0007880a01007387 */ /* 0x0009e40000100a00 */
[C---:B----4-:R-:W-:Y:S02]  /*6e0c0*/  HMMA.16816.F32 R8, R28.reuse, R24, R36 ;  /* 0x000000181c08723c */ /* 0x050fe40000001824 */
        /* <DEDUP_REMOVED lines=10> */
[----:B------:R-:W-:Y:S04]  /*6e170*/  STL.64 [R1+0x758], R6 ;  /* 0x0007580601007387 */ /* 0x000fe80000100a00 */
[----:B------:R1:W-:Y:S04]  /*6e180*/  STL [R1+0x441c], R32 ;  /* 0x00441c2001007387 */ /* 0x0003e80000100800 */
[----:B------:R2:W-:Y:S04]  /*6e190*/  STL [R1+0x4418], R33 ;  /* 0x0044182101007387 */ /* 0x0005e80000100800 */
[----:B------:R-:W-:Y:S04]  /*6e1a0*/  STL.64 [R1+0x4e0], R8 ;  /* 0x0004e00801007387 */ /* 0x000fe80000100a00 */
[----:B------:R-:W-:Y:S04]  /*6e1b0*/  STL.64 [R1+0x4e8], R10 ;  /* 0x0004e80a01007387 */ /* 0x000fe80000100a00 */
[----:B------:R-:W-:Y:S04]  /*6e1c0*/  STL.64 [R1+0x4510], R34 ;  /* 0x0045102201007387 */ /* 0x000fe80000100a00 */
[----:B------:R-:W3:Y:S04]  /*6e1d0*/  LDL.LU R12, [R1+0x690] ;  /* 0x00069000010c7983 */ /* 0x000ee80000300800 */
[----:B------:R-:W3:Y:S04]  /*6e1e0*/  LDL.LU R13, [R1+0x694] ;  /* 0x00069400010d7983 */ /* 0x000ee80000300800 */
[----:B------:R-:W4:Y:S04]  /*6e1f0*/  LDL.LU R14, [R1+0x698] ;  /* 0x00069800010e7983 */ /* 0x000f280000300800 */
[----:B------:R-:W4:Y:S04]  /*6e200*/  LDL.LU R15, [R1+0x69c] ;  /* 0x00069c00010f7983 */ /* 0x000f280000300800 */
[----:B----4-:R-:W-:Y:S04]  /*6e210*/  STL.64 [R1+0x4520], R14 ;  /* 0x0045200e01007387 */ /* 0x010fe80000100a00 */
[----:B---3--:R3:W-:Y:S04]  /*6e220*/  STL.64 [R1+0x4518], R12 ;  /* 0x0045180c01007387 */ /* 0x0087e80000100a00 */
[----:B------:R-:W4:Y:S04]  /*6e230*/  LDL.LU R20, [R1+0x6b0] ;  /* 0x0006b00001147983 */ /* 0x000f280000300800 */
[----:B------:R-:W4:Y:S04]  /*6e240*/  LDL.LU R21, [R1+0x6b4] ;  /* 0x0006b40001157983 */ /* 0x000f280000300800 */
[----:B------:R-:W2:Y:S04]  /*6e250*/  LDL.LU R22, [R1+0x6b8] ;  /* 0x0006b80001167983 */ /* 0x000ea80000300800 */
[----:B------:R-:W2:Y:S01]  /*6e260*/  LDL.LU R23, [R1+0x6bc] ;  /* 0x0006bc0001177983 */ /* 0x000ea20000300800 */
[----:B0-----:R-:W-:-:S02]  /*6e270*/  IMAD R4, R60, 0x100, R55 ;  /* 0x000001003c047824 */ /* 0x001fc400078e0237 */
[----:B------:R-:W-:Y:S01]  /*6e280*/  IMAD R0, R0, 0x100, R61 ;  /* 0x0000010000007824 */ /* 0x000fe200078e023d */
        /* <DEDUP_REMOVED lines=10> */
[----:B-1----:R-:W2:Y:S04]  /*6e330*/  LDL R32, [R1+0x10] ;  /* 0x0000100001207983 */ /* 0x002ea80000100800 */
[----:B------:R-:W2:Y:S04]  /*6e340*/  LDL R33, [R1+0x14] ;  /* 0x0000140001217983 */ /* 0x000ea80000100800 */
[----:B---3--:R-:W2:Y:S04]  /*6e350*/  LDL.LU R12, [R1+0x730] ;  /* 0x00073000010c7983 */ /* 0x008ea80000300800 */
[----:B------:R-:W2:Y:S04]  /*6e360*/  LDL.LU R13, [R1+0x734] ;  /* 0x00073400010d7983 */ /* 0x000ea80000300800 */
[----:B------:R-:W2:Y:S04]  /*6e370*/  LDL.LU R14, [R1+0x738] ;  /* 0x00073800010e7983 */ /* 0x000ea80000300800 */
[----:B------:R-:W2:Y:S04]  /*6e380*/  LDL.LU R15, [R1+0x73c] ;  /* 0x00073c00010f7983 */ /* 0x000ea80000300800 */
[----:B------:R-:W3:Y:S04]  /*6e390*/  LDL R34, [R1+0x18] ;  /* 0x0000180001227983 */ /* 0x000ee80000100800 */
[----:B------:R-:W3:Y:S04]  /*6e3a0*/  LDL R35, [R1+0x1c] ;  /* 0x00001c0001237983 */ /* 0x000ee80000100800 */
[----:B0-----:R-:W3:Y:S04]  /*6e3b0*/  LDL.LU R20, [R1+0x740] ;  /* 0x0007400001147983 */ /* 0x001ee80000300800 */
[----:B------:R-:W3:Y:S04]  /*6e3c0*/  LDL.LU R21, [R1+0x744] ;  /* 0x0007440001157983 */ /* 0x000ee80000300800 */
[----:B------:R-:W3:Y:S04]  /*6e3d0*/  LDL.LU R22, [R1+0x748] ;  /* 0x0007480001167983 */ /* 0x000ee80000300800 */
[----:B------:R-:W3:Y:S04]  /*6e3e0*/  LDL.LU R23, [R1+0x74c] ;  /* 0x00074c0001177983 */ /* 0x000ee80000300800 */
[----:B------:R-:W4:Y:S04]  /*6e3f0*/  LDL.LU.64 R42, [R1+0x8] ;  /* 0x00000800012a7983 */ /* 0x000f280000300a00 */
[----:B------:R-:W2:Y:S04]  /*6e400*/  LDL.LU R44, [R1+0x710] ;  /* 0x00071000012c7983 */ /* 0x000ea80000300800 */
[----:B------:R-:W4:Y:S04]  /*6e410*/  LDL.LU R45, [R1+0x714] ;  /* 0x00071400012d7983 */ /* 0x000f280000300800 */
[----:B------:R-:W4:Y:S04]  /*6e420*/  LDL.LU R46, [R1+0x718] ;  /* 0x00071800012e7983 */ /* 0x000f280000300800 */
[----:B------:R-:W4:Y:S04]  /*6e430*/  LDL.LU R47, [R1+0x71c] ;  /* 0x00071c00012f7983 */ /* 0x000f280000300800 */
[----:B------:R-:W4:Y:S01]  /*6e440*/  LDL.64 R60, [R1] ;  /* 0x00000000013c7983 */ /* 0x000f220000100a00 */
[----:B------:R-:W-:-:S02]  /*6e450*/  IMAD R6, R52, 0x100, R51 ;  /* 0x0000010034067824 */ /* 0x000fc400078e0233 */
[----:B------:R-:W-:Y:S01]  /*6e460*/  IMAD R5, R54, 0x100, R53 ;  /* 0x0000010036057824 */ /* 0x000fe200078e0235 */
[----:B------:R-:W-:Y:S01]  /*6e470*/  F2FP.F16.E4M3.UNPACK_B R30, R4 ;  /* 0x00000004ff1e723e */ /* 0x000fe200020006ff */
[----:B------:R-:W4:Y:S01]  /*6e480*/  LDL.LU R48, [R1+0x6f0] ;  /* 0x0006f00001307983 */ /* 0x000f220000300800 */
[----:B------:R-:W-:Y:S02]  /*6e490*/  F2FP.F16.E4M3.UNPACK_B R28, R6 ;  /* 0x00000006ff1c723e */ /* 0x000fe400020006ff */
[----:B------:R-:W-:Y:S01]  /*6e4a0*/  F2FP.F16.E4M3.UNPACK_B R29, R5 ;  /* 0x00000005ff1d723e */ /* 0x000fe200020006ff */
[----:B------:R-:W4:Y:S01]  /*6e4b0*/  LDL.LU R49, [R1+0x6f4] ;  /* 0x0006f40001317983 */ /* 0x000f220000300800 */
[----:B------:R-:W-:-:S03]  /*6e4c0*/  F2FP.F16.E4M3.UNPACK_B R31, R0 ;  /* 0x00000000ff1f723e */ /* 0x000fc600020006ff */
        /* <DEDUP_REMOVED lines=22> */
[C---:B---3--:R-:W-:Y:S08]  /*6e630*/  HMMA.16816.F32 R20, R28.reuse, R34, R20 ;  /* 0x000000221c14723c */ /* 0x048ff00000001814 */
[C---:B--2---:R-:W-:Y:S08]  /*6e640*/  HMMA.16816.F32 R32, R28.reuse, R32, R12 ;  /* 0x000000201c20723c */ /* 0x044ff0000000180c */
[C---:B----4-:R-:W-:Y:S03]  /*6e650*/  HMMA.16816.F32 R36, R28.reuse, R42, R36 ;  /* 0x0000002a1c24723c */ /* 0x050fe60000001824 */
[----:B------:R-:W-:Y:S05]  /*6e660*/  STL.64 [R1+0x740], R20 ;  /* 0x0007401401007387 */ /* 0x000fea0000100a00 */
[----:B------:R-:W-:Y:S01]  /*6e670*/  HMMA.16816.F32 R44, R28, R60, R44 ;  /* 0x0000003c1c2c723c */ /* 0x000fe2000000182c */
[----:B------:R0:W-:Y:S01]  /*6e680*/  STL.64 [R1+0x748], R22 ;  /* 0x0007481601007387 */ /* 0x0001e20000100a00 */
[----:B------:R-:W-:-:S03]  /*6e690*/  IMAD.MOV.U32 R0, RZ, RZ, R43 ;  /* 0x000000ffff007224 */ /* 0x000fc600078e002b */
[----:B0-----:R-:W2:Y:S04]  /*6e6a0*/  LDL.LU.64 R22, [R1+0x4530] ;  /* 0x0045300001167983 */ /* 0x001ea80000300a00 */
[----:B------:R-:W2:Y:S04]  /*6e6b0*/  LDL.LU.64 R20, [R1+0x4528] ;  /* 0x0045280001147983 */ /* 0x000ea80000300a00 */
[----:B------:R-:W3:Y:S04]  /*6e6c0*/  LDL.LU.64 R14, [R1+0x4520] ;  /* 0x00452000010e7983 */ /* 0x000ee80000300a00 */
[----:B------:R-:W3:Y:S04]  /*6e6d0*/  LDL.LU.64 R12, [R1+0x4518] ;  /* 0x00451800010c7983 */ /* 0x000ee80000300a00 */
[----:B------:R0:W-:Y:S04]  /*6e6e0*/  STL.64 [R1+0x730], R32 ;  /* 0x0007302001007387 */ /* 0x0001e80000100a00 */
[----:B------:R1:W-:Y:S01]  /*6e6f0*/  STL.64 [R1+0x738], R34 ;  /* 0x0007382201007387 */ /* 0x0003e20000100a00 */
[----:B0-----:R-:W-:-:S03]  /*6e700*/  IMAD.MOV.U32 R32, RZ, RZ, R42 ;  /* 0x000000ffff207224 */ /* 0x001fc600078e002a */
[----:B-1----:R-:W4:Y:S04]  /*6e710*/  LDL.LU.64 R34, [R1+0x4510] ;  /* 0x0045100001227983 */ /* 0x002f280000300a00 */
[----:B------:R-:W-:Y:S04]  /*6e720*/  STL.64 [R1+0x720], R36 ;  /* 0x0007202401007387 */ /* 0x000fe80000100a00 */
[----:B------:R0:W-:Y:S01]  /*6e730*/  STL.64 [R1+0x728], R38 ;  /* 0x0007282601007387 */ /* 0x0001e20000100a00 */
[----:B------:R-:W-:-:S03]  /*6e740*/  IMAD.MOV.U32 R33, RZ, RZ, R61 ;  /* 0x000000ffff217224 */ /* 0x000fc600078e003d */
[----:B0-----:R-:W2:Y:S04]  /*6e750*/  LDL.LU.64 R38, [R1+0x4508] ;  /* 0x0045080001267983 */ /* 0x001ea80000300a00 */
[----:B------:R-:W2:Y:S04]  /*6e760*/  LDL.LU.64 R36, [R1+0x4500] ;  /* 0x0045000001247983 */ /* 0x000ea80000300a00 */
[----:B------:R-:W2:Y:S04]  /*6e770*/  LDL.LU.64 R42, [R1+0x44f8] ;  /* 0x0044f800012a7983 */ /* 0x000ea80000300a00 */
[----:B------:R-:W-:Y:S04]  /*6e780*/  STL.64 [R1+0x710], R44 ;  /* 0x0007102c01007387 */ /* 0x000fe80000100a00 */
[----:B------:R0:W-:Y:S04]  /*6e790*/  STL.64 [R1+0x718], R46 ;  /* 0x0007182e01007387 */ /* 0x0001e80000100a00 */
[----:B0-----:R-:W3:Y:S04]  /*6e7a0*/  LDL.LU.64 R46, [R1+0x44f0] ;  /* 0x0044f000012e7983 */ /* 0x001ee80000300a00 */
[----:B------:R-:W2:Y:S04]  /*6e7b0*/  LDL.LU.64 R44, [R1+0x44e8] ;  /* 0x0044e800012c7983 */ /* 0x000ea80000300a00 */
[----:B------:R-:W2:Y:S04]  /*6e7c0*/  LDL.LU.64 R60, [R1+0x44e0] ;  /* 0x0044e000013c7983 */ /* 0x000ea80000300a00 */
[----:B----4-:R-:W-:Y:S04]  /*6e7d0*/  STL.64 [R1+0x4498], R34 ;  /* 0x0044982201007387 */ /* 0x010fe80000100a00 */
[----:B------:R0:W-:Y:S04]  /*6e7e0*/  STL.64 [R1+0x4490], R32 ;  /* 0x0044902001007387 */ /* 0x0001e80000100a00 */
[----:B0-----:R-:W4:Y:S04]  /*6e7f0*/  LDL.LU R32, [R1+0x6d0] ;  /* 0x0006d00001207983 */ /* 0x001f280000300800 */
        /* <DEDUP_REMOVED lines=21> */
[C---:B------:R-:W-:Y:S03]  /*6e950*/  HMMA.16816.F32 R12, R28.reuse, R46, R12 ;  /* 0x0000002e1c0c723c */ /* 0x040fe6000000180c */
[----:B------:R-:W-:Y:S04]  /*6e960*/  STL.64 [R1+0x43d0], R58 ;  /* 0x0043d03a01007387 */ /* 0x000fe80000100a00 */
[----:B------:R-:W-:Y:S01]  /*6e970*/  STL.64 [R1+0x43c8], R56 ;  /* 0x0043c83801007387 */ /* 0x000fe20000100a00 */
[C---:B------:R-:W-:Y:S08]  /*6e980*/  HMMA.16816.F32 R8, R28.reuse, R44, R8 ;  /* 0x0000002c1c08723c */ /* 0x040ff00000001808 */
[C---:B------:R-:W-:Y:S08]  /*6e990*/  HMMA.16816.F32 R4, R28.reuse, R42, R4 ;  /* 0x0000002a1c04723c */ /* 0x040ff00000001804 */
[C---:B--2---:R-:W-:Y:S08]  /*6e9a0*/  HMMA.16816.F32 R20, R28.reuse, R50, R20 ;  /* 0x000000321c14723c */ /* 0x044ff00000001814 */
[C---:B---3--:R-:W-:Y:S08]  /*6e9b0*/  HMMA.16816.F32 R16, R28.reuse, R48, R16 ;  /* 0x000000301c10723c */ /* 0x048ff00000001810 */
[C---:B----4-:R-:W-:Y:S08]  /*6e9c0*/  HMMA.16816.F32 R32, R28.reuse, R54, R32 ;  /* 0x000000361c20723c */ /* 0x050ff00000001820 */
        /* <DEDUP_REMOVED lines=13> */
[----:B------:R-:W-:Y:S04]  /*6eaa0*/  STL [R1+0x4404], R47 ;  /* 0x0044042f01007387 */ /* 0x000fe80000100800 */
[----:B------:R-:W-:Y:S04]  /*6eab0*/  STL.64 [R1+0x690], R12 ;  /* 0x0006900c01007387 */ /* 0x000fe80000100a00 */
[----:B------:R-:W-:Y:S04]  /*6eac0*/  STL.64 [R1+0x698], R14 ;  /* 0x0006980e01007387 */ /* 0x000fe80000100a00 */
[----:B------:R-:W-:Y:S04]  /*6ead0*/  STL [R1+0x4488], R46 ;  /* 0x0044882e01007387 */ /* 0x000fe80000100800 */
[----:B------:R-:W-:Y:S04]  /*6eae0*/  STL.64 [R1+0x4480], R44 ;  /* 0x0044802c01007387 */ /* 0x000fe80000100a00 */
[----:B------:R-:W-:Y:S04]  /*6eaf0*/  STL.64 [R1+0x680], R8 ;  /* 0x0006800801007387 */ /* 0x000fe80000100a00 */
[----:B------:R-:W-:Y:S04]  /*6eb00*/  STL.64 [R1+0x688], R10 ;  /* 0x0006880a01007387 */ /* 0x000fe80000100a00 */
[----:B0-----:R-:W4:Y:S04]  /*6eb10*/  LDL.LU R52, [R1+0x570] ;  /* 0x0005700001347983 */ /* 0x001f280000300800 */
[----:B------:R-:W-:Y:S04]  /*6eb20*/  STL.64 [R1+0x670], R4 ;  /* 0x0006700401007387 */ /* 0x000fe80000100a00 */
[----:B------:R-:W-:Y:S04]  /*6eb30*/  STL.64 [R1+0x678], R6 ;  /* 0x0006780601007387 */ /* 0x000fe80000100a00 */
[----:B------:R-:W4:Y:S04]  /*6eb40*/  LDL.LU R53, [R1+0x574] ;  /* 0x0005740001357983 */ /* 0x000f280000300800 */
[----:B------:R-:W2:Y:S04]  /*6eb50*/  LDL.LU R54, [R1+0x578] ;  /* 0x0005780001367983 */ /* 0x000ea80000300800 */
[----:B------:R-:W2:Y:S04]  /*6eb60*/  LDL.LU R55, [R1+0x57c] ;  /* 0x00057c0001377983 */ /* 0x000ea80000300800 */
[----:B--2---:R-:W-:Y:S04]  /*6eb70*/  STL.64 [R1+0x44a8], R54 ;  /* 0x0044a83601007387 */ /* 0x004fe80000100a00 */
[----:B----4-:R0:W-:Y:S04]  /*6eb80*/  STL.64 [R1+0x44a0], R52 ;  /* 0x0044a03401007387 */ /* 0x0101e80000100a00 */
[----:B-1----:R-:W2:Y:S04]  /*6eb90*/  LDL.LU R48, [R1+0x580] ;  /* 0x0005800001307983 */ /* 0x002ea80000300800 */
[----:B------:R-:W2:Y:S04]  /*6eba0*/  LDL.LU R49, [R1+0x584] ;  /* 0x0005840001317983 */ /* 0x000ea80000300800 */
[----:B------:R-:W2:Y:S04]  /*6ebb0*/  LDL.LU R50, [R1+0x588] ;  /* 0x0005880001327983 */ /* 0x000ea80000300800 */
[----:B------:R-:W2:Y:S04]  /*6ebc0*/  LDL.LU R51, [R1+0x58c] ;  /* 0x00058c0001337983 */ /* 0x000ea80000300800 */
[----:B------:R-:W4:Y:S04]  /*6ebd0*/  LDL.LU R56, [R1+0x560] ;  /* 0x0005600001387983 */ /* 0x000f280000300800 */
[----:B------:R-:W4:Y:S04]  /*6ebe0*/  LDL.LU R57, [R1+0x564] ;  /* 0x0005640001397983 */ /* 0x000f280000300800 */
[----:B------:R-:W4:Y:S04]  /*6ebf0*/  LDL.LU R58, [R1+0x568] ;  /* 0x00056800013a7983 */ /* 0x000f280000300800 */
[----:B------:R-:W4:Y:S04]  /*6ec00*/  LDL.LU R59, [R1+0x56c] ;  /* 0x00056c00013b7983 */ /* 0x000f280000300800 */
[----:B------:R-:W2:Y:S04]  /*6ec10*/  LDL.LU R16, [R1+0x660] ;  /* 0x0006600001107983 */ /* 0x000ea80000300800 */
[----:B------:R-:W2:Y:S04]  /*6ec20*/  LDL.LU R17, [R1+0x664] ;  /* 0x0006640001117983 */ /* 0x000ea80000300800 */
[----:B---3--:R-:W2:Y:S04]  /*6ec30*/  LDL.LU R18, [R1+0x668] ;  /* 0x0006680001127983 */ /* 0x008ea80000300800 */
        /* <DEDUP_REMOVED lines=35> */
[----:B------:R0:W-:Y:S04]  /*6ee70*/  STL.64 [R1+0x660], R16 ;  /* 0x0006601001007387 */ /* 0x0001e80000100a00 */
[----:B------:R1:W-:Y:S04]  /*6ee80*/  STL.64 [R1+0x668], R18 ;  /* 0x0006681201007387 */ /* 0x0003e80000100a00 */
[----:B0-----:R-:W2:Y:S01]  /*6ee90*/  LDL.LU R16, [R1+0x5d0] ;  /* 0x0005d00001107983 */ /* 0x001ea20000300800 */
[C---:B---3--:R-:W-:Y:S03]  /*6eea0*/  HMMA.16816.F32 R32, R28.reuse, R36, R32 ;  /* 0x000000241c20723c */ /* 0x048fe60000001820 */
[----:B------:R-:W2:Y:S04]  /*6eeb0*/  LDL.LU R17, [R1+0x5d4] ;  /* 0x0005d40001117983 */ /* 0x000ea80000300800 */
[----:B-1----:R-:W2:Y:S04]  /*6eec0*/  LDL.LU R18, [R1+0x5d8] ;  /* 0x0005d80001127983 */ /* 0x002ea80000300800 */
[----:B------:R-:W2:Y:S01]  /*6eed0*/  LDL.LU R19, [R1+0x5dc] ;  /* 0x0005dc0001137983 */ /* 0x000ea20000300800 */
[C---:B----4-:R-:W-:Y:S03]  /*6eee0*/  HMMA.16816.F32 R52, R28.reuse, R38, R52 ;  /* 0x000000261c34723c */ /* 0x050fe60000001834 */
        /* <DEDUP_REMOVED lines=8> */
[----:B0-----:R-:W4:Y:S04]  /*6ef70*/  LDL.LU.64 R54, [R1+0x44a8] ;  /* 0x0044a80001367983 */ /* 0x001f280000300a00 */
[----:B------:R-:W4:Y:S04]  /*6ef80*/  LDL.LU.64 R52, [R1+0x44a0] ;  /* 0x0044a00001347983 */ /* 0x000f280000300a00 */
[----:B------:R-:W-:Y:S04]  /*6ef90*/  STL.64 [R1+0x640], R32 ;  /* 0x0006402001007387 */ /* 0x000fe80000100a00 */
[----:B------:R0:W-:Y:S04]  /*6efa0*/  STL.64 [R1+0x648], R34 ;  /* 0x0006482201007387 */ /* 0x0001e80000100a00 */
[----:B0-----:R-:W2:Y:S01]  /*6efb0*/  LDL.LU.64 R34, [R1+0x4498] ;  /* 0x0044980001227983 */ /* 0x001ea20000300a00 */
[C---:B------:R-:W-:Y:S03]  /*6efc0*/  HMMA.16816.F32 R4, R28.reuse, R2, R4 ;  /* 0x000000021c04723c */ /* 0x040fe60000001804 */
[----:B------:R-:W3:Y:S04]  /*6efd0*/  LDL.LU.64 R32, [R1+0x4490] ;  /* 0x0044900001207983 */ /* 0x000ee80000300a00 */
        /* <DEDUP_REMOVED lines=10> */
[----:B0-----:R-:W2:Y:S04]  /*6f080*/  LDL.LU R46, [R1+0x4488] ;  /* 0x00448800012e7983 */ /* 0x001ea80000300800 */
[----:B------:R-:W2:Y:S04]  /*6f090*/  LDL.LU.64 R44, [R1+0x4480] ;  /* 0x00448000012c7983 */ /* 0x000ea80000300a00 */
        /* <DEDUP_REMOVED lines=46> */
[----:B------:R4:W-:-:S12]  /*6f380*/  STL.64 [R1+0x4308], R12 ;  /* 0x0043080c01007387 */ /* 0x0009d80000100a00 */
[----:B------:R-:W-:Y:S04]  /*6f390*/  STL.64 [R1+0x5c0], R8 ;  /* 0x0005c00801007387 */ /* 0x000fe80000100a00 */
[----:B------:R2:W-:Y:S01]  /*6f3a0*/  STL.64 [R1+0x5c8], R10 ;  /* 0x0005c80a01007387 */ /* 0x0005e20000100a00 */
[C---:B----4-:R-:W-:Y:S08]  /*6f3b0*/  HMMA.16816.F32 R12, R28.reuse, R24, R52 ;  /* 0x000000181c0c723c */ /* 0x050ff00000001834 */
[C---:B--2---:R-:W-:Y:S08]  /*6f3c0*/  HMMA.16816.F32 R8, R28.reuse, R16, R4 ;  /* 0x000000101c08723c */ /* 0x044ff00000001804 */
[C---:B------:R-:W-:Y:S01]  /*6f3d0*/  HMMA.16816.F32 R4, R28.reuse, R18, R36 ;  /* 0x000000121c04723c */ /* 0x040fe20000001824 */
        /* <DEDUP_REMOVED lines=9> */
[----:B------:R0:W-:Y:S04]  /*6f470*/  STL.64 [R1+0x590], R8 ;  /* 0x0005900801007387 */ /* 0x0001e80000100a00 */
[----:B------:R-:W-:Y:S04]  /*6f480*/  STL.64 [R1+0x598], R10 ;  /* 0x0005980a01007387 */ /* 0x000fe80000100a00 */
[----:B------:R-:W-:Y:S04]  /*6f490*/  STL.64 [R1+0x4348], R20 ;  /* 0x0043481401007387 */ /* 0x000fe80000100a00 */
[----:B------:R-:W-:Y:S04]  /*6f4a0*/  STL.64 [R1+0x580], R4 ;  /* 0x0005800401007387 */ /* 0x000fe80000100a00 */
[----:B------:R1:W-:Y:S04]  /*6f4b0*/  STL.64 [R1+0x588], R6 ;  /* 0x0005880601007387 */ /* 0x0003e80000100a00 */
[----:B0-----:R-:W2:Y:S01]  /*6f4c0*/  LDL.LU R8, [R1+0x3e0] ;  /* 0x0003e00001087983 */ /* 0x001ea20000300800 */
[----:B-1----:R-:W-:Y:S03]  /*6f4d0*/  HMMA.16816.F32 R4, R28, R26, R56 ;  /* 0x0000001a1c04723c */ /* 0x002fe60000001838 */
[----:B------:R0:W-:Y:S04]  /*6f4e0*/  STL.64 [R1+0x570], R12 ;  /* 0x0005700c01007387 */ /* 0x0001e80000100a00 */
[----:B------:R1:W-:-:S12]  /*6f4f0*/  STL.64 [R1+0x578], R14 ;  /* 0x0005780e01007387 */ /* 0x0003d80000100a00 */
[----:B------:R-:W-:Y:S04]  /*6f500*/  STL.64 [R1+0x560], R4 ;  /* 0x0005600401007387 */ /* 0x000fe80000100a00 */
[----:B------:R-:W-:Y:S04]  /*6f510*/  STL.64 [R1+0x568], R6 ;  /* 0x0005680601007387 */ /* 0x000fe80000100a00 */
[----:B------:R-:W2:Y:S04]  /*6f520*/  LDL.LU R9, [R1+0x3e4] ;  /* 0x0003e40001097983 */ /* 0x000ea80000300800 */
[----:B------:R-:W3:Y:S04]  /*6f530*/  LDL.LU R10, [R1+0x3e8] ;  /* 0x0003e800010a7983 */ /* 0x000ee80000300800 */
[----:B------:R-:W3:Y:S01]  /*6f540*/  LDL.LU R11, [R1+0x3ec] ;  /* 0x0003ec00010b7983 */ /* 0x000ee20000300800 */
[----:B------:R-:W-:-:S02]  /*6f550*/  IMAD.MOV.U32 R20, RZ, RZ, R32 ;  /* 0x000000ffff147224 */ /* 0x000fc400078e0020 */
[----:B------:R-:W-:Y:S02]  /*6f560*/  IMAD.MOV.U32 R23, RZ, RZ, R33 ;  /* 0x000000ffff177224 */ /* 0x000fe400078e0021 */
[----:B------:R-:W-:Y:S01]  /*6f570*/  IMAD.MOV.U32 R21, RZ, RZ, R0 ;  /* 0x000000ffff157224 */ /* 0x000fe200078e0000 */
[----:B---3--:R-:W-:Y:S04]  /*6f580*/  STL.64 [R1+0x4410], R10 ;  /* 0x0044100a01007387 */ /* 0x008fe80000100a00 */
[----:B--2---:R2:W-:Y:S04]  /*6f590*/  STL.64 [R1+0x4408], R8 ;  /* 0x0044080801007387 */ /* 0x0045e80000100a00 */
[----:B------:R-:W3:Y:S04]  /*6f5a0*/  LDL.LU R16, [R1+0x430] ;  /* 0x0004300001107983 */ /* 0x000ee80000300800 */
[----:B------:R-:W3:Y:S04]  /*6f5b0*/  LDL.LU R17, [R1+0x434] ;  /* 0x0004340001117983 */ /* 0x000ee80000300800 */
[----:B------:R-:W3:Y:S04]  /*6f5c0*/  LDL.LU R18, [R1+0x438] ;  /* 0x0004380001127983 */ /* 0x000ee80000300800 */
[----:B------:R-:W3:Y:S04]  /*6f5d0*/  LDL.LU R19, [R1+0x43c] ;  /* 0x00043c0001137983 */ /* 0x000ee80000300800 */
[----:B------:R-:W4:Y:S04]  /*6f5e0*/  LDL.LU R22, [R1] ;  /* 0x0000000001167983 */ /* 0x000f280000300800 */
[----:B0-----:R-:W3:Y:S04]  /*6f5f0*/  LDL.LU R12, [R1+0x410] ;  /* 0x00041000010c7983 */ /* 0x001ee80000300800 */
[----:B------:R-:W3:Y:S04]  /*6f600*/  LDL.LU R13, [R1+0x414] ;  /* 0x00041400010d7983 */ /* 0x000ee80000300800 */
[----:B-1----:R-:W3:Y:S04]  /*6f610*/  LDL.LU R14, [R1+0x418] ;  /* 0x00041800010e7983 */ /* 0x002ee80000300800 */
        /* <DEDUP_REMOVED lines=38> */
[----:B------:R-:W2:Y:S04]  /*6f880*/  LDL.LU R27, [R1+0x46c] ;  /* 0x00046c00011b7983 */ /* 0x000ea80000300800 */
[----:B------:R-:W2:Y:S04]  /*6f890*/  LDL.LU R40, [R1+0x1110] ;  /* 0x0011100001287983 */ /* 0x000ea80000300800 */
[----:B------:R-:W2:Y:S01]  /*6f8a0*/  LDL.LU R41, [R1+0x1114] ;  /* 0x0011140001297983 */ /* 0x000ea20000300800 */
[----:B---3--:R-:W-:-:S03]  /*6f8b0*/  IMAD R47, R47, 0x100, R42 ;  /* 0x000001002f2f7824 */ /* 0x008fc600078e022a */
[----:B------:R-:W3:Y:S01]  /*6f8c0*/  LDL.LU R42, [R1+0x1118] ;  /* 0x00111800012a7983 */ /* 0x000ee20000300800 */
[----:B----4-:R-:W-:-:S03]  /*6f8d0*/  IMAD R60, R60, 0x100, R43 ;  /* 0x000001003c3c7824 */ /* 0x010fc600078e022b */
[----:B------:R-:W3:Y:S01]  /*6f8e0*/  LDL.LU R43, [R1+0x111c] ;  /* 0x00111c00012b7983 */ /* 0x000ee20000300800 */
[----:B------:R-:W-:-:S03]  /*6f8f0*/  IMAD R61, R61, 0x100, R32 ;  /* 0x000001003d3d7824 */ /* 0x000fc600078e0220 */
[----:B------:R-:W2:Y:S01]  /*6f900*/  LDL.LU R32, [R1+0x441c] ;  /* 0x00441c0001207983 */ /* 0x000ea20000300800 */
[----:B------:R-:W-:-:S03]  /*6f910*/  IMAD R0, R0, 0x100, R33 ;  /* 0x0000010000007824 */ /* 0x000fc600078e0221 */
        /* <DEDUP_REMOVED lines=8> */
[----:B0-----:R-:W2:Y:S01]  /*6f9a0*/  LDL.LU R32, [R1+0x480] ;  /* 0x0004800001207983 */ /* 0x001ea20000300800 */
[----:B-1----:R-:W-:-:S03]  /*6f9b0*/  F2FP.F16.E4M3.UNPACK_B R28, R47 ;  /* 0x0000002fff1c723e */ /* 0x002fc600020006ff */
[----:B------:R-:W2:Y:S01]  /*6f9c0*/  LDL.LU R33, [R1+0x484] ;  /* 0x0004840001217983 */ /* 0x000ea20000300800 */
[----:B------:R-:W-:Y:S02]  /*6f9d0*/  F2FP.F16.E4M3.UNPACK_B R29, R60 ;  /* 0x0000003cff1d723e */ /* 0x000fe400020006ff */
[----:B----4-:R-:W-:Y:S01]  /*6f9e0*/  F2FP.F16.E4M3.UNPACK_B R30, R61 ;  /* 0x0000003dff1e723e */ /* 0x010fe200020006ff */
[----:B------:R-:W2:Y:S01]  /*6f9f0*/  LDL.LU R34, [R1+0x488] ;  /* 0x0004880001227983 */ /* 0x000ea20000300800 */
[----:B------:R-:W-:-:S03]  /*6fa00*/  F2FP.F16.E4M3.UNPACK_B R31, R0 ;  /* 0x00000000ff1f723e */ /* 0x000fc600020006ff */
[----:B------:R-:W2:Y:S04]  /*6fa10*/  LDL.LU R35, [R1+0x48c] ;  /* 0x00048c0001237983 */ /* 0x000ea80000300800 */
[C---:B------:R-:W-:Y:S01]  /*6fa20*/  HMMA.16816.F32 R48, R28.reuse, R56, R48 ;  /* 0x000000381c30723c */ /* 0x040fe20000001830 */
[----:B------:R-:W4:Y:S04]  /*6fa30*/  LDL.LU R47, [R1+0x4404] ;  /* 0x00440400012f7983 */ /* 0x000f280000300800 */
[----:B------:R-:W3:Y:S03]  /*6fa40*/  LDL.LU R60, [R1+0x4400] ;  /* 0x00440000013c7983 */ /* 0x000ee60000300800 */
[C---:B------:R-:W-:Y:S01]  /*6fa50*/  HMMA.16816.F32 R56, R28.reuse, R58, R52 ;  /* 0x0000003a1c38723c */ /* 0x040fe20000001834 */
[----:B------:R-:W3:Y:S04]  /*6fa60*/  LDL.LU R61, [R1+0x43fc] ;  /* 0x0043fc00013d7983 */ /* 0x000ee80000300800 */
[----:B------:R-:W4:Y:S06]  /*6fa70*/  LDL.LU R0, [R1+0x43f8] ;  /* 0x0043f80001007983 */ /* 0x000f2c0000300800 */
[----:B------:R-:W-:Y:S04]  /*6fa80*/  STL.64 [R1+0x4c0], R48 ;  /* 0x0004c03001007387 */ /* 0x000fe80000100a00 */
[----:B------:R0:W-:Y:S04]  /*6fa90*/  STL.64 [R1+0x4c8], R50 ;  /* 0x0004c83201007387 */ /* 0x0001e80000100a00 */
[----:B0-----:R-:W4:Y:S04]  /*6faa0*/  LDL.LU.64 R50, [R1+0x43f0] ;  /* 0x0043f00001327983 */ /* 0x001f280000300a00 */
[----:B------:R-:W4:Y:S04]  /*6fab0*/  LDL.LU.64 R48, [R1+0x43e8] ;  /* 0x0043e80001307983 */ /* 0x000f280000300a00 */
[----:B------:R-:W4:Y:S04]  /*6fac0*/  LDL.LU.64 R54, [R1+0x43e0] ;  /* 0x0043e00001367983 */ /* 0x000f280000300a00 */
[----:B------:R-:W4:Y:S04]  /*6fad0*/  LDL.LU.64 R52, [R1+0x43d8] ;  /* 0x0043d80001347983 */ /* 0x000f280000300a00 */
[----:B------:R-:W-:Y:S04]  /*6fae0*/  STL.64 [R1+0x4a0], R56 ;  /* 0x0004a03801007387 */ /* 0x000fe80000100a00 */
[----:B------:R0:W-:Y:S04]  /*6faf0*/  STL.64 [R1+0x4a8], R58 ;  /* 0x0004a83a01007387 */ /* 0x0001e80000100a00 */
[----:B0-----:R-:W4:Y:S04]  /*6fb00*/  LDL.LU.64 R58, [R1+0x43d0] ;  /* 0x0043d000013a7983 */ /* 0x001f280000300a00 */
[----:B------:R-:W4:Y:S01]  /*6fb10*/  LDL.LU.64 R56, [R1+0x43c8] ;  /* 0x0043c80001387983 */ /* 0x000f220000300a00 */
[C---:B--2---:R-:W-:Y:S08]  /*6fb20*/  HMMA.16816.F32 R32, R28.reuse, R20, R32 ;  /* 0x000000141c20723c */ /* 0x044ff00000001820 */
[C---:B------:R-:W-:Y:S08]  /*6fb30*/  HMMA.16816.F32 R20, R28.reuse, R22, R24 ;  /* 0x000000161c14723c */ /* 0x040ff00000001818 */
[C---:B---3--:R-:W-:Y:S03]  /*6fb40*/  HMMA.16816.F32 R16, R28.reuse, R60, R16 ;  /* 0x0000003c1c10723c */ /* 0x048fe60000001810 */
[----:B------:R-:W-:Y:S04]  /*6fb50*/  STL.64 [R1+0x480], R32 ;  /* 0x0004802001007387 */ /* 0x000fe80000100a00 */
[----:B------:R-:W-:Y:S04]  /*6fb60*/  STL.64 [R1+0x488], R34 ;  /* 0x0004882201007387 */ /* 0x000fe80000100a00 */
[----:B------:R-:W-:Y:S04]  /*6fb70*/  STL.64 [R1+0x460], R20 ;  /* 0x0004601401007387 */ /* 0x000fe80000100a00 */
[----:B------:R-:W-:Y:S04]  /*6fb80*/  STL.64 [R1+0x468], R22 ;  /* 0x0004681601007387 */ /* 0x000fe80000100a00 */
[----:B------:R-:W-:Y:S04]  /*6fb90*/  STL.64 [R1+0x430], R16 ;  /* 0x0004301001007387 */ /* 0x000fe80000100a00 */
[----:B------:R-:W-:Y:S01]  /*6fba0*/  STL.64 [R1+0x438], R18 ;  /* 0x0004381201007387 */ /* 0x000fe20000100a00 */
[C---:B----4-:R-:W-:Y:S08]  /*6fbb0*/  HMMA.16816.F32 R12, R28.reuse, R58, R12 ;  /* 0x0000003a1c0c723c */ /* 0x050ff0000000180c */
[C---:B------:R-:W-:Y:S01]  /*6fbc0*/  HMMA.16816.F32 R8, R28.reuse, R56, R8 ;  /* 0x000000381c08723c */ /* 0x040fe20000001808 */
[----:B------:R-:W2:Y:S10]  /*6fbd0*/  LDL.LU R56, [R1+0xa0] ;  /* 0x0000a00001387983 */ /* 0x000eb40000300800 */
[----:B------:R-:W-:Y:S04]  /*6fbe0*/  STL.64 [R1+0x410], R12 ;  /* 0x0004100c01007387 */ /* 0x000fe80000100a00 */
[----:B------:R-:W-:Y:S04]  /*6fbf0*/  STL.64 [R1+0x418], R14 ;  /* 0x0004180e01007387 */ /* 0x000fe80000100a00 */
[----:B------:R-:W-:Y:S04]  /*6fc00*/  STL.64 [R1+0x3e0], R8 ;  /* 0x0003e00801007387 */ /* 0x000fe80000100a00 */
[----:B------:R0:W-:Y:S04]  /*6fc10*/  STL.64 [R1+0x3e8], R10 ;  /* 0x0003e80a01007387 */ /* 0x0001e80000100a00 */
[----:B------:R-:W2:Y:S04]  /*6fc20*/  LDL.LU R57, [R1+0xa4] ;  /* 0x0000a40001397983 */ /* 0x000ea80000300800 */
[----:B------:R-:W3:Y:S01]  /*6fc30*/  LDL.LU R58, [R1+0xa8] ;  /* 0x0000a800013a7983 */ /* 0x000ee20000300800 */
[C---:B0-----:R-:W-:Y:S08]  /*6fc40*/  HMMA.16816.F32 R8, R28.reuse, R54, R4 ;  /* 0x000000361c08723c */ /* 0x041ff00000001804 */
[----:B------:R-:W-:Y:S01]  /*6fc50*/  HMMA.16816.F32 R4, R28, R52, R36 ;  /* 0x000000341c04723c */ /* 0x000fe20000001824 */
[----:B------:R-:W-:-:S02]  /*6fc60*/  IMAD.MOV.U32 R59, RZ, RZ, R0 ;  /* 0x000000ffff3b7224 */ /* 0x000fc400078e0000 */
[----:B------:R-:W4:Y:S04]  /*6fc70*/  LDL.LU R0, [R1+0x43c4] ;  /* 0x0043c40001007983 */ /* 0x000f280000300800 */
[----:B---3--:R-:W-:Y:S04]  /*6fc80*/  STL.64 [R1+0x4398], R58 ;  /* 0x0043983a01007387 */ /* 0x008fe80000100a00 */
[----:B--2---:R-:W-:Y:S04]  /*6fc90*/  STL.64 [R1+0x4390], R56 ;  /* 0x0043903801007387 */ /* 0x004fe80000100a00 */
[----:B------:R-:W2:Y:S04]  /*6fca0*/  LDL.LU R52, [R1+0xb0] ;  /* 0x0000b00001347983 */ /* 0x000ea80000300800 */
[----:B------:R-:W-:Y:S04]  /*6fcb0*/  STL.64 [R1+0x3c0], R8 ;  /* 0x0003c00801007387 */ /* 0x000fe80000100a00 */
[----:B------:R-:W-:Y:S04]  /*6fcc0*/  STL.64 [R1+0x3c8], R10 ;  /* 0x0003c80a01007387 */ /* 0x000fe80000100a00 */
[----:B------:R-:W-:Y:S04]  /*6fcd0*/  STL.64 [R1+0x390], R4 ;  /* 0x0003900401007387 */ /* 0x000fe80000100a00 */
[----:B------:R0:W-:Y:S04]  /*6fce0*/  STL.64 [R1+0x398], R6 ;  /* 0x0003980601007387 */ /* 0x0001e80000100a00 */
[----:B------:R-:W2:Y:S04]  /*6fcf0*/  LDL.LU R53, [R1+0xb4] ;  /* 0x0000b40001357983 */ /* 0x000ea80000300800 */
[----:B------:R-:W3:Y:S04]  /*6fd00*/  LDL.LU R54, [R1+0xb8] ;  /* 0x0000b80001367983 */ /* 0x000ee80000300800 */
[----:B------:R-:W3:Y:S01]  /*6fd10*/  LDL.LU R55, [R1+0xbc] ;  /* 0x0000bc0001377983 */ /* 0x000ee20000300800 */
[C---:B0-----:R-:W-:Y:S03]  /*6fd20*/  HMMA.16816.F32 R4, R28.reuse, R50, R40 ;  /* 0x000000321c04723c */ /* 0x041fe60000001828 */
[----:B---3--:R-:W-:Y:S04]  /*6fd30*/  STL.64 [R1+0x43b8], R54 ;  /* 0x0043b83601007387 */ /* 0x008fe80000100a00 */
[----:B--2---:R-:W-:Y:S04]  /*6fd40*/  STL.64 [R1+0x43b0], R52 ;  /* 0x0043b03401007387 */ /* 0x004fe80000100a00 */
[----:B------:R-:W2:Y:S08]  /*6fd50*/  LDL.LU R16, [R1+0x360] ;  /* 0x0003600001107983 */ /* 0x000eb00000300800 */
        /* <DEDUP_REMOVED lines=45> */
[----:B--2---:R-:W-:Y:S03]  /*70030*/  HMMA.16816.F32 R48, R28, R48, R12 ;  /* 0x000000301c30723c */ /* 0x004fe6000000180c */
[----:B------:R-:W2:-:S15]  /*70040*/  LDL.LU R12, [R1+0x2d0] ;  /* 0x0002d000010c7983 */ /* 0x000e9e0000300800 */
[----:B------:R-:W-:Y:S01]  /*70050*/  NOP ;  /* 0x0000000000007918 */ /* 0x000fe20000000000 */
[----:B------:R-:W-:Y:S01]  /*70060*/  STL.64 [R1+0x340], R48 ;  /* 0x0003403001007387 */ /* 0x000fe20000100a00 */
[----:B---3--:R-:W-:Y:S03]  /*70070*/  HMMA.16816.F32 R52, R28, R46, R52 ;  /* 0x0000002e1c34723c */ /* 0x008fe60000001834 */
[----:B------:R4:W-:Y:S04]  /*70080*/  STL.64 [R1+0x348], R50 ;  /* 0x0003483201007387 */ /* 0x0009e80000100a00 */
[----:B------:R-:W2:Y:S04]  /*70090*/  LDL.LU R13, [R1+0x2d4] ;  /* 0x0002d400010d7983 */ /* 0x000ea80000300800 */
[----:B------:R-:W2:Y:S04]  /*700a0*/  LDL.LU R14, [R1+0x2d8] ;  /* 0x0002d800010e7983 */ /* 0x000ea80000300800 */
[----:B------:R-:W2:Y:S01]  /*700b0*/  LDL.LU R15, [R1+0x2dc] ;  /* 0x0002dc00010f7983 */ /* 0x000ea20000300800 */
[----:B----4-:R-:W-:-:S03]  /*700c0*/  IMAD.MOV.U32 R51, RZ, RZ, R0 ;  /* 0x000000ffff337224 */ /* 0x010fc600078e0000 */
[----:B------:R-:W3:Y:S04]  /*700d0*/  LDL.LU R48, [R1+0xd0] ;  /* 0x0000d00001307983 */ /* 0x000ee80000300800 */
[----:B------:R-:W3:Y:S04]  /*700e0*/  LDL.LU R49, [R1+0xd4] ;  /* 0x0000d40001317983 */ /* 0x000ee80000300800 */
[----:B------:R-:W3:Y:S04]  /*700f0*/  LDL.LU R50, [R1+0xd8] ;  /* 0x0000d80001327983 */ /* 0x000ee80000300800 */
[----:B------:R-:W4:Y:S01]  /*70100*/  LDL.LU R0, [R1+0x43c0] ;  /* 0x0043c00001007983 */ /* 0x000f220000300800 */
[C---:B------:R-:W-:Y:S03]  /*70110*/  HMMA.16816.F32 R44, R28.reuse, R44, R40 ;  /* 0x0000002c1c2c723c */ /* 0x040fe60000001828 */
[----:B------:R-:W-:Y:S04]  /*70120*/  STL.64 [R1+0x320], R52 ;  /* 0x0003203401007387 */ /* 0x000fe80000100a00 */
[----:B------:R0:W-:Y:S04]  /*70130*/  STL.64 [R1+0x328], R54 ;  /* 0x0003283601007387 */ /* 0x0001e80000100a00 */
[----:B0-----:R-:W2:Y:S04]  /*70140*/  LDL.LU.64 R54, [R1+0x43b8] ;  /* 0x0043b80001367983 */ /* 0x001ea80000300a00 */
[----:B------:R-:W2:Y:S04]  /*70150*/  LDL.LU.64 R52, [R1+0x43b0] ;  /* 0x0043b00001347983 */ /* 0x000ea80000300a00 */
[----:B------:R-:W2:Y:S04]  /*70160*/  LDL.LU.64 R42, [R1+0x43a8] ;  /* 0x0043a800012a7983 */ /* 0x000ea80000300a00 */
[----:B------:R-:W3:Y:S04]  /*70170*/  LDL.LU.64 R40, [R1+0x43a0] ;  /* 0x0043a00001287983 */ /* 0x000ee80000300a00 */
[----:B------:R0:W-:Y:S04]  /*70180*/  STL.64 [R1+0x300], R44 ;  /* 0x0003002c01007387 */ /* 0x0001e80000100a00 */
[----:B------:R1:W-:Y:S04]  /*70190*/  STL.64 [R1+0x308], R46 ;  /* 0x0003082e01007387 */ /* 0x0003e80000100a00 */
[----:B0-----:R-:W4:Y:S04]  /*701a0*/  LDL.LU R44, [R1+0x100] ;  /* 0x00010000012c7983 */ /* 0x001f280000300800 */
[----:B------:R-:W4:Y:S04]  /*701b0*/  LDL.LU R45, [R1+0x104] ;  /* 0x00010400012d7983 */ /* 0x000f280000300800 */
[----:B-1----:R-:W4:Y:S04]  /*701c0*/  LDL.LU R46, [R1+0x108] ;  /* 0x00010800012e7983 */ /* 0x002f280000300800 */
[----:B------:R-:W4:Y:S01]  /*701d0*/  LDL.LU R47, [R1+0x10c] ;  /* 0x00010c00012f7983 */ /* 0x000f220000300800 */
[C---:B--2---:R-:W-:Y:S08]  /*701e0*/  HMMA.16816.F32 R56, R28.reuse, R42, R56 ;  /* 0x0000002a1c38723c */ /* 0x044ff00000001838 */
[----:B---3--:R-:W-:Y:S11]  /*701f0*/  HMMA.16816.F32 R40, R28, R40, R36 ;  /* 0x000000281c28723c */ /* 0x008ff60000001824 */
[----:B------:R-:W-:Y:S04]  /*70200*/  STL.64 [R1+0x2e0], R56 ;  /* 0x0002e03801007387 */ /* 0x000fe80000100a00 */
[----:B------:R0:W-:Y:S04]  /*70210*/  STL.64 [R1+0x2e8], R58 ;  /* 0x0002e83a01007387 */ /* 0x0001e80000100a00 */
[----:B0-----:R-:W2:Y:S04]  /*70220*/  LDL.LU.64 R58, [R1+0x4398] ;  /* 0x00439800013a7983 */ /* 0x001ea80000300a00 */
[----:B------:R-:W2:Y:S04]  /*70230*/  LDL.LU.64 R56, [R1+0x4390] ;  /* 0x0043900001387983 */ /* 0x000ea80000300a00 */
[----:B------:R-:W3:Y:S04]  /*70240*/  LDL.LU.64 R38, [R1+0x4388] ;  /* 0x0043880001267983 */ /* 0x000ee80000300a00 */
[----:B------:R-:W2:Y:S04]  /*70250*/  LDL.LU.64 R36, [R1+0x4380] ;  /* 0x0043800001247983 */ /* 0x000ea80000300a00 */
[----:B------:R0:W-:Y:S04]  /*70260*/  STL.64 [R1+0x2b0], R40 ;  /* 0x0002b02801007387 */ /* 0x0001e80000100a00 */
[----:B------:R4:W-:Y:S04]  /*70270*/  STL.64 [R1+0x2b8], R42 ;  /* 0x0002b82a01007387 */ /* 0x0009e80000100a00 */
[----:B0-----:R-:W2:Y:S04]  /*70280*/  LDL.LU R40, [R1+0x140] ;  /* 0x0001400001287983 */ /* 0x001ea80000300800 */
[----:B------:R-:W2:Y:S01]  /*70290*/  LDL.LU R41, [R1+0x144] ;  /* 0x0001440001297983 */ /* 0x000ea20000300800 */
[----:B----4-:R-:W-:-:S03]  /*702a0*/  IMAD.MOV.U32 R43, RZ, RZ, R0 ;  /* 0x000000ffff2b7224 */ /* 0x010fc600078e0000 */
[----:B------:R-:W4:Y:S04]  /*702b0*/  LDL.LU R42, [R1+0x148] ;  /* 0x00014800012a7983 */ /* 0x000f280000300800 */
[----:B------:R-:W2:Y:S01]  /*702c0*/  LDL.LU R0, [R1+0x4378] ;  /* 0x0043780001007983 */ /* 0x000ea20000300800 */
[----:B---3--:R-:W-:-:S15]  /*702d0*/  HMMA.16816.F32 R32, R28, R38, R32 ;  /* 0x000000261c20723c */ /* 0x008fde0000001820 */
[----:B------:R-:W-:-:S04]  /*702e0*/  NOP ;  /* 0x0000000000007918 */ /* 0x000fc80000000000 */
[----:B------:R-:W-:Y:S04]  /*702f0*/  STL.64 [R1+0x290], R32 ;  /* 0x0002902001007387 */ /* 0x000fe80000100a00 */
[----:B------:R0:W-:Y:S04]  /*70300*/  STL.64 [R1+0x298], R34 ;  /* 0x0002982201007387 */ /* 0x0001e80000100a00 */
[----:B0-----:R-:W3:Y:S01]  /*70310*/  LDL.LU.64 R34, [R1+0x4370] ;  /* 0x0043700001227983 */ /* 0x001ee20000300a00 */
[C---:B--2---:R-:W-:Y:S03]  /*70320*/  HMMA.16816.F32 R36, R28.reuse, R36, R24 ;  /* 0x000000241c24723c */ /* 0x044fe60000001818 */
[----:B------:R-:W2:Y:S04]  /*70330*/  LDL.LU.64 R32, [R1+0x4368] ;  /* 0x0043680001207983 */ /* 0x000ea80000300a00 */
[----:B------:R-:W2:Y:S01]  /*70340*/  LDL.LU.64 R26, [R1+0x4360] ;  /* 0x00436000011a7983 */ /* 0x000ea20000300a00 */
[C---:B------:R-:W-:Y:S03]  /*70350*/  HMMA.16816.F32 R4, R28.reuse, R2, R4 ;  /* 0x000000021c04723c */ /* 0x040fe60000001804 */
[----:B------:R-:W2:Y:S08]  /*70360*/  LDL.LU.64 R24, [R1+0x4358] ;  /* 0x0043580001187983 */ /* 0x000eb00000300a00 */
[----:B------:R0:W-:Y:S04]  /*70370*/  STL.64 [R1+0x260], R36 ;  /* 0x0002602401007387 */ /* 0x0001e80000100a00 */
[----:B------:R1:W-:Y:S04]  /*70380*/  STL.64 [R1+0x268], R38 ;  /* 0x0002682601007387 */ /* 0x0003e80000100a00 */
[----:B0-----:R-:W2:Y:S04]  /*70390*/  LDL.LU R36, [R1+0x160] ;  /* 0x0001600001247983 */ /* 0x001ea80000300800 */
[----:B------:R-:W2:Y:S04]  /*703a0*/  LDL.LU R37, [R1+0x164] ;  /* 0x0001640001257983 */ /* 0x000ea80000300800 */
[----:B-1----:R-:W2:Y:S04]  /*703b0*/  LDL.LU R38, [R1+0x168] ;  /* 0x0001680001267983 */ /* 0x002ea80000300800 */
[----:B------:R-:W2:Y:S01]  /*703c0*/  LDL.LU R39, [R1+0x16c] ;  /* 0x00016c0001277983 */ /* 0x000ea20000300800 */
[----:B---3--:R-:W-:-:S15]  /*703d0*/  HMMA.16816.F32 R20, R28, R34, R20 ;  /* 0x000000221c14723c */ /* 0x008fde0000001814 */
[----:B------:R-:W-:-:S04]  /*703e0*/  NOP ;  /* 0x0000000000007918 */ /* 0x000fc80000000000 */
[----:B------:R-:W-:Y:S04]  /*703f0*/  STL.64 [R1+0x240], R20 ;  /* 0x0002401401007387 */ /* 0x000fe80000100a00 */
[----:B------:R0:W-:Y:S04]  /*70400*/  STL.64 [R1+0x248], R22 ;  /* 0x0002481601007387 */ /* 0x0001e80000100a00 */
[----:B0-----:R-:W3:Y:S04]  /*70410*/  LDL.LU.64 R22, [R1+0x4350] ;  /* 0x0043500001167983 */ /* 0x001ee80000300a00 */
        /* <DEDUP_REMOVED lines=18> */
[----:B--2---:R-:W-:-:S15]  /*70540*/  HMMA.16816.F32 R12, R28, R8, R12 ;  /* 0x000000081c0c723c */ /* 0x004fde000000180c */
[----:B------:R-:W-:-:S04]  /*70550*/  NOP ;  /* 0x0000000000007918 */ /* 0x000fc80000000000 */
[----:B------:R-:W-:Y:S04]  /*70560*/  STL.64 [R1+0x1c0], R12 ;  /* 0x0001c00c01007387 */ /* 0x000fe80000100a00 */
[----:B------:R0:W-:Y:S04]  /*70570*/  STL.64 [R1+0x1c8], R14 ;  /* 0x0001c80e01007387 */ /* 0x0001e80000100a00 */
[----:B0-----:R-:W4:Y:S04]  /*70580*/  LDL.LU.64 R14, [R1+0x4310] ;  /* 0x00431000010e7983 */ /* 0x001f280000300a00 */
[----:B------:R-:W2:Y:S01]  /*70590*/  LDL.LU.64 R12, [R1+0x4308] ;  /* 0x00430800010c7983 */ /* 0x000ea20000300a00 */
[----:B------:R-:W-:-:S07]  /*705a0*/  IMAD.MOV.U32 R7, RZ, RZ, R0 ;  /* 0x000000ffff077224 */ /* 0x000fce00078e0000 */
[----:B---3--:R-:W-:-:S15]  /*705b0*/  HMMA.16816.F32 R4, R28, R10, R4 ;  /* 0x0000000a1c04723c */ /* 0x008fde0000001804 */
[----:B------:R-:W-:-:S04]  /*705c0*/  NOP ;  /* 0x0000000000007918 */ /* 0x000fc80000000000 */
[----:B------:R-:W-:Y:S04]  /*705d0*/  STL.64 [R1+0x1a0], R4 ;  /* 0x0001a00401007387 */ /* 0x000fe80000100a00 */
[----:B------:R4:W-:Y:S02]  /*705e0*/  STL.64 [R1+0x1a8], R6 ;  /* 0x0001a80601007387 */ /* 0x0009e40000100a00 */
[C---:B----4-:R-:W-:Y:S08]  /*705f0*/  HMMA.16816.F32 R4, R28.reuse, R14, R40 ;  /* 0x0000000e1c04723c */ /* 0x050ff00000001828 */
[C---:B--2---:R-:W-:Y:S08]  /*70600*/  HMMA.16816.F32 R8, R28.reuse, R12, R36 ;  /* 0x0000000c1c08723c */ /* 0x044ff00000001824 */
        /* <DEDUP_REMOVED lines=9> */
[----:B------:R-:W-:Y:S01]  /*706a0*/  STL.64 [R1+0x120], R4 ;  /* 0x0001200401007387 */ /* 0x000fe20000100a00 */
[----:B------:R-:W-:-:S03]  /*706b0*/  IMAD.MOV.U32 R0, RZ, RZ, R7 ;  /* 0x000000ffff007224 */ /* 0x000fc600078e0007 */
[----:B------:R-:W-:Y:S04]  /*706c0*/  STL.64 [R1+0x130], R8 ;  /* 0x0001300801007387 */ /* 0x000fe80000100a00 */
[----:B------:R-:W-:Y:S04]  /*706d0*/  STL.64 [R1+0x138], R10 ;  /* 0x0001380a01007387 */ /* 0x000fe80000100a00 */
[----:B------:R0:W-:Y:S02]  /*706e0*/  STL [R1+0x128], R6 ;  /* 0x0001280601007387 */ /* 0x0001e40000100800 */
[----:B0-----:R-:W-:Y:S02]  /*706f0*/  HMMA.16816.F32 R4, R28, R22, R56 ;  /* 0x000000161c04723c */ /* 0x001fe40000001838 */
[----:B------:R-:W-:Y:S04]  /*70700*/  STL [R1+0x3b70], R0 ;  /* 0x003b700001007387 */ /* 0x000fe80000100800 */
[----:B------:R-:W2:-:S13]  /*70710*/  LDL.LU R48, [R1+0x90] ;  /* 0x0000900001307983 */ /* 0x000e9a0000300800 */
[----:B------:R-:W-:Y:S04]  /*70720*/  STL.64 [R1+0x110], R4 ;  /* 0x0001100401007387 */ /* 0x000fe80000100a00 */
        /* <DEDUP_REMOVED lines=40> */
[----:B---3--:R-:W-:-:S15]  /*709b0*/  HMMA.16816.F32 R16, R28, R24, R56 ;  /* 0x000000181c10723c */ /* 0x008fde0000001838 */
[----:B------:R-:W-:-:S04]  /*709c0*/  NOP ;  /* 0x0000000000007918 */ /* 0x000fc80000000000 */
[----:B------:R-:W-:Y:S04]  /*709d0*/  STL.64 [R1+0x100], R16 ;  /* 0x0001001001007387 */ /* 0x000fe80000100a00 */
[----:B------:R-:W-:Y:S04]  /*709e0*/  STL [R1+0x108], R18 ;  /* 0x0001081201007387 */ /* 0x000fe80000100800 */
[----:B------:R-:W3:Y:S04]  /*709f0*/  LDL.LU R55, [R1+0x125c] ;  /* 0x00125c0001377983 */ /* 0x000ee80000300800 */
[----:B------:R-:W3:Y:S04]  /*70a00*/  LDL.LU R60, [R1+0x1268] ;  /* 0x00126800013c7983 */ /* 0x000ee80000300800 */
[----:B------:R-:W3:Y:S04]  /*70a10*/  LDL.LU R56, [R1+0xc0] ;  /* 0x0000c00001387983 */ /* 0x000ee80000300800 */
[----:B------:R-:W3:Y:S04]  /*70a20*/  LDL.LU R57, [R1+0xc4] ;  /* 0x0000c40001397983 */ /* 0x000ee80000300800 */
[----:B------:R-:W3:Y:S04]  /*70a30*/  LDL.LU R58, [R1+0xc8] ;  /* 0x0000c800013a7983 */ /* 0x000ee80000300800 */
[----:B------:R-:W3:Y:S01]  /*70a40*/  LDL.LU R59, [R1+0xcc] ;  /* 0x0000cc00013b7983 */ /* 0x000ee20000300800 */
[----:B----4-:R-:W-:Y:S01]  /*70a50*/  HMMA.16816.F32 R12, R28, R26, R12 ;  /* 0x0000001a1c0c723c */ /* 0x010fe2000000180c */
[----:B------:R-:W-:-:S07]  /*70a60*/  IMAD.MOV.U32 R0, RZ, RZ, R19 ;  /* 0x000000ffff007224 */ /* 0x000fce00078e0013 */
[----:B--2---:R-:W-:Y:S01]  /*70a70*/  HMMA.16816.F32 R8, R28, R32, R8 ;  /* 0x000000201c08723c */ /* 0x004fe20000001808 */
[----:B------:R-:W-:Y:S01]  /*70a80*/  IMAD R4, R5, 0x100, R4 ;  /* 0x0000010005047824 */ /* 0x000fe200078e0204 */
[----:B------:R0:W-:Y:S01]  /*70a90*/  STL [R1+0x3b88], R0 ;  /* 0x003b880001007387 */ /* 0x0001e20000100800 */
[----:B------:R-:W-:Y:S02]  /*70aa0*/  IMAD R2, R2, 0x100, R6 ;  /* 0x0000010002027824 */ /* 0x000fe400078e0206 */
[----:B------:R-:W-:Y:S02]  /*70ab0*/  IMAD R3, R3, 0x100, R7 ;  /* 0x0000010003037824 */ /* 0x000fe400078e0207 */
[----:B------:R-:W-:-:S04]  /*70ac0*/  IMAD R5, R35, 0x100, R34 ;  /* 0x0000010023057824 */ /* 0x000fc800078e0222 */
[----:B------:R-:W-:Y:S01]  /*70ad0*/  STL.64 [R1+0xf0], R12 ;  /* 0x0000f00c01007387 */ /* 0x000fe20000100a00 */
[----:B------:R-:W-:-:S03]  /*70ae0*/  F2FP.F16.E4M3.UNPACK_B R28, R2 ;  /* 0x00000002ff1c723e */ /* 0x000fc600020006ff */
[----:B------:R-:W-:Y:S01]  /*70af0*/  STL.64 [R1+0xf8], R14 ;  /* 0x0000f80e01007387 */ /* 0x000fe20000100a00 */
[----:B------:R-:W-:Y:S02]  /*70b00*/  F2FP.F16.E4M3.UNPACK_B R29, R3 ;  /* 0x00000003ff1d723e */ /* 0x000fe400020006ff */
[----:B------:R-:W-:Y:S02]  /*70b10*/  F2FP.F16.E4M3.UNPACK_B R30, R4 ;  /* 0x00000004ff1e723e */ /* 0x000fe400020006ff */
[----:B------:R-:W-:Y:S01]  /*70b20*/  F2FP.F16.E4M3.UNPACK_B R31, R5 ;  /* 0x00000005ff1f723e */ /* 0x000fe200020006ff */
[----:B------:R1:W-:Y:S01]  /*70b30*/  STL.64 [R1+0x30], R8 ;  /* 0x0000300801007387 */ /* 0x0003e20000100a00 */
[----:B0-----:R-:W-:-:S03]  /*70b40*/  IMAD.MOV.U32 R0, RZ, RZ, R11 ;  /* 0x000000ffff007224 */ /* 0x001fc600078e000b */
[----:B------:R-:W-:Y:S04]  /*70b50*/  STL [R1+0x38], R10 ;  /* 0x0000380a01007387 */ /* 0x000fe80000100800 */
[----:B------:R-:W-:Y:S01]  /*70b60*/  STL [R1+0x3c80], R0 ;  /* 0x003c800001007387 */ /* 0x000fe20000100800 */
[----:B-1----:R-:W-:Y:S02]  /*70b70*/  F2FP.F16.E4M3.UNPACK_B R8, R40.H1 ;  /* 0x00000028ff08723e */ /* 0x002fe400030006ff */
[----:B------:R-:W-:-:S03]  /*70b80*/  F2FP.F16.E4M3.UNPACK_B R9, R41.H1 ;  /* 0x00000029ff09723e */ /* 0x000fc600030006ff */
[----:B------:R-:W-:Y:S04]  /*70b90*/  STL [R1+0x18], R8 ;  /* 0x0000180801007387 */ /* 0x000fe80000100800 */
[----:B------:R0:W-:Y:S02]  /*70ba0*/  STL [R1+0x1c], R9 ;  /* 0x00001c0901007387 */ /* 0x0001e40000100800 */
[----:B0-----:R-:W-:Y:S01]  /*70bb0*/  HMMA.16816.F32 R8, R28, R8, R36 ;  /* 0x000000081c08723c */ /* 0x001fe20000001824 */
[----:B------:R-:W-:Y:S02]  /*70bc0*/  F2FP.F16.E4M3.UNPACK_B R6, R42.H1 ;  /* 0x0000002aff06723e */ /* 0x000fe400030006ff */
[----:B------:R-:W-:-:S15]  /*70bd0*/  F2FP.F16.E4M3.UNPACK_B R7, R43.H1 ;  /* 0x0000002bff07723e */ /* 0x000fde00030006ff */
[----:B------:R-:W-:Y:S01]  /*70be0*/  NOP ;  /* 0x0000000000007918 */ /* 0x000fe20000000000 */
[----:B------:R-:W-:Y:S04]  /*70bf0*/  STL.64 [R1+0x60], R8 ;  /* 0x0000600801007387 */ /* 0x000fe80000100a00 */
[----:B------:R0:W-:Y:S02]  /*70c00*/  STL.64 [R1+0x68], R10 ;  /* 0x0000680a01007387 */ /* 0x0001e40000100a00 */
[----:B0-----:R-:W-:Y:S01]  /*70c10*/  HMMA.16816.F32 R8, R28, R6, R44 ;  /* 0x000000061c08723c */ /* 0x001fe2000000182c */
[----:B------:R-:W-:Y:S02]  /*70c20*/  F2FP.F16.E4M3.UNPACK_B R4, R52.H1 ;  /* 0x00000034ff04723e */ /* 0x000fe400030006ff */
[----:B------:R-:W-:Y:S01]  /*70c30*/  F2FP.F16.E4M3.UNPACK_B R5, R53.H1 ;  /* 0x00000035ff05723e */ /* 0x000fe200030006ff */
[----:B------:R-:W-:Y:S01]  /*70c40*/  STL.64 [R1+0x10], R6 ;  /* 0x0000100601007387 */ /* 0x000fe20000100a00 */
[----:B------:R-:W-:Y:S01]  /*70c50*/  F2FP.F16.E4M3.UNPACK_B R2, R54.H1 ;  /* 0x00000036ff02723e */ /* 0x000fe200030006ff */
[----:B------:R-:W-:-:S02]  /*70c60*/  IMAD.MOV.U32 R25, RZ, RZ, R4 ;  /* 0x000000ffff197224 */ /* 0x000fc400078e0004 */
[----:B------:R-:W-:-:S11]  /*70c70*/  IMAD.MOV.U32 R0, RZ, RZ, R5 ;  /* 0x000000ffff007224 */ /* 0x000fd600078e0005 */
        /* <DEDUP_REMOVED lines=9> */
[----:B---3--:R-:W-:-:S07]  /*70d10*/  F2FP.F16.E4M3.UNPACK_B R3, R55.H1 ;  /* 0x00000037ff03723e */ /* 0x008fce00030006ff */
        /* <DEDUP_REMOVED lines=673> */
[C---:B----4-:R-:W-:Y:S08]  /*73730*/  HMMA.16816.F32 R12, R28.reuse, R20, R12 ;  /* 0x000000141c0c723c */ /* 0x050ff0000000180c */
[C---:B--2---:R-:W-:Y:S01]  /*73740*/  HMMA.16816.F32 R8, R28.reuse, R22, R8 ;  /* 0x000000161c08723c */ /* 0x044fe20000001808 */
[----:B------:R-:W-:Y:S10]  /*73750*/  STL.64 [R1+0x40d0], R22 ;  /* 0x0040d01601007387 */ /* 0x000ff40000100a00 */
[----:B------:R-:W-:Y:S04]  /*73760*/  STL.64 [R1+0x1dc0], R12 ;  /* 0x001dc00c01007387 */ /* 0x000fe80000100a00 */
[----:B------:R-:W-:Y:S04]  /*73770*/  STL.64 [R1+0x1dc8], R14 ;  /* 0x001dc80e01007387 */ /* 0x000fe80000100a00 */
[----:B------:R-:W-:Y:S04]  /*73780*/  STL.64 [R1+0x40c8], R20 ;  /* 0x0040c81401007387 */ /* 0x000fe80000100a00 */
[----:B------:R-:W-:Y:S04]  /*73790*/  STL.64 [R1+0x1db0], R8 ;  /* 0x001db00801007387 */ /* 0x000fe80000100a00 */
[----:B------:R3:W-:Y:S02]  /*737a0*/  STL.64 [R1+0x1db8], R10 ;  /* 0x001db80a01007387 */ /* 0x0007e40000100a00 */
[C---:B---3--:R-:W-:Y:S08]  /*737b0*/  HMMA.16816.F32 R8, R28.reuse, R24, R4 ;  /* 0x000000181c08723c */ /* 0x048ff00000001804 */
[----:B------:R-:W-:Y:S01]  /*737c0*/  HMMA.16816.F32 R4, R28, R26, R36 ;  /* 0x0000001a1c04723c */ /* 0x000fe20000001824 */
[----:B------:R-:W-:Y:S10]  /*737d0*/  STL.64 [R1+0x40f0], R26 ;  /* 0x0040f01a01007387 */ /* 0x000ff40000100a00 */
[----:B------:R-:W-:Y:S04]  /*737e0*/  STL.64 [R1+0x1da0], R8 ;  /* 0x001da00801007387 */ /* 0x000fe80000100a00 */
[----:B------:R-:W-:Y:S04]  /*737f0*/  STL.64 [R1+0x1da8], R10 ;  /* 0x001da80a01007387 */ /* 0x000fe80000100a00 */
[----:B------:R-:W-:Y:S04]  /*73800*/  STL.64 [R1+0x40e8], R24 ;  /* 0x0040e81801007387 */ /* 0x000fe80000100a00 */
[----:B------:R0:W-:Y:S04]  /*73810*/  STL.64 [R1+0x1d90], R4 ;  /* 0x001d900401007387 */ /* 0x0001e80000100a00 */
[----:B------:R1:W-:Y:S01]  /*73820*/  STL.64 [R1+0x1d98], R6 ;  /* 0x001d980601007387 */ /* 0x0003e20000100a00 */
[----:B0-----:R-:W-:-:S02]  /*73830*/  IMAD R5, R47, 0x100, R46 ;  /* 0x000001002f057824 */ /* 0x001fc400078e022e */
[----:B-1----:R-:W-:Y:S02]  /*73840*/  IMAD R7, R43, 0x100, R42 ;  /* 0x000001002b077824 */ /* 0x002fe400078e022a */
[----:B------:R-:W-:Y:S02]  /*73850*/  IMAD R6, R45, 0x100, R44 ;  /* 0x000001002d067824 */ /* 0x000fe400078e022c */
[----:B------:R-:W-:Y:S01]  /*73860*/  IMAD R4, R57, 0x100, R56 ;  /* 0x0000010039047824 */ /* 0x000fe200078e0238 */
[----:B------:R-:W-:Y:S01]  /*73870*/  HMMA.16816.F32 R8, R28, R32, R48 ;  /* 0x000000201c08723c */ /* 0x000fe20000001830 */
[----:B------:R-:W-:Y:S02]  /*73880*/  F2FP.F16.E4M3.UNPACK_B R30, R5 ;  /* 0x00000005ff1e723e */ /* 0x000fe400020006ff */
[----:B------:R-:W-:Y:S02]  /*73890*/  F2FP.F16.E4M3.UNPACK_B R28, R7 ;  /* 0x00000007ff1c723e */ /* 0x000fe400020006ff */
[----:B------:R-:W-:-:S02]  /*738a0*/  F2FP.F16.E4M3.UNPACK_B R29, R6 ;  /* 0x00000006ff1d723e */ /* 0x000fc400020006ff */
        /* <DEDUP_REMOVED lines=83> */
[C---:B----4-:R-:W-:Y:S08]  /*73de0*/  HMMA.16816.F32 R16, R28.reuse, R32, R16 ;  /* 0x000000201c10723c */ /* 0x050ff00000001810 */
[C---:B--2---:R-:W-:Y:S08]  /*73df0*/  HMMA.16816.F32 R24, R28.reuse, R26, R52 ;  /* 0x0000001a1c18723c */ /* 0x044ff00000001834 */
[C---:B------:R-:W-:Y:S08]  /*73e00*/  HMMA.16816.F32 R56, R28.reuse, R60, R56 ;  /* 0x0000003c1c38723c */ /* 0x040ff00000001838 */
[C---:B------:R-:W-:Y:S01]  /*73e10*/  HMMA.16816.F32 R32, R28.reuse, R34, R8 ;  /* 0x000000221c20723c */ /* 0x040fe20000001808 */
[----:B------:R-:W2:Y:S04]  /*73e20*/  LDL.LU.64 R54, [R1+0x41d0] ;  /* 0x0041d00001367983 */ /* 0x000ea80000300a00 */
[----:B------:R-:W2:Y:S04]  /*73e30*/  LDL.LU.64 R52, [R1+0x41c8] ;  /* 0x0041c80001347983 */ /* 0x000ea80000300a00 */
        /* <DEDUP_REMOVED lines=62> */
[C---:B----4-:R-:W-:Y:S08]  /*74220*/  HMMA.16816.F32 R16, R28.reuse, R40, R16 ;  /* 0x000000281c10723c */ /* 0x050ff00000001810 */
[C---:B------:R-:W-:Y:S08]  /*74230*/  HMMA.16816.F32 R12, R28.reuse, R38, R12 ;  /* 0x000000261c0c723c */ /* 0x040ff0000000180c */
[C---:B------:R-:W-:Y:S08]  /*74240*/  HMMA.16816.F32 R8, R28.reuse, R36, R8 ;  /* 0x000000241c08723c */ /* 0x040ff00000001808 */
[C---:B------:R-:W-:Y:S01]  /*74250*/  HMMA.16816.F32 R4, R28.reuse, R34, R4 ;  /* 0x000000221c04723c */ /* 0x040fe20000001804 */
[----:B------:R-:W-:Y:S04]  /*74260*/  STL.64 [R1+0x1ce0], R52 ;  /* 0x001ce03401007387 */ /* 0x000fe80000100a00 */
[----:B------:R-:W-:Y:S03]  /*74270*/  STL.64 [R1+0x1ce8], R54 ;  /* 0x001ce83601007387 */ /* 0x000fe60000100a00 */
        /* <DEDUP_REMOVED lines=131> */
[C---:B---3--:R-:W-:Y:S08]  /*74ab0*/  HMMA.16816.F32 R8, R28.reuse, R18, R8 ;  /* 0x000000121c08723c */ /* 0x048ff00000001808 */
[----:B--2---:R-:W-:Y:S01]  /*74ac0*/  HMMA.16816.F32 R12, R28, R16, R12 ;  /* 0x000000101c0c723c */ /* 0x004fe2000000180c */
[----:B------:R-:W-:-:S15]  /*74ad0*/  STL.64 [R1+0x3f80], R18 ;  /* 0x003f801201007387 */ /* 0x000fde0000100a00 */
[----:B------:R-:W-:-:S03]  /*74ae0*/  NOP ;  /* 0x0000000000007918 */ /* 0x000fc60000000000 */
[----:B------:R-:W-:Y:S04]  /*74af0*/  STL.64 [R1+0x1bf0], R12 ;  /* 0x001bf00c01007387 */ /* 0x000fe80000100a00 */
[----:B------:R-:W-:Y:S04]  /*74b00*/  STL.64 [R1+0x1bf8], R14 ;  /* 0x001bf80e01007387 */ /* 0x000fe80000100a00 */
[----:B------:R-:W-:Y:S04]  /*74b10*/  STL.64 [R1+0x3f78], R16 ;  /* 0x003f781001007387 */ /* 0x000fe80000100a00 */
[----:B------:R-:W-:Y:S04]  /*74b20*/  STL.64 [R1+0x1be0], R8 ;  /* 0x001be00801007387 */ /* 0x000fe80000100a00 */
[----:B------:R0:W-:Y:S02]  /*74b30*/  STL.64 [R1+0x1be8], R10 ;  /* 0x001be80a01007387 */ /* 0x0001e40000100a00 */
[C---:B0-----:R-:W-:Y:S08]  /*74b40*/  HMMA.16816.F32 R8, R28.reuse, R20, R4 ;  /* 0x000000141c08723c */ /* 0x041ff00000001804 */
[C---:B------:R-:W-:Y:S01]  /*74b50*/  HMMA.16816.F32 R4, R28.reuse, R22, R36 ;  /* 0x000000161c04723c */ /* 0x040fe20000001824 */
[----:B------:R-:W-:Y:S10]  /*74b60*/  STL.64 [R1+0x3f70], R22 ;  /* 0x003f701601007387 */ /* 0x000ff40000100a00 */
[----:B------:R-:W-:Y:S04]  /*74b70*/  STL.64 [R1+0x1bd0], R8 ;  /* 0x001bd00801007387 */ /* 0x000fe80000100a00 */
[----:B------:R4:W-:Y:S04]  /*74b80*/  STL.64 [R1+0x1bd8], R10 ;  /* 0x001bd80a01007387 */ /* 0x0009e80000100a00 */
[----:B------:R-:W-:Y:S04]  /*74b90*/  STL.64 [R1+0x3f68], R20 ;  /* 0x003f681401007387 */ /* 0x000fe80000100a00 */
[----:B------:R-:W-:Y:S04]  /*74ba0*/  STL.64 [R1+0x1bc0], R4 ;  /* 0x001bc00401007387 */ /* 0x000fe80000100a00 */
[----:B------:R0:W-:Y:S01]  /*74bb0*/  STL.64 [R1+0x1bc8], R6 ;  /* 0x001bc80601007387 */ /* 0x0001e20000100a00 */
[C---:B----4-:R-:W-:Y:S08]  /*74bc0*/  HMMA.16816.F32 R8, R28.reuse, R24, R40 ;  /* 0x000000181c08723c */ /* 0x050ff00000001828 */
        /* <DEDUP_REMOVED lines=8> */
[----:B------:R-:W-:Y:S04]  /*74c50*/  STL.64 [R1+0x4060], R34 ;  /* 0x0040602201007387 */ /* 0x000fe80000100a00 */
[----:B------:R0:W-:-:S13]  /*74c60*/  STL.64 [R1+0x4058], R32 ;  /* 0x0040582001007387 */ /* 0x0001da0000100a00 */
[----:B------:R-:W-:Y:S04]  /*74c70*/  STL.64 [R1+0x530], R4 ;  /* 0x0005300401007387 */ /* 0x000fe80000100a00 */
[----:B------:R-:W-:Y:S04]  /*74c80*/  STL.64 [R1+0x538], R6 ;  /* 0x0005380601007387 */ /* 0x000fe80000100a00 */
        /* <DEDUP_REMOVED lines=37> */
[----:B0-----:R-:W4:Y:S04]  /*74ee0*/  LDL.LU R32, [R1+0xce0] ;  /* 0x000ce00001207983 */ /* 0x001f280000300800 */
[----:B------:R-:W4:Y:S04]  /*74ef0*/  LDL.LU R33, [R1+0xce4] ;  /* 0x000ce40001217983 */ /* 0x000f280000300800 */
[----:B------:R-:W4:Y:S04]  /*74f00*/  LDL.LU R34, [R1+0xce8] ;  /* 0x000ce80001227983 */ /* 0x000f280000300800 */
[----:B------:R-:W4:Y:S04]  /*74f10*/  LDL.LU R35, [R1+0xcec] ;  /* 0x000cec0001237983 */ /* 0x000f280000300800 */
[----:B------:R-:W4:Y:S04]  /*74f20*/  LDL R36, [R1+0x8] ;  /* 0x0000080001247983 */ /* 0x000f280000100800 */
[----:B------:R-:W4:Y:S04]  /*74f30*/  LDL R37, [R1+0xc] ;  /* 0x00000c0001257983 */ /* 0x000f280000100800 */
[----:B-1----:R-:W4:Y:S04]  /*74f40*/  LDL R18, [R1+0x10] ;  /* 0x0000100001127983 */ /* 0x002f280000100800 */
[----:B------:R-:W4:Y:S04]  /*74f50*/  LDL R19, [R1+0x14] ;  /* 0x0000140001137983 */ /* 0x000f280000100800 */
[----:B--2---:R-:W4:Y:S04]  /*74f60*/  LDL.LU R24, [R1+0xd00] ;  /* 0x000d000001187983 */ /* 0x004f280000300800 */
[----:B------:R-:W4:Y:S04]  /*74f70*/  LDL.LU R25, [R1+0xd04] ;  /* 0x000d040001197983 */ /* 0x000f280000300800 */
[----:B------:R-:W4:Y:S04]  /*74f80*/  LDL.LU R26, [R1+0xd08] ;  /* 0x000d0800011a7983 */ /* 0x000f280000300800 */
[----:B------:R-:W4:Y:S04]  /*74f90*/  LDL.LU R27, [R1+0xd0c] ;  /* 0x000d0c00011b7983 */ /* 0x000f280000300800 */
        /* <DEDUP_REMOVED lines=38> */
[C---:B--2---:R-:W-:Y:S08]  /*75200*/  HMMA.16816.F32 R40, R28.reuse, R16, R40 ;  /* 0x000000101c28723c */ /* 0x044ff00000001828 */
[C---:B----4-:R-:W-:Y:S08]  /*75210*/  HMMA.16816.F32 R16, R28.reuse, R18, R24 ;  /* 0x000000121c10723c */ /* 0x050ff00000001818 */
[C---:B---3--:R-:W-:Y:S08]  /*75220*/  HMMA.16816.F32 R8, R28.reuse, R36, R8 ;  /* 0x000000241c08723c */ /* 0x048ff00000001808 */
[C---:B------:R-:W-:Y:S01]  /*75230*/  HMMA.16816.F32 R36, R28.reuse, R38, R32 ;  /* 0x000000261c24723c */ /* 0x040fe20000001820 */
[----:B------:R-:W-:Y:S04]  /*75240*/  STL.64 [R1+0x1b90], R40 ;  /* 0x001b902801007387 */ /* 0x000fe80000100a00 */
[----:B------:R0:W-:Y:S03]  /*75250*/  STL.64 [R1+0x1b98], R42 ;  /* 0x001b982a01007387 */ /* 0x0001e60000100a00 */
[C---:B------:R-:W-:Y:S01]  /*75260*/  HMMA.16816.F32 R56, R28.reuse, R60, R56 ;  /* 0x0000003c1c38723c */ /* 0x040fe20000001838 */
        /* <DEDUP_REMOVED lines=87> */
[----:B------:R-:W4:Y:S04]  /*757e0*/  LDL.LU R58, [R1+0x508] ;  /* 0x00050800013a7983 */ /* 0x000f280000300800 */
[----:B------:R-:W4:Y:S04]  /*757f0*/  LDL.LU R59, [R1+0x50c] ;  /* 0x00050c00013b7983 */ /* 0x000f280000300800 */
[----:B----4-:R-:W-:Y:S04]  /*75800*/  STL.64 [R1+0x3fd0], R58 ;  /* 0x003fd03a01007387 */ /* 0x010fe80000100a00 */
[----:B--2---:R2:W-:Y:S04]  /*75810*/  STL.64 [R1+0x3fc8], R56 ;  /* 0x003fc83801007387 */ /* 0x0045e80000100a00 */
[----:B0-----:R-:W4:Y:S04]  /*75820*/  LDL.LU R40, [R1+0xb30] ;  /* 0x000b300001287983 */ /* 0x001f280000300800 */
[----:B------:R-:W4:Y:S04]  /*75830*/  LDL.LU R41, [R1+0xb34] ;  /* 0x000b340001297983 */ /* 0x000f280000300800 */
[----:B------:R-:W2:Y:S04]  /*75840*/  LDL.LU R42, [R1+0xb38] ;  /* 0x000b3800012a7983 */ /* 0x000ea80000300800 */
[----:B------:R-:W2:Y:S04]  /*75850*/  LDL.LU R43, [R1+0xb3c] ;  /* 0x000b3c00012b7983 */ /* 0x000ea80000300800 */
[----:B--2---:R-:W-:Y:S04]  /*75860*/  STL.64 [R1+0x3ff0], R42 ;  /* 0x003ff02a01007387 */ /* 0x004fe80000100a00 */
[----:B----4-:R0:W-:Y:S04]  /*75870*/  STL.64 [R1+0x3fe8], R40 ;  /* 0x003fe82801007387 */ /* 0x0101e80000100a00 */
[----:B------:R-:W2:Y:S04]  /*75880*/  LDL.LU R20, [R1+0xb80] ;  /* 0x000b800001147983 */ /* 0x000ea80000300800 */
[----:B------:R-:W2:Y:S04]  /*75890*/  LDL.LU R21, [R1+0xb84] ;  /* 0x000b840001157983 */ /* 0x000ea80000300800 */
[----:B------:R-:W2:Y:S04]  /*758a0*/  LDL.LU R22, [R1+0xb88] ;  /* 0x000b880001167983 */ /* 0x000ea80000300800 */
[----:B------:R-:W2:Y:S04]  /*758b0*/  LDL.LU R23, [R1+0xb8c] ;  /* 0x000b8c0001177983 */ /* 0x000ea80000300800 */
[----:B-1----:R-:W4:Y:S04]  /*758c0*/  LDL.LU R8, [R1+0xbd0] ;  /* 0x000bd00001087983 */ /* 0x002f280000300800 */
[----:B------:R-:W4:Y:S04]  /*758d0*/  LDL.LU R9, [R1+0xbd4] ;  /* 0x000bd40001097983 */ /* 0x000f280000300800 */
[----:B---3--:R-:W4:Y:S04]  /*758e0*/  LDL.LU R10, [R1+0xbd8] ;  /* 0x000bd800010a7983 */ /* 0x008f280000300800 */
[----:B------:R-:W4:Y:S04]  /*758f0*/  LDL.LU R11, [R1+0xbdc] ;  /* 0x000bdc00010b7983 */ /* 0x000f280000300800 */
[----:B------:R-:W3:Y:S04]  /*75900*/  LDL.LU R56, [R1+0xbe0] ;  /* 0x000be00001387983 */ /* 0x000ee80000300800 */
[----:B------:R-:W3:Y:S04]  /*75910*/  LDL.LU R57, [R1+0xbe4] ;  /* 0x000be40001397983 */ /* 0x000ee80000300800 */
[----:B------:R-:W3:Y:S04]  /*75920*/  LDL.LU R58, [R1+0xbe8] ;  /* 0x000be800013a7983 */ /* 0x000ee80000300800 */
[----:B------:R-:W3:Y:S04]  /*75930*/  LDL.LU R59, [R1+0xbec] ;  /* 0x000bec00013b7983 */ /* 0x000ee80000300800 */
        /* <DEDUP_REMOVED lines=48> */
[----:B------:R-:W3:Y:S02]  /*75c40*/  LDL.LU.64 R4, [R1+0x3fd8] ;  /* 0x003fd80001047983 */ /* 0x000ee40000300a00 */
[C---:B---3--:R-:W-:Y:S08]  /*75c50*/  HMMA.16816.F32 R56, R28.reuse, R4, R56 ;  /* 0x000000041c38723c */ /* 0x048ff00000001838 */
[C---:B----4-:R-:W-:Y:S11]  /*75c60*/  HMMA.16816.F32 R8, R28.reuse, R6, R8 ;  /* 0x000000061c08723c */ /* 0x050ff60000001808 */
        /* <DEDUP_REMOVED lines=53> */
[----:B------:R-:W-:-:S15]  /*75fc0*/  STL [R1+0x3eb8], R19 ;  /* 0x003eb81301007387 */ /* 0x000fde0000100800 */
[----:B------:R-:W-:Y:S01]  /*75fd0*/  NOP ;  /* 0x0000000000007918 */ /* 0x000fe20000000000 */
[----:B------:R-:W-:Y:S04]  /*75fe0*/  STL.64 [R1+0x19f0], R12 ;  /* 0x0019f00c01007387 */ /* 0x000fe80000100a00 */
[----:B------:R-:W-:Y:S01]  /*75ff0*/  STL.64 [R1+0x19f8], R14 ;  /* 0x0019f80e01007387 */ /* 0x000fe20000100a00 */
[C---:B--2---:R-:W-:Y:S08]  /*76000*/  HMMA.16816.F32 R8, R28.reuse, R20, R8 ;  /* 0x000000141c08723c */ /* 0x044ff00000001808 */
[C---:B------:R-:W-:Y:S01]  /*76010*/  HMMA.16816.F32 R4, R28.reuse, R22, R4 ;  /* 0x000000161c04723c */ /* 0x040fe20000001804 */
[----:B------:R-:W-:Y:S10]  /*76020*/  STL.64 [R1+0x3eb0], R22 ;  /* 0x003eb01601007387 */ /* 0x000ff40000100a00 */
[----:B------:R-:W-:Y:S04]  /*76030*/  STL.64 [R1+0x19e0], R8 ;  /* 0x0019e00801007387 */ /* 0x000fe80000100a00 */
[----:B------:R0:W-:Y:S02]  /*76040*/  STL.64 [R1+0x19e8], R10 ;  /* 0x0019e80a01007387 */ /* 0x0001e40000100a00 */
[C---:B0-----:R-:W-:Y:S02]  /*76050*/  HMMA.16816.F32 R8, R28.reuse, R24, R36 ;  /* 0x000000181c08723c */ /* 0x041fe40000001824 */
[----:B------:R-:W-:Y:S04]  /*76060*/  STL.64 [R1+0x3ea8], R20 ;  /* 0x003ea81401007387 */ /* 0x000fe80000100a00 */
[----:B------:R-:W-:Y:S04]  /*76070*/  STL.64 [R1+0x19d0], R4 ;  /* 0x0019d00401007387 */ /* 0x000fe80000100a00 */
[----:B------:R0:W-:Y:S04]  /*76080*/  STL.64 [R1+0x19d8], R6 ;  /* 0x0019d80601007387 */ /* 0x0001e80000100a00 */
[----:B------:R-:W-:Y:S01]  /*76090*/  STL.64 [R1+0x3e90], R26 ;  /* 0x003e901a01007387 */ /* 0x000fe20000100a00 */
[C---:B0-----:R-:W-:Y:S04]  /*760a0*/  HMMA.16816.F32 R4, R28.reuse, R26, R40 ;  /* 0x0000001a1c04723c */ /* 0x041fe80000001828 */
[----:B------:R-:W-:Y:S04]  /*760b0*/  STL.64 [R1+0x19c0], R8 ;  /* 0x0019c00801007387 */ /* 0x000fe80000100a00 */
[----:B------:R0:W-:Y:S02]  /*760c0*/  STL.64 [R1+0x19c8], R10 ;  /* 0x0019c80a01007387 */ /* 0x0001e40000100a00 */
[----:B0-----:R-:W-:Y:S02]  /*760d0*/  HMMA.16816.F32 R8, R28, R32, R56 ;  /* 0x000000201c08723c */ /* 0x001fe40000001838 */
[----:B------:R-:W-:Y:S07]  /*760e0*/  STL.64 [R1+0x3e88], R24 ;  /* 0x003e881801007387 */ /* 0x000fee0000100a00 */
[----:B------:R0:W-:Y:S04]  /*760f0*/  STL.64 [R1+0x19b0], R4 ;  /* 0x0019b00401007387 */ /* 0x0001e80000100a00 */
[----:B------:R-:W-:Y:S04]  /*76100*/  STL.64 [R1+0x19b8], R6 ;  /* 0x0019b80601007387 */ /* 0x000fe80000100a00 */
[----:B------:R-:W-:Y:S04]  /*76110*/  STL [R1+0x3e5c], R32 ;  /* 0x003e5c2001007387 */ /* 0x000fe80000100800 */
[----:B------:R-:W-:Y:S04]  /*76120*/  STL [R1+0x3e58], R33 ;  /* 0x003e582101007387 */ /* 0x000fe80000100800 */
[----:B------:R1:W-:Y:S04]  /*76130*/  STL.64 [R1+0x520], R8 ;  /* 0x0005200801007387 */ /* 0x0003e80000100a00 */
[----:B------:R2:W-:Y:S04]  /*76140*/  STL.64 [R1+0x528], R10 ;  /* 0x0005280a01007387 */ /* 0x0005e80000100a00 */
[----:B------:R3:W-:Y:S01]  /*76150*/  STL.64 [R1+0x3ef0], R34 ;  /* 0x003ef02201007387 */ /* 0x0007e20000100a00 */
[----:B0-----:R-:W-:-:S02]  /*76160*/  IMAD R5, R50, 0x100, R49 ;  /* 0x0000010032057824 */ /* 0x001fc400078e0231 */
[----:B------:R-:W-:Y:S01]  /*76170*/  IMAD R4, R52, 0x100, R51 ;  /* 0x0000010034047824 */ /* 0x000fe200078e0233 */
[----:B-1----:R-:W4:Y:S04]  /*76180*/  LDL.LU R8, [R1+0xab0] ;  /* 0x000ab00001087983 */ /* 0x002f280000300800 */
[----:B------:R-:W4:Y:S04]  /*76190*/  LDL.LU R9, [R1+0xab4] ;  /* 0x000ab40001097983 */ /* 0x000f280000300800 */
[----:B--2---:R-:W4:Y:S04]  /*761a0*/  LDL.LU R10, [R1+0xab8] ;  /* 0x000ab800010a7983 */ /* 0x004f280000300800 */
[----:B------:R-:W4:Y:S04]  /*761b0*/  LDL.LU R11, [R1+0xabc] ;  /* 0x000abc00010b7983 */ /* 0x000f280000300800 */
[----:B------:R-:W2:Y:S04]  /*761c0*/  LDL R42, [R1+0x10] ;  /* 0x00001000012a7983 */ /* 0x000ea80000100800 */
[----:B------:R-:W2:Y:S04]  /*761d0*/  LDL R43, [R1+0x14] ;  /* 0x00001400012b7983 */ /* 0x000ea80000100800 */
[----:B------:R-:W2:Y:S04]  /*761e0*/  LDL.LU R48, [R1+0xb20] ;  /* 0x000b200001307983 */ /* 0x000ea80000300800 */
[----:B------:R-:W2:Y:S04]  /*761f0*/  LDL.LU R49, [R1+0xb24] ;  /* 0x000b240001317983 */ /* 0x000ea80000300800 */
[----:B------:R-:W2:Y:S04]  /*76200*/  LDL.LU R50, [R1+0xb28] ;  /* 0x000b280001327983 */ /* 0x000ea80000300800 */
[----:B------:R-:W2:Y:S04]  /*76210*/  LDL.LU R51, [R1+0xb2c] ;  /* 0x000b2c0001337983 */ /* 0x000ea80000300800 */
[----:B------:R-:W2:Y:S01]  /*76220*/  LDL.64 R40, [R1+0x18] ;  /* 0x0000180001287983 */ /* 0x000ea20000100a00 */
[----:B------:R-:W-:-:S02]  /*76230*/  IMAD R19, R54, 0x100, R53 ;  /* 0x0000010036137824 */ /* 0x000fc400078e0235 */
[----:B------:R-:W-:Y:S01]  /*76240*/  IMAD R0, R0, 0x100, R55 ;  /* 0x0000010000007824 */ /* 0x000fe200078e0237 */
[----:B------:R-:W4:Y:S04]  /*76250*/  LDL.LU R36, [R1+0xb10] ;  /* 0x000b100001247983 */ /* 0x000f280000300800 */
[----:B------:R-:W4:Y:S04]  /*76260*/  LDL.LU R37, [R1+0xb14] ;  /* 0x000b140001257983 */ /* 0x000f280000300800 */
[----:B------:R-:W4:Y:S01]  /*76270*/  LDL.LU R38, [R1+0xb18] ;  /* 0x000b180001267983 */ /* 0x000f220000300800 */
[----:B------:R-:W-:-:S02]  /*76280*/  F2FP.F16.E4M3.UNPACK_B R28, R5 ;  /* 0x00000005ff1c723e */ /* 0x000fc400020006ff */
[----:B------:R-:W-:Y:S01]  /*76290*/  F2FP.F16.E4M3.UNPACK_B R29, R4 ;  /* 0x00000004ff1d723e */ /* 0x000fe200020006ff */
[----:B------:R-:W4:Y:S01]  /*762a0*/  LDL.LU R39, [R1+0xb1c] ;  /* 0x000b1c0001277983 */ /* 0x000f220000300800 */
[----:B------:R-:W-:Y:S02]  /*762b0*/  F2FP.F16.E4M3.UNPACK_B R30, R19 ;  /* 0x00000013ff1e723e */ /* 0x000fe400020006ff */
[----:B------:R-:W-:Y:S01]  /*762c0*/  F2FP.F16.E4M3.UNPACK_B R31, R0 ;  /* 0x00000000ff1f723e */ /* 0x000fe200020006ff */
        /* <DEDUP_REMOVED lines=8> */
[----:B------:R-:W4:Y:S04]  /*76350*/  LDL.64 R22, [R1+0x8] ;  /* 0x0000080001167983 */ /* 0x000f280000100a00 */
[----:B------:R-:W4:Y:S04]  /*76360*/  LDL.LU R56, [R1+0xaf0] ;  /* 0x000af00001387983 */ /* 0x000f280000300800 */
[----:B------:R-:W4:Y:S04]  /*76370*/  LDL.LU R57, [R1+0xaf4] ;  /* 0x000af40001397983 */ /* 0x000f280000300800 */
[----:B------:R-:W4:Y:S04]  /*76380*/  LDL.LU R58, [R1+0xaf8] ;  /* 0x000af800013a7983 */ /* 0x000f280000300800 */
[----:B------:R-:W4:Y:S04]  /*76390*/  LDL.LU R59, [R1+0xafc] ;  /* 0x000afc00013b7983 */ /* 0x000f280000300800 */
[----:B------:R-:W4:Y:S04]  /*763a0*/  LDL.LU R32, [R1+0xae0] ;  /* 0x000ae00001207983 */ /* 0x000f280000300800 */
        /* <DEDUP_REMOVED lines=11> */
[----:B--2---:R-:W-:Y:S01]  /*76460*/  HMMA.16816.F32 R48, R28, R40, R48 ;  /* 0x000000281c30723c */ /* 0x004fe20000001830 */
[----:B------:R-:W-:-:S15]  /*76470*/  IMAD.MOV.U32 R19, RZ, RZ, R40 ;  /* 0x000000ffff137224 */ /* 0x000fde00078e0028 */
[----:B------:R-:W-:-:S03]  /*76480*/  NOP ;  /* 0x0000000000007918 */ /* 0x000fc60000000000 */
[----:B------:R-:W-:Y:S04]  /*76490*/  STL.64 [R1+0x19a0], R48 ;  /* 0x0019a03001007387 */ /* 0x000fe80000100a00 */
[----:B------:R0:W-:Y:S04]  /*764a0*/  STL.64 [R1+0x19a8], R50 ;  /* 0x0019a83201007387 */ /* 0x0001e80000100a00 */
[----:B0-----:R-:W2:Y:S04]  /*764b0*/  LDL.LU.64 R50, [R1+0x3f60] ;  /* 0x003f600001327983 */ /* 0x001ea80000300a00 */
[----:B------:R-:W2:Y:S04]  /*764c0*/  LDL.LU.64 R48, [R1+0x3f58] ;  /* 0x003f580001307983 */ /* 0x000ea80000300a00 */
[----:B------:R0:W-:Y:S04]  /*764d0*/  STL.64 [R1+0x3f10], R18 ;  /* 0x003f101201007387 */ /* 0x0001e80000100a00 */
[----:B0-----:R-:W2:Y:S01]  /*764e0*/  LDL.64 R18, [R1] ;  /* 0x0000000001127983 */ /* 0x001ea20000100a00 */
[C---:B----4-:R-:W-:Y:S08]  /*764f0*/  HMMA.16816.F32 R36, R28.reuse, R42, R36 ;  /* 0x0000002a1c24723c */ /* 0x050ff00000001824 */
[C---:B------:R-:W-:Y:S01]  /*76500*/  HMMA.16816.F32 R52, R28.reuse, R22, R52 ;  /* 0x000000161c34723c */ /* 0x040fe20000001834 */
[----:B------:R-:W-:Y:S04]  /*76510*/  STL.64 [R1+0x3f08], R16 ;  /* 0x003f081001007387 */ /* 0x000fe80000100a00 */
[----:B------:R-:W4:Y:S06]  /*76520*/  LDL.LU R40, [R1+0xa80] ;  /* 0x000a800001287983 */ /* 0x000f2c0000300800 */
[----:B------:R0:W-:Y:S04]  /*76530*/  STL.64 [R1+0x1990], R36 ;  /* 0x0019902401007387 */ /* 0x0001e80000100a00 */
[----:B------:R1:W-:Y:S04]  /*76540*/  STL.64 [R1+0x1998], R38 ;  /* 0x0019982601007387 */ /* 0x0003e80000100a00 */
[----:B------:R-:W4:Y:S04]  /*76550*/  LDL.LU R41, [R1+0xa84] ;  /* 0x000a840001297983 */ /* 0x000f280000300800 */
[----:B------:R-:W4:Y:S04]  /*76560*/  LDL.LU R42, [R1+0xa88] ;  /* 0x000a8800012a7983 */ /* 0x000f280000300800 */
[----:B------:R-:W4:Y:S04]  /*76570*/  LDL.LU R43, [R1+0xa8c] ;  /* 0x000a8c00012b7983 */ /* 0x000f280000300800 */
[----:B0-----:R-:W3:Y:S04]  /*76580*/  LDL.LU R36, [R1+0xa90] ;  /* 0x000a900001247983 */ /* 0x001ee80000300800 */
[----:B------:R-:W3:Y:S04]  /*76590*/  LDL.LU R37, [R1+0xa94] ;  /* 0x000a940001257983 */ /* 0x000ee80000300800 */
[----:B-1----:R-:W3:Y:S04]  /*765a0*/  LDL.LU R38, [R1+0xa98] ;  /* 0x000a980001267983 */ /* 0x002ee80000300800 */
[----:B------:R-:W3:Y:S04]  /*765b0*/  LDL.LU R39, [R1+0xa9c] ;  /* 0x000a9c0001277983 */ /* 0x000ee80000300800 */
        /* <DEDUP_REMOVED lines=10> */
[----:B------:R-:W-:-:S02]  /*76660*/  IMAD.MOV.U32 R20, RZ, RZ, R22 ;  /* 0x000000ffff147224 */ /* 0x000fc400078e0016 */
[----:B------:R-:W-:Y:S02]  /*76670*/  IMAD.MOV.U32 R22, RZ, RZ, R18 ;  /* 0x000000ffff167224 */ /* 0x000fe400078e0012 */
[----:B------:R-:W-:Y:S02]  /*76680*/  IMAD.MOV.U32 R21, RZ, RZ, R19 ;  /* 0x000000ffff157224 */ /* 0x000fe400078e0013 */
[----:B------:R-:W-:Y:S01]  /*76690*/  IMAD.MOV.U32 R0, RZ, RZ, R23 ;  /* 0x000000ffff007224 */ /* 0x000fe200078e0017 */
[----:B------:R-:W-:Y:S04]  /*766a0*/  STL [R1+0x3f30], R22 ;  /* 0x003f301601007387 */ /* 0x000fe80000100800 */
[----:B------:R3:W-:Y:S02]  /*766b0*/  STL.64 [R1+0x3f28], R20 ;  /* 0x003f281401007387 */ /* 0x0007e40000100a00 */
[C---:B---3--:R-:W-:Y:S08]  /*766c0*/  HMMA.16816.F32 R20, R28.reuse, R60, R32 ;  /* 0x0000003c1c14723c */ /* 0x048ff00000001820 */
[C---:B----4-:R-:W-:Y:S08]  /*766d0*/  HMMA.16816.F32 R8, R28.reuse, R54, R8 ;  /* 0x000000361c08723c */ /* 0x050ff00000001808 */
[C---:B------:R-:W-:Y:S01]  /*766e0*/  HMMA.16816.F32 R4, R28.reuse, R52, R4 ;  /* 0x000000341c04723c */ /* 0x040fe20000001804 */
[----:B------:R-:W-:Y:S04]  /*766f0*/  STL [R1+0x3e60], R61 ;  /* 0x003e603d01007387 */ /* 0x000fe80000100800 */
[----:B------:R-:W-:Y:S04]  /*76700*/  STL.64 [R1+0x1960], R20 ;  /* 0x0019601401007387 */ /* 0x000fe80000100a00 */
[----:B------:R-:W-:Y:S01]  /*76710*/  STL.64 [R1+0x1968], R22 ;  /* 0x0019681601007387 */ /* 0x000fe20000100a00 */
[C---:B--2---:R-:W-:Y:S08]  /*76720*/  HMMA.16816.F32 R16, R28.reuse, R58, R24 ;  /* 0x0000003a1c10723c */ /* 0x044ff00000001818 */
[C---:B------:R-:W-:Y:S01]  /*76730*/  HMMA.16816.F32 R12, R28.reuse, R56, R12 ;  /* 0x000000381c0c723c */ /* 0x040fe2000000180c */
[----:B------:R-:W-:Y:S10]  /*76740*/  STL.64 [R1+0x3e50], R58 ;  /* 0x003e503a01007387 */ /* 0x000ff40000100a00 */
[----:B------:R-:W-:Y:S04]  /*76750*/  STL.64 [R1+0x1950], R16 ;  /* 0x0019501001007387 */ /* 0x000fe80000100a00 */
[----:B------:R-:W-:Y:S04]  /*76760*/  STL.64 [R1+0x1958], R18 ;  /* 0x0019581201007387 */ /* 0x000fe80000100a00 */
[----:B------:R0:W-:Y:S04]  /*76770*/  STL.64 [R1+0x3e48], R56 ;  /* 0x003e483801007387 */ /* 0x0001e80000100a00 */
[----:B------:R-:W-:Y:S04]  /*76780*/  STL.64 [R1+0x1940], R12 ;  /* 0x0019400c01007387 */ /* 0x000fe80000100a00 */
[----:B------:R-:W-:Y:S04]  /*76790*/  STL.64 [R1+0x1948], R14 ;  /* 0x0019480e01007387 */ /* 0x000fe80000100a00 */
[----:B0-----:R-:W2:Y:S04]  /*767a0*/  LDL.LU R56, [R1+0x9a0] ;  /* 0x0009a00001387983 */ /* 0x001ea80000300800 */
[----:B------:R-:W-:Y:S04]  /*767b0*/  STL.64 [R1+0x1930], R8 ;  /* 0x0019300801007387 */ /* 0x000fe80000100a00 */
[----:B------:R0:W-:Y:S04]  /*767c0*/  STL.64 [R1+0x1938], R10 ;  /* 0x0019380a01007387 */ /* 0x0001e80000100a00 */
        /* <DEDUP_REMOVED lines=8> */
[----:B------:R-:W3:Y:S01]  /*76850*/  LDL.LU R27, [R1+0x99c] ;  /* 0x00099c00011b7983 */ /* 0x000ee20000300800 */
[C---:B0-----:R-:W-:Y:S08]  /*76860*/  HMMA.16816.F32 R8, R28.reuse, R50, R36 ;  /* 0x000000321c08723c */ /* 0x041ff00000001824 */
[C---:B-1----:R-:W-:Y:S01]  /*76870*/  HMMA.16816.F32 R4, R28.reuse, R48, R40 ;  /* 0x000000301c04723c */ /* 0x042fe20000001828 */
[----:B------:R-:W-:Y:S04]  /*76880*/  STL.64 [R1+0x3e70], R54 ;  /* 0x003e703601007387 */ /* 0x000fe80000100a00 */
[----:B------:R0:W-:Y:S04]  /*76890*/  STL.64 [R1+0x3e68], R52 ;  /* 0x003e683401007387 */ /* 0x0001e80000100a00 */
[----:B0-----:R-:W4:Y:S04]  /*768a0*/  LDL.LU R52, [R1+0x9b0] ;  /* 0x0009b00001347983 */ /* 0x001f280000300800 */
[----:B------:R-:W4:Y:S04]  /*768b0*/  LDL.LU R53, [R1+0x9b4] ;  /* 0x0009b40001357983 */ /* 0x000f280000300800 */
[----:B------:R-:W4:Y:S04]  /*768c0*/  LDL.LU R54, [R1+0x9b8] ;  /* 0x0009b80001367983 */ /* 0x000f280000300800 */
[----:B------:R-:W4:Y:S04]  /*768d0*/  LDL.LU R55, [R1+0x9bc] ;  /* 0x0009bc0001377983 */ /* 0x000f280000300800 */
[----:B------:R-:W2:Y:S04]  /*768e0*/  LDL.LU R40, [R1+0xa60] ;  /* 0x000a600001287983 */ /* 0x000ea80000300800 */
[----:B------:R-:W-:Y:S04]  /*768f0*/  STL.64 [R1+0x1910], R8 ;  /* 0x0019100801007387 */ /* 0x000fe80000100a00 */
[----:B------:R-:W-:Y:S04]  /*76900*/  STL.64 [R1+0x1918], R10 ;  /* 0x0019180a01007387 */ /* 0x000fe80000100a00 */
        /* <DEDUP_REMOVED lines=27> */
[----:B-1----:R-:W4:Y:S04]  /*76ac0*/  LDL.LU R6, [R1+0xa08] ;  /* 0x000a080001067983 */ /* 0x002f280000300800 */
        /* <DEDUP_REMOVED lines=16> */
[----:B0-----:R-:W2:Y:S04]  /*76bd0*/  LDL.LU R22, [R1+0x3f30] ;  /* 0x003f300001167983 */ /* 0x001ea80000300800 */
        /* <DEDUP_REMOVED lines=31> */
[----:B0-----:R-:W2:Y:S01]  /*76dd0*/  LDL.LU.64 R34, [R1+0x3ef0] ;  /* 0x003ef00001227983 */ /* 0x001ea20000300a00 */
[C---:B---3--:R-:W-:Y:S08]  /*76de0*/  HMMA.16816.F32 R12, R28.reuse, R36, R12 ;  /* 0x000000241c0c723c */ /* 0x048ff0000000180c */
[C---:B------:R-:W-:Y:S11]  /*76df0*/  HMMA.16816.F32 R4, R28.reuse, R2, R4 ;  /* 0x000000021c04723c */ /* 0x040ff60000001804 */
        /* <DEDUP_REMOVED lines=19> */
[----:B------:R-:W3:Y:S02]  /*76f30*/  LDL.LU.64 R4, [R1+0x3ec0] ;  /* 0x003ec00001047983 */ /* 0x000ee40000300a00 */
[----:B---3--:R-:W-:-:S15]  /*76f40*/  HMMA.16816.F32 R36, R28, R4, R36 ;  /* 0x000000041c24723c */ /* 0x008fde0000001824 */
[----:B------:R-:W-:-:S04]  /*76f50*/  NOP ;  /* 0x0000000000007918 */ /* 0x000fc80000000000 */
[----:B------:R-:W-:Y:S04]  /*76f60*/  STL.64 [R1+0x1870], R36 ;  /* 0x0018702401007387 */ /* 0x000fe80000100a00 */
[----:B------:R2:W-:Y:S02]  /*76f70*/  STL.64 [R1+0x1878], R38 ;  /* 0x0018782601007387 */ /* 0x0005e40000100a00 */
[----:B--2---:R-:W-:Y:S02]  /*76f80*/  HMMA.16816.F32 R36, R28, R6, R40 ;  /* 0x000000061c24723c */ /* 0x004fe40000001828 */
[----:B------:R-:W-:Y:S04]  /*76f90*/  STL.64 [R1+0x3dd0], R6 ;  /* 0x003dd00601007387 */ /* 0x000fe80000100a00 */
[----:B------:R0:W-:-:S13]  /*76fa0*/  STL.64 [R1+0x3dc8], R4 ;  /* 0x003dc80401007387 */ /* 0x0001da0000100a00 */
        /* <DEDUP_REMOVED lines=11> */
[C---:B0-----:R-:W-:Y:S08]  /*77060*/  HMMA.16816.F32 R8, R28.reuse, R12, R52 ;  /* 0x0000000c1c08723c */ /* 0x041ff00000001834 */
[C---:B-1----:R-:W-:Y:S01]  /*77070*/  HMMA.16816.F32 R4, R28.reuse, R14, R56 ;  /* 0x0000000e1c04723c */ /* 0x042fe20000001838 */
[----:B------:R-:W-:Y:S10]  /*77080*/  STL.64 [R1+0x3e10], R14 ;  /* 0x003e100e01007387 */ /* 0x000ff40000100a00 */
[----:B------:R-:W-:Y:S04]  /*77090*/  STL.64 [R1+0x1830], R8 ;  /* 0x0018300801007387 */ /* 0x000fe80000100a00 */
[----:B------:R-:W-:Y:S04]  /*770a0*/  STL.64 [R1+0x1838], R10 ;  /* 0x0018380a01007387 */ /* 0x000fe80000100a00 */
[----:B------:R-:W-:Y:S04]  /*770b0*/  STL.64 [R1+0x3e08], R12 ;  /* 0x003e080c01007387 */ /* 0x000fe80000100a00 */
[----:B------:R-:W-:Y:S04]  /*770c0*/  STL.64 [R1+0x1820], R4 ;  /* 0x0018200401007387 */ /* 0x000fe80000100a00 */
[----:B------:R4:W-:Y:S04]  /*770d0*/  STL.64 [R1+0x1828], R6 ;  /* 0x0018280601007387 */ /* 0x0009e80000100a00 */
[----:B------:R-:W2:Y:S01]  /*770e0*/  LDL.LU R44, [R1+0x8e0] ;  /* 0x0008e000012c7983 */ /* 0x000ea20000300800 */
[----:B----4-:R-:W-:-:S15]  /*770f0*/  HMMA.16816.F32 R4, R28, R16, R24 ;  /* 0x000000101c04723c */ /* 0x010fde0000001818 */
[----:B------:R-:W-:-:S04]  /*77100*/  NOP ;  /* 0x0000000000007918 */ /* 0x000fc80000000000 */
        /* <DEDUP_REMOVED lines=11> */
[----:B------:R-:W-:-:S02]  /*771c0*/  IMAD.MOV.U32 R36, RZ, RZ, R20 ;  /* 0x000000ffff247224 */ /* 0x000fc400078e0014 */
[----:B------:R-:W-:Y:S02]  /*771d0*/  IMAD.MOV.U32 R39, RZ, RZ, R21 ;  /* 0x000000ffff277224 */ /* 0x000fe400078e0015 */
[----:B------:R-:W-:Y:S02]  /*771e0*/  IMAD.MOV.U32 R38, RZ, RZ, R22 ;  /* 0x000000ffff267224 */ /* 0x000fe400078e0016 */
[----:B------:R-:W-:Y:S02]  /*771f0*/  IMAD.MOV.U32 R37, RZ, RZ, R0 ;  /* 0x000000ffff257224 */ /* 0x000fe400078e0000 */
[----:B------:R-:W-:Y:S01]  /*77200*/  IMAD.MOV.U32 R12, RZ, RZ, R19 ;  /* 0x000000ffff0c7224 */ /* 0x000fe200078e0013 */
[----:B---3--:R-:W-:Y:S04]  /*77210*/  STL.64 [R1+0x3ea0], R42 ;  /* 0x003ea02a01007387 */ /* 0x008fe80000100a00 */
[----:B--2---:R2:W-:Y:S04]  /*77220*/  STL.64 [R1+0x3e98], R40 ;  /* 0x003e982801007387 */ /* 0x0045e80000100a00 */
        /* <DEDUP_REMOVED lines=37> */
[----:B------:R-:W3:Y:S04]  /*77480*/  LDL.LU R19, [R1+0x3eb8] ;  /* 0x003eb80001137983 */ /* 0x000ee80000300800 */
[----:B------:R-:W2:Y:S04]  /*77490*/  LDL R13, [R1+0x1c] ;  /* 0x00001c00010d7983 */ /* 0x000ea80000100800 */
[----:B------:R-:W2:Y:S04]  /*774a0*/  LDL.LU R48, [R1+0x8d0] ;  /* 0x0008d00001307983 */ /* 0x000ea80000300800 */
        /* <DEDUP_REMOVED lines=32> */
[----:B---3--:R-:W-:Y:S11]  /*776b0*/  HMMA.16816.F32 R52, R28, R26, R52 ;  /* 0x0000001a1c34723c */ /* 0x008ff60000001834 */
        /* <DEDUP_REMOVED lines=8> */
[----:B------:R0:W-:Y:S04]  /*77740*/  STL.64 [R1+0x3da0], R26 ;  /* 0x003da01a01007387 */ /* 0x0001e80000100a00 */
[----:B0-----:R-:W2:Y:S04]  /*77750*/  LDL.LU R27, [R1+0x3ac4] ;  /* 0x003ac400011b7983 */ /* 0x001ea80000300800 */
[----:B------:R-:W3:Y:S04]  /*77760*/  LDL.LU R26, [R1+0x3ae0] ;  /* 0x003ae000011a7983 */ /* 0x000ee80000300800 */
[----:B------:R0:W-:Y:S04]  /*77770*/  STL.64 [R1+0x3d98], R24 ;  /* 0x003d981801007387 */ /* 0x0001e80000100a00 */
[----:B0-----:R-:W3:Y:S04]  /*77780*/  LDL.LU R25, [R1+0x3acc] ;  /* 0x003acc0001197983 */ /* 0x001ee80000300800 */
[----:B------:R-:W4:Y:S01]  /*77790*/  LDL.LU R24, [R1+0x3ad4] ;  /* 0x003ad40001187983 */ /* 0x000f220000300800 */
[----:B--2---:R-:W-:-:S03]  /*777a0*/  IMAD R27, R27, 0x100, R61 ;  /* 0x000001001b1b7824 */ /* 0x004fc600078e023d */
[----:B------:R-:W2:Y:S01]  /*777b0*/  LDL.LU R61, [R1+0x3e60] ;  /* 0x003e6000013d7983 */ /* 0x000ea20000300800 */
[----:B---3--:R-:W-:Y:S02]  /*777c0*/  IMAD R25, R25, 0x100, R32 ;  /* 0x0000010019197824 */ /* 0x008fe400078e0220 */
[----:B----4-:R-:W-:Y:S01]  /*777d0*/  IMAD R24, R24, 0x100, R33 ;  /* 0x0000010018187824 */ /* 0x010fe200078e0221 */
[----:B------:R-:W3:Y:S04]  /*777e0*/  LDL.LU R32, [R1+0x3e5c] ;  /* 0x003e5c0001207983 */ /* 0x000ee80000300800 */
[----:B------:R-:W3:Y:S01]  /*777f0*/  LDL.LU R33, [R1+0x3e58] ;  /* 0x003e580001217983 */ /* 0x000ee20000300800 */
[----:B------:R-:W-:Y:S01]  /*77800*/  IMAD R0, R0, 0x100, R26 ;  /* 0x0000010000007824 */ /* 0x000fe200078e021a */
[----:B---3--:R-:W-:Y:S02]  /*77810*/  HMMA.16816.F32 R28, R28, R32, R56 ;  /* 0x000000201c1c723c */ /* 0x008fe40000001838 */
[----:B------:R-:W3:Y:S04]  /*77820*/  LDL.LU.64 R58, [R1+0x3e50] ;  /* 0x003e5000013a7983 */ /* 0x000ee80000300a00 */
[----:B------:R-:W4:Y:S04]  /*77830*/  LDL.LU.64 R56, [R1+0x3e48] ;  /* 0x003e480001387983 */ /* 0x000f280000300a00 */
[----:B------:R-:W-:Y:S04]  /*77840*/  STL.64 [R1+0x3e30], R34 ;  /* 0x003e302201007387 */ /* 0x000fe80000100a00 */
[----:B------:R-:W-:Y:S05]  /*77850*/  STL.64 [R1+0x3e28], R32 ;  /* 0x003e282001007387 */ /* 0x000fea0000100a00 */
[----:B------:R0:W-:Y:S04]  /*77860*/  STL.64 [R1+0x4b0], R28 ;  /* 0x0004b01c01007387 */ /* 0x0001e80000100a00 */
[----:B------:R1:W-:Y:S01]  /*77870*/  STL.64 [R1+0x4b8], R30 ;  /* 0x0004b81e01007387 */ /* 0x0003e20000100a00 */
[----:B0-----:R-:W-:-:S02]  /*77880*/  F2FP.F16.E4M3.UNPACK_B R28, R27 ;  /* 0x0000001bff1c723e */ /* 0x001fc400020006ff */
[----:B------:R-:W-:Y:S02]  /*77890*/  F2FP.F16.E4M3.UNPACK_B R29, R25 ;  /* 0x00000019ff1d723e */ /* 0x000fe400020006ff */
[----:B-1----:R-:W-:Y:S02]  /*778a0*/  F2FP.F16.E4M3.UNPACK_B R30, R24 ;  /* 0x00000018ff1e723e */ /* 0x002fe400020006ff */
[----:B------:R-:W-:-:S07]  /*778b0*/  F2FP.F16.E4M3.UNPACK_B R31, R0 ;  /* 0x00000000ff1f723e */ /* 0x000fce00020006ff */
[C---:B------:R-:W-:Y:S08]  /*778c0*/  HMMA.16816.F32 R24, R28.reuse, R12, R20 ;  /* 0x0000000c1c18723c */ /* 0x040ff00000001814 */
[C---:B------:R-:W-:Y:S08]  /*778d0*/  HMMA.16816.F32 R20, R28.reuse, R14, R16 ;  /* 0x0000000e1c14723c */ /* 0x040ff00000001810 */
[C---:B------:R-:W-:Y:S08]  /*778e0*/  HMMA.16816.F32 R8, R28.reuse, R36, R8 ;  /* 0x000000241c08723c */ /* 0x040ff00000001808 */
[----:B------:R-:W-:Y:S01]  /*778f0*/  HMMA.16816.F32 R4, R28, R38, R4 ;  /* 0x000000261c04723c */ /* 0x000fe20000001804 */
[----:B------:R-:W-:-:S02]  /*77900*/  IMAD.MOV.U32 R16, RZ, RZ, R14 ;  /* 0x000000ffff107224 */ /* 0x000fc400078e000e */
[----:B------:R-:W-:-:S05]  /*77910*/  IMAD.MOV.U32 R0, RZ, RZ, R15 ;  /* 0x000000ffff007224 */ /* 0x000fca00078e000f */
[C---:B--2---:R-:W-:Y:S01]  /*77920*/  HMMA.16816.F32 R12, R28.reuse, R60, R40 ;  /* 0x0000003c1c0c723c */ /* 0x044fe20000001828 */
[----:B------:R-:W-:Y:S04]  /*77930*/  STL.64 [R1+0x17b0], R24 ;  /* 0x0017b01801007387 */ /* 0x000fe80000100a00 */
[----:B------:R-:W-:Y:S04]  /*77940*/  STL.64 [R1+0x17b8], R26 ;  /* 0x0017b81a01007387 */ /* 0x000fe80000100a00 */
[----:B------:R0:W-:Y:S04]  /*77950*/  STL.64 [R1+0x17a0], R20 ;  /* 0x0017a01401007387 */ /* 0x0001e80000100a00 */
[----:B------:R-:W-:Y:S04]  /*77960*/  STL.64 [R1+0x17a8], R22 ;  /* 0x0017a81601007387 */ /* 0x000fe80000100a00 */
[----:B------:R-:W-:Y:S04]  /*77970*/  STL.64 [R1+0x1790], R8 ;  /* 0x0017900801007387 */ /* 0x000fe80000100a00 */
[----:B------:R3:W-:Y:S04]  /*77980*/  STL.64 [R1+0x1798], R10 ;  /* 0x0017980a01007387 */ /* 0x0007e80000100a00 */
[----:B------:R-:W-:Y:S04]  /*77990*/  STL.64 [R1+0x1780], R4 ;  /* 0x0017800401007387 */ /* 0x000fe80000100a00 */
[----:B------:R4:W-:Y:S04]  /*779a0*/  STL.64 [R1+0x1788], R6 ;  /* 0x0017880601007387 */ /* 0x0009e80000100a00 */
[----:B------:R-:W-:Y:S04]  /*779b0*/  STL.64 [R1+0x1770], R12 ;  /* 0x0017700c01007387 */ /* 0x000fe80000100a00 */
[----:B------:R-:W-:Y:S04]  /*779c0*/  STL.64 [R1+0x1778], R14 ;  /* 0x0017780e01007387 */ /* 0x000fe80000100a00 */
[----:B0-----:R-:W2:Y:S01]  /*779d0*/  LDL.LU R20, [R1+0x7d0] ;  /* 0x0007d00001147983 */ /* 0x001ea20000300800 */
[C---:B---3--:R-:W-:Y:S08]  /*779e0*/  HMMA.16816.F32 R8, R28.reuse, R58, R44 ;  /* 0x0000003a1c08723c */ /* 0x048ff0000000182c */
[C---:B----4-:R-:W-:Y:S11]  /*779f0*/  HMMA.16816.F32 R4, R28.reuse, R56, R48 ;  /* 0x000000381c04723c */ /* 0x050ff60000001830 */
        /* <DEDUP_REMOVED lines=54> */
[----:B------:R-:W2:Y:S01]  /*77d60*/  LDL.LU.64 R48, [R1+0x3e38] ;  /* 0x003e380001307983 */ /* 0x000ea20000300a00 */
[----:B----4-:R-:W-:-:S15]  /*77d70*/  HMMA.16816.F32 R4, R28, R52, R4 ;  /* 0x000000341c04723c */ /* 0x010fde0000001804 */
[----:B------:R-:W-:-:S04]  /*77d80*/  NOP ;  /* 0x0000000000007918 */ /* 0x000fc80000000000 */
[----:B------:R0:W-:Y:S04]  /*77d90*/  STL.64 [R1+0x1730], R4 ;  /* 0x0017300401007387 */ /* 0x0001e80000100a00 */
[----:B------:R1:W-:Y:S04]  /*77da0*/  STL.64 [R1+0x1738], R6 ;  /* 0x0017380601007387 */ /* 0x0003e80000100a00 */
[----:B0-----:R-:W4:Y:S04]  /*77db0*/  LDL.LU R4, [R1+0x840] ;  /* 0x0008400001047983 */ /* 0x001f280000300800 */
[----:B------:R-:W4:Y:S04]  /*77dc0*/  LDL.LU R5, [R1+0x844] ;  /* 0x0008440001057983 */ /* 0x000f280000300800 */
[----:B-1----:R-:W4:Y:S04]  /*77dd0*/  LDL.LU R6, [R1+0x848] ;  /* 0x0008480001067983 */ /* 0x002f280000300800 */
[----:B------:R-:W4:Y:S04]  /*77de0*/  LDL.LU R7, [R1+0x84c] ;  /* 0x00084c0001077983 */ /* 0x000f280000300800 */
        /* <DEDUP_REMOVED lines=58> */
[----:B0-----:R-:W4:Y:S04]  /*78190*/  LDL.LU.64 R6, [R1+0x3dd0] ;  /* 0x003dd00001067983 */ /* 0x001f280000300a00 */
[----:B------:R-:W4:Y:S01]  /*781a0*/  LDL.LU.64 R4, [R1+0x3dc8] ;  /* 0x003dc80001047983 */ /* 0x000f220000300a00 */
[C---:B--2---:R-:W-:Y:S03]  /*781b0*/  HMMA.16816.F32 R40, R28.reuse, R36, R40 ;  /* 0x000000241c28723c */ /* 0x044fe60000001828 */
[----:B------:R-:W-:Y:S04]  /*781c0*/  STL.64 [R1+0x3d00], R38 ;  /* 0x003d002601007387 */ /* 0x000fe80000100a00 */
[----:B------:R0:W-:Y:S02]  /*781d0*/  STL.64 [R1+0x3cf8], R36 ;  /* 0x003cf82401007387 */ /* 0x0001e40000100a00 */
[C---:B0-----:R-:W-:Y:S10]  /*781e0*/  HMMA.16816.F32 R36, R28.reuse, R34, R44 ;  /* 0x000000221c24723c */ /* 0x041ff4000000182c */
[----:B------:R-:W-:Y:S04]  /*781f0*/  STL.64 [R1+0x16b0], R40 ;  /* 0x0016b02801007387 */ /* 0x000fe80000100a00 */
[----:B------:R0:W-:Y:S04]  /*78200*/  STL.64 [R1+0x16b8], R42 ;  /* 0x0016b82a01007387 */ /* 0x0001e80000100a00 */
[----:B------:R-:W-:Y:S04]  /*78210*/  STL.64 [R1+0x3dc0], R34 ;  /* 0x003dc02201007387 */ /* 0x000fe80000100a00 */
[----:B------:R-:W-:Y:S01]  /*78220*/  STL.64 [R1+0x3db8], R32 ;  /* 0x003db82001007387 */ /* 0x000fe20000100a00 */
[C---:B0-----:R-:W-:Y:S03]  /*78230*/  HMMA.16816.F32 R40, R28.reuse, R2, R48 ;  /* 0x000000021c28723c */ /* 0x041fe60000001830 */
[----:B------:R-:W-:Y:S04]  /*78240*/  STL.64 [R1+0x16a0], R36 ;  /* 0x0016a02401007387 */ /* 0x000fe80000100a00 */
[----:B------:R4:W-:Y:S01]  /*78250*/  STL.64 [R1+0x16a8], R38 ;  /* 0x0016a82601007387 */ /* 0x0009e20000100a00 */
[C---:B---3--:R-:W-:Y:S11]  /*78260*/  HMMA.16816.F32 R24, R28.reuse, R8, R24 ;  /* 0x000000081c18723c */ /* 0x048ff60000001818 */
[----:B------:R-:W-:Y:S04]  /*78270*/  STL.64 [R1+0x1690], R40 ;  /* 0x0016902801007387 */ /* 0x000fe80000100a00 */
[----:B------:R-:W-:Y:S01]  /*78280*/  STL.64 [R1+0x1698], R42 ;  /* 0x0016982a01007387 */ /* 0x000fe20000100a00 */
[C---:B----4-:R-:W-:Y:S08]  /*78290*/  HMMA.16816.F32 R36, R28.reuse, R4, R52 ;  /* 0x000000041c24723c */ /* 0x050ff00000001834 */
[C---:B------:R-:W-:Y:S01]  /*782a0*/  HMMA.16816.F32 R32, R28.reuse, R6, R56 ;  /* 0x000000061c20723c */ /* 0x040fe20000001838 */
[----:B------:R-:W-:Y:S10]  /*782b0*/  STL.64 [R1+0x3d20], R6 ;  /* 0x003d200601007387 */ /* 0x000ff40000100a00 */
[----:B------:R-:W-:Y:S04]  /*782c0*/  STL.64 [R1+0x1680], R36 ;  /* 0x0016802401007387 */ /* 0x000fe80000100a00 */
[----:B------:R-:W-:Y:S04]  /*782d0*/  STL.64 [R1+0x1688], R38 ;  /* 0x0016882601007387 */ /* 0x000fe80000100a00 */
[----:B------:R0:W-:Y:S02]  /*782e0*/  STL.64 [R1+0x3d18], R4 ;  /* 0x003d180401007387 */ /* 0x0001e40000100a00 */
[----:B0-----:R-:W-:Y:S02]  /*782f0*/  HMMA.16816.F32 R4, R28, R10, R20 ;  /* 0x0000000a1c04723c */ /* 0x001fe40000001814 */
[----:B------:R-:W-:Y:S04]  /*78300*/  STL.64 [R1+0x1670], R32 ;  /* 0x0016702001007387 */ /* 0x000fe80000100a00 */
[----:B------:R-:W-:Y:S04]  /*78310*/  STL.64 [R1+0x1678], R34 ;  /* 0x0016782201007387 */ /* 0x000fe80000100a00 */
[----:B------:R-:W-:Y:S04]  /*78320*/  STL.64 [R1+0x1660], R24 ;  /* 0x0016601801007387 */ /* 0x000fe80000100a00 */
[----:B------:R-:W-:Y:S01]  /*78330*/  STL.64 [R1+0x1668], R26 ;  /* 0x0016681a01007387 */ /* 0x000fe20000100a00 */
[----:B------:R-:W-:-:S04]  /*78340*/  IMAD.MOV.U32 R58, RZ, RZ, R16 ;  /* 0x000000ffff3a7224 */ /* 0x000fc800078e0010 */
[----:B------:R0:W-:Y:S04]  /*78350*/  STL.64 [R1+0x1650], R4 ;  /* 0x0016500401007387 */ /* 0x0001e80000100a00 */
[----:B------:R1:W-:Y:S04]  /*78360*/  STL.64 [R1+0x1658], R6 ;  /* 0x0016580601007387 */ /* 0x0003e80000100a00 */
[----:B------:R-:W2:Y:S04]  /*78370*/  LDL.LU R44, [R1+0x4e0] ;  /* 0x0004e000012c7983 */ /* 0x000ea80000300800 */
        /* <DEDUP_REMOVED lines=34> */
[----:B------:R-:W3:Y:S04]  /*785a0*/  LDL.LU R50, [R1+0x748] ;  /* 0x0007480001327983 */ /* 0x000ee80000300800 */
[----:B------:R-:W3:Y:S04]  /*785b0*/  LDL.LU R51, [R1+0x74c] ;  /* 0x00074c0001337983 */ /* 0x000ee80000300800 */
[----:B------:R-:W3:Y:S04]  /*785c0*/  LDL.64 R56, [R1+0x18] ;  /* 0x0000180001387983 */ /* 0x000ee80000100a00 */
        /* <DEDUP_REMOVED lines=43> */
[----:B------:R-:W-:Y:S01]  /*78880*/  IMAD R0, R0, 0x100, R43 ;  /* 0x0000010000007824 */ /* 0x000fe200078e022b */
[C---:B---3--:R-:W-:Y:S08]  /*78890*/  HMMA.16816.F32 R8, R28.reuse, R24, R8 ;  /* 0x000000181c08723c */ /* 0x048ff00000001808 */
[C---:B--2---:R-:W-:Y:S08]  /*788a0*/  HMMA.16816.F32 R4, R28.reuse, R26, R4 ;  /* 0x0000001a1c04723c */ /* 0x044ff00000001804 */
[C---:B----4-:R-:W-:Y:S08]  /*788b0*/  HMMA.16816.F32 R12, R28.reuse, R22, R12 ;  /* 0x000000161c0c723c */ /* 0x050ff0000000180c */
[----:B------:R-:W-:Y:S01]  /*788c0*/  HMMA.16816.F32 R16, R28, R20, R16 ;  /* 0x000000141c10723c */ /* 0x000fe20000001810 */
[----:B------:R-:W-:-:S15]  /*788d0*/  STL.64 [R1+0x3ca0], R22 ;  /* 0x003ca01601007387 */ /* 0x000fde0000100a00 */
[----:B------:R-:W-:-:S03]  /*788e0*/  NOP ;  /* 0x0000000000007918 */ /* 0x000fc60000000000 */
        /* <DEDUP_REMOVED lines=10> */
[----:B------:R1:W-:Y:S01]  /*78990*/  STL.64 [R1+0x15d8], R6 ;  /* 0x0015d80601007387 */ /* 0x0003e20000100a00 */
[----:B0-----:R-:W-:-:S02]  /*789a0*/  IMAD R5, R40, 0x100, R39 ;  /* 0x0000010028057824 */ /* 0x001fc400078e0227 */
[----:B-1----:R-:W-:Y:S02]  /*789b0*/  IMAD R6, R38, 0x100, R37 ;  /* 0x0000010026067824 */ /* 0x002fe400078e0225 */
[----:B------:R-:W-:Y:S01]  /*789c0*/  IMAD R4, R42, 0x100, R41 ;  /* 0x000001002a047824 */ /* 0x000fe200078e0229 */
[----:B------:R-:W-:Y:S01]  /*789d0*/  HMMA.16816.F32 R8, R28, R32, R44 ;  /* 0x000000201c08723c */ /* 0x000fe2000000182c */
[----:B------:R-:W-:Y:S02]  /*789e0*/  F2FP.F16.E4M3.UNPACK_B R31, R0 ;  /* 0x00000000ff1f723e */ /* 0x000fe400020006ff */
[----:B------:R-:W-:Y:S02]  /*789f0*/  F2FP.F16.E4M3.UNPACK_B R29, R5 ;  /* 0x00000005ff1d723e */ /* 0x000fe400020006ff */
[----:B------:R-:W-:Y:S02]  /*78a00*/  F2FP.F16.E4M3.UNPACK_B R28, R6 ;  /* 0x00000006ff1c723e */ /* 0x000fe400020006ff */
[----:B------:R-:W-:-:S07]  /*78a10*/  F2FP.F16.E4M3.UNPACK_B R30, R4 ;  /* 0x00000004ff1e723e */ /* 0x000fce00020006ff */
[C---:B------:R-:W-:Y:S01]  /*78a20*/  HMMA.16816.F32 R4, R28.reuse, R56, R48 ;  /* 0x000000381c04723c */ /* 0x040fe20000001830 */
[----:B------:R-:W-:Y:S01]  /*78a30*/  IMAD.MOV.U32 R0, RZ, RZ, R57 ;  /* 0x000000ffff007224 */ /* 0x000fe200078e0039 */
[----:B------:R-:W-:Y:S04]  /*78a40*/  STL.64 [R1+0x3d40], R34 ;  /* 0x003d402201007387 */ /* 0x000fe80000100a00 */
[----:B------:R-:W-:Y:S04]  /*78a50*/  STL.64 [R1+0x3d38], R32 ;  /* 0x003d382001007387 */ /* 0x000fe80000100a00 */
[----:B------:R-:W-:Y:S04]  /*78a60*/  STL.64 [R1+0x510], R8 ;  /* 0x0005100801007387 */ /* 0x000fe80000100a00 */
[----:B------:R-:W-:Y:S04]  /*78a70*/  STL.64 [R1+0x518], R10 ;  /* 0x0005180a01007387 */ /* 0x000fe80000100a00 */
[----:B------:R-:W-:Y:S04]  /*78a80*/  STL [R1+0x3c84], R0 ;  /* 0x003c840001007387 */ /* 0x000fe80000100800 */
        /* <DEDUP_REMOVED lines=36> */
[----:B0-----:R-:W2:Y:S04]  /*78cd0*/  LDL R14, [R1] ;  /* 0x00000000010e7983 */ /* 0x001ea80000100800 */
[----:B------:R-:W2:Y:S04]  /*78ce0*/  LDL R15, [R1+0x4] ;  /* 0x00000400010f7983 */ /* 0x000ea80000100800 */
[----:B-1----:R-:W2:Y:S04]  /*78cf0*/  LDL.LU R24, [R1+0x720] ;  /* 0x0007200001187983 */ /* 0x002ea80000300800 */
[----:B------:R-:W2:Y:S04]  /*78d00*/  LDL.LU R25, [R1+0x724] ;  /* 0x0007240001197983 */ /* 0x000ea80000300800 */
[----:B------:R-:W2:Y:S04]  /*78d10*/  LDL.LU R26, [R1+0x728] ;  /* 0x00072800011a7983 */ /* 0x000ea80000300800 */
[----:B------:R-:W2:Y:S04]  /*78d20*/  LDL.LU R27, [R1+0x72c] ;  /* 0x00072c00011b7983 */ /* 0x000ea80000300800 */
[----:B------:R-:W2:Y:S04]  /*78d30*/  LDL.64 R12, [R1+0x8] ;  /* 0x00000800010c7983 */ /* 0x000ea80000100a00 */
        /* <DEDUP_REMOVED lines=32> */
[----:B--2---:R-:W-:Y:S01]  /*78f40*/  HMMA.16816.F32 R24, R28, R12, R24 ;  /* 0x0000000c1c18723c */ /* 0x004fe20000001818 */
[----:B------:R-:W-:-:S07]  /*78f50*/  IMAD.MOV.U32 R0, RZ, RZ, R13 ;  /* 0x000000ffff007224 */ /* 0x000fce00078e000d */
[C---:B---3--:R-:W-:Y:S08]  /*78f60*/  HMMA.16816.F32 R12, R28.reuse, R14, R20 ;  /* 0x0000000e1c0c723c */ /* 0x048ff00000001814 */
[C---:B----4-:R-:W-:Y:S03]  /*78f70*/  HMMA.16816.F32 R56, R28.reuse, R60, R56 ;  /* 0x0000003c1c38723c */ /* 0x050fe60000001838 */
        /* <DEDUP_REMOVED lines=68> */
[C---:B---3--:R-:W-:Y:S03]  /*793c0*/  HMMA.16816.F32 R48, R28.reuse, R44, R48 ;  /* 0x0000002c1c30723c */ /* 0x048fe60000001830 */
[----:B------:R-:W-:Y:S04]  /*793d0*/  STL.64 [R1+0x3bb8], R46 ;  /* 0x003bb82e01007387 */ /* 0x000fe80000100a00 */
[----:B------:R-:W-:Y:S01]  /*793e0*/  STL.64 [R1+0x3bb0], R44 ;  /* 0x003bb02c01007387 */ /* 0x000fe20000100a00 */
[C---:B------:R-:W-:Y:S08]  /*793f0*/  HMMA.16816.F32 R24, R28.reuse, R38, R24 ;  /* 0x000000261c18723c */ /* 0x040ff00000001818 */
[C---:B------:R-:W-:Y:S08]  /*79400*/  HMMA.16816.F32 R20, R28.reuse, R36, R20 ;  /* 0x000000241c14723c */ /* 0x040ff00000001814 */
[C---:B------:R-:W-:Y:S01]  /*79410*/  HMMA.16816.F32 R16, R28.reuse, R34, R16 ;  /* 0x000000221c10723c */ /* 0x040fe20000001810 */
[----:B------:R-:W-:Y:S04]  /*79420*/  STL.64 [R1+0x1500], R48 ;  /* 0x0015003001007387 */ /* 0x000fe80000100a00 */
[----:B------:R2:W-:Y:S03]  /*79430*/  STL.64 [R1+0x1508], R50 ;  /* 0x0015083201007387 */ /* 0x0005e60000100a00 */
[C---:B----4-:R-:W-:Y:S08]  /*79440*/  HMMA.16816.F32 R12, R28.reuse, R2, R12 ;  /* 0x000000021c0c723c */ /* 0x050ff0000000180c */
[C---:B------:R-:W-:Y:S08]  /*79450*/  HMMA.16816.F32 R8, R28.reuse, R4, R8 ;  /* 0x000000041c08723c */ /* 0x040ff00000001808 */
[C---:B--2---:R-:W-:Y:S08]  /*79460*/  HMMA.16816.F32 R48, R28.reuse, R42, R52 ;  /* 0x0000002a1c30723c */ /* 0x044ff00000001834 */
[C---:B------:R-:W-:Y:S01]  /*79470*/  HMMA.16816.F32 R44, R28.reuse, R40, R56 ;  /* 0x000000281c2c723c */ /* 0x040fe20000001838 */
[----:B------:R-:W-:Y:S10]  /*79480*/  STL.64 [R1+0x3b98], R42 ;  /* 0x003b982a01007387 */ /* 0x000ff40000100a00 */
[----:B------:R-:W-:Y:S04]  /*79490*/  STL.64 [R1+0x14f0], R48 ;  /* 0x0014f03001007387 */ /* 0x000fe80000100a00 */
[----:B------:R-:W-:Y:S04]  /*794a0*/  STL.64 [R1+0x14f8], R50 ;  /* 0x0014f83201007387 */ /* 0x000fe80000100a00 */
[----:B------:R-:W-:Y:S04]  /*794b0*/  STL.64 [R1+0x3b90], R40 ;  /* 0x003b902801007387 */ /* 0x000fe80000100a00 */
        /* <DEDUP_REMOVED lines=10> */
[----:B0-----:R-:W2:Y:S04]  /*79560*/  LDL.LU R44, [R1+0x560] ;  /* 0x00056000012c7983 */ /* 0x001ea80000300800 */
[----:B------:R-:W-:Y:S04]  /*79570*/  STL.64 [R1+0x14a0], R12 ;  /* 0x0014a00c01007387 */ /* 0x000fe80000100a00 */
[----:B------:R-:W-:Y:S04]  /*79580*/  STL.64 [R1+0x14a8], R14 ;  /* 0x0014a80e01007387 */ /* 0x000fe80000100a00 */
[----:B------:R0:W-:Y:S04]  /*79590*/  STL.64 [R1+0x1490], R8 ;  /* 0x0014900801007387 */ /* 0x0001e80000100a00 */
[----:B------:R3:W-:Y:S04]  /*795a0*/  STL.64 [R1+0x1498], R10 ;  /* 0x0014980a01007387 */ /* 0x0007e80000100a00 */
[----:B------:R-:W2:Y:S04]  /*795b0*/  LDL.LU R45, [R1+0x564] ;  /* 0x00056400012d7983 */ /* 0x000ea80000300800 */
[----:B-1----:R-:W2:Y:S04]  /*795c0*/  LDL.LU R46, [R1+0x568] ;  /* 0x00056800012e7983 */ /* 0x002ea80000300800 */
[----:B------:R-:W2:Y:S04]  /*795d0*/  LDL.LU R47, [R1+0x56c] ;  /* 0x00056c00012f7983 */ /* 0x000ea80000300800 */
[----:B------:R-:W4:Y:S04]  /*795e0*/  LDL.LU R56, [R1+0x5a0] ;  /* 0x0005a00001387983 */ /* 0x000f280000300800 */
[----:B------:R-:W4:Y:S04]  /*795f0*/  LDL.LU R57, [R1+0x5a4] ;  /* 0x0005a40001397983 */ /* 0x000f280000300800 */
[----:B------:R-:W4:Y:S04]  /*79600*/  LDL.LU R58, [R1+0x5a8] ;  /* 0x0005a800013a7983 */ /* 0x000f280000300800 */
[----:B------:R-:W4:Y:S04]  /*79610*/  LDL.LU R59, [R1+0x5ac] ;  /* 0x0005ac00013b7983 */ /* 0x000f280000300800 */
[----:B0-----:R-:W2:Y:S04]  /*79620*/  LDL.LU R8, [R1+0x600] ;  /* 0x0006000001087983 */ /* 0x001ea80000300800 */
        /* <DEDUP_REMOVED lines=71> */
[----:B0-----:R-:W4:Y:S04]  /*79aa0*/  LDL.LU.64 R18, [R1+0x3c90] ;  /* 0x003c900001127983 */ /* 0x001f280000300a00 */
[----:B------:R-:W3:Y:S04]  /*79ab0*/  LDL.LU.64 R16, [R1+0x3c88] ;  /* 0x003c880001107983 */ /* 0x000ee80000300a00 */
[----:B------:R-:W-:Y:S04]  /*79ac0*/  STL.64 [R1+0x3b80], R14 ;  /* 0x003b800e01007387 */ /* 0x000fe80000100a00 */
[----:B------:R3:W-:Y:S02]  /*79ad0*/  STL.64 [R1+0x3b78], R12 ;  /* 0x003b780c01007387 */ /* 0x0007e40000100a00 */
[C---:B---3--:R-:W-:Y:S08]  /*79ae0*/  HMMA.16816.F32 R12, R28.reuse, R16, R8 ;  /* 0x000000101c0c723c */ /* 0x048ff00000001808 */
[C---:B----4-:R-:W-:Y:S01]  /*79af0*/  HMMA.16816.F32 R8, R28.reuse, R18, R56 ;  /* 0x000000121c08723c */ /* 0x050fe20000001838 */
[----:B------:R-:W3:Y:S10]  /*79b00*/  LDL.LU R56, [R1+0x4d0] ;  /* 0x0004d00001387983 */ /* 0x000ef40000300800 */
[----:B------:R-:W-:Y:S04]  /*79b10*/  STL.64 [R1+0x1430], R12 ;  /* 0x0014300c01007387 */ /* 0x000fe80000100a00 */
[----:B------:R-:W-:Y:S04]  /*79b20*/  STL.64 [R1+0x1438], R14 ;  /* 0x0014380e01007387 */ /* 0x000fe80000100a00 */
[----:B------:R-:W-:Y:S04]  /*79b30*/  STL.64 [R1+0x1420], R8 ;  /* 0x0014200801007387 */ /* 0x000fe80000100a00 */
[----:B------:R2:W-:Y:S04]  /*79b40*/  STL.64 [R1+0x1428], R10 ;  /* 0x0014280a01007387 */ /* 0x0005e80000100a00 */
[----:B------:R-:W3:Y:S04]  /*79b50*/  LDL.LU R57, [R1+0x4d4] ;  /* 0x0004d40001397983 */ /* 0x000ee80000300800 */
[----:B------:R-:W3:Y:S04]  /*79b60*/  LDL.LU R58, [R1+0x4d8] ;  /* 0x0004d800013a7983 */ /* 0x000ee80000300800 */
[----:B------:R-:W3:Y:S01]  /*79b70*/  LDL.LU R59, [R1+0x4dc] ;  /* 0x0004dc00013b7983 */ /* 0x000ee20000300800 */
[C---:B--2---:R-:W-:Y:S08]  /*79b80*/  HMMA.16816.F32 R8, R28.reuse, R20, R4 ;  /* 0x000000141c08723c */ /* 0x044ff00000001804 */
[C---:B------:R-:W-:Y:S01]  /*79b90*/  HMMA.16816.F32 R4, R28.reuse, R22, R36 ;  /* 0x000000161c04723c */ /* 0x040fe20000001824 */
[----:B------:R-:W-:Y:S04]  /*79ba0*/  STL.64 [R1+0x3b60], R18 ;  /* 0x003b601201007387 */ /* 0x000fe80000100a00 */
[----:B------:R-:W-:Y:S04]  /*79bb0*/  STL.64 [R1+0x3b58], R16 ;  /* 0x003b581001007387 */ /* 0x000fe80000100a00 */
[----:B------:R-:W-:Y:S04]  /*79bc0*/  STL.64 [R1+0x3b40], R22 ;  /* 0x003b401601007387 */ /* 0x000fe80000100a00 */
[----:B------:R-:W-:Y:S04]  /*79bd0*/  STL.64 [R1+0x1210], R8 ;  /* 0x0012100801007387 */ /* 0x000fe80000100a00 */
[----:B------:R0:W-:Y:S04]  /*79be0*/  STL.64 [R1+0x1218], R10 ;  /* 0x0012180a01007387 */ /* 0x0001e80000100a00 */
[----:B------:R-:W-:Y:S04]  /*79bf0*/  STL.64 [R1+0x3b38], R20 ;  /* 0x003b381401007387 */ /* 0x000fe80000100a00 */
[----:B------:R-:W-:Y:S04]  /*79c00*/  STL.64 [R1+0x1200], R4 ;  /* 0x0012000401007387 */ /* 0x000fe80000100a00 */
[----:B------:R1:W-:Y:S01]  /*79c10*/  STL.64 [R1+0x1208], R6 ;  /* 0x0012080601007387 */ /* 0x0003e20000100a00 */
[C---:B0-----:R-:W-:Y:S08]  /*79c20*/  HMMA.16816.F32 R8, R28.reuse, R24, R40 ;  /* 0x000000181c08723c */ /* 0x041ff00000001828 */
[C---:B-1----:R-:W-:Y:S01]  /*79c30*/  HMMA.16816.F32 R4, R28.reuse, R26, R44 ;  /* 0x0000001a1c04723c */ /* 0x042fe2000000182c */
[----:B------:R-:W-:Y:S10]  /*79c40*/  STL.64 [R1+0x3b50], R26 ;  /* 0x003b501a01007387 */ /* 0x000ff40000100a00 */
[----:B------:R-:W-:Y:S04]  /*79c50*/  STL.64 [R1+0x11f0], R8 ;  /* 0x0011f00801007387 */ /* 0x000fe80000100a00 */
[----:B------:R-:W-:Y:S04]  /*79c60*/  STL.64 [R1+0x11f8], R10 ;  /* 0x0011f80a01007387 */ /* 0x000fe80000100a00 */
[----:B------:R0:W-:Y:S04]  /*79c70*/  STL.64 [R1+0x3b48], R24 ;  /* 0x003b481801007387 */ /* 0x0001e80000100a00 */
[----:B------:R-:W-:Y:S04]  /*79c80*/  STL.64 [R1+0x11e0], R4 ;  /* 0x0011e00401007387 */ /* 0x000fe80000100a00 */
[----:B------:R-:W-:Y:S04]  /*79c90*/  STL.64 [R1+0x11e8], R6 ;  /* 0x0011e80601007387 */ /* 0x000fe80000100a00 */
[----:B------:R-:W2:Y:S04]  /*79ca0*/  LDL.LU R20, [R1+0x220] ;  /* 0x0002200001147983 */ /* 0x000ea80000300800 */
[----:B------:R-:W2:Y:S04]  /*79cb0*/  LDL.LU R21, [R1+0x224] ;  /* 0x0002240001157983 */ /* 0x000ea80000300800 */
[----:B------:R-:W4:Y:S04]  /*79cc0*/  LDL.LU R22, [R1+0x228] ;  /* 0x0002280001167983 */ /* 0x000f280000300800 */
[----:B------:R-:W4:Y:S04]  /*79cd0*/  LDL.LU R23, [R1+0x22c] ;  /* 0x00022c0001177983 */ /* 0x000f280000300800 */
[----:B----4-:R-:W-:Y:S04]  /*79ce0*/  STL.64 [R1+0x3c08], R22 ;  /* 0x003c081601007387 */ /* 0x010fe80000100a00 */
[----:B--2---:R1:W-:Y:S04]  /*79cf0*/  STL.64 [R1+0x3c00], R20 ;  /* 0x003c001401007387 */ /* 0x0043e80000100a00 */
[----:B0-----:R-:W2:Y:S04]  /*79d00*/  LDL.LU R24, [R1+0x240] ;  /* 0x0002400001187983 */ /* 0x001ea80000300800 */
[----:B------:R-:W2:Y:S04]  /*79d10*/  LDL.LU R25, [R1+0x244] ;  /* 0x0002440001197983 */ /* 0x000ea80000300800 */
[----:B------:R-:W4:Y:S04]  /*79d20*/  LDL.LU R26, [R1+0x248] ;  /* 0x00024800011a7983 */ /* 0x000f280000300800 */
[----:B------:R-:W4:Y:S01]  /*79d30*/  LDL.LU R27, [R1+0x24c] ;  /* 0x00024c00011b7983 */ /* 0x000f220000300800 */
[----:B---3--:R-:W-:Y:S03]  /*79d40*/  HMMA.16816.F32 R8, R28, R32, R56 ;  /* 0x000000201c08723c */ /* 0x008fe60000001838 */
[----:B----4-:R-:W-:Y:S04]  /*79d50*/  STL.64 [R1+0x3c28], R26 ;  /* 0x003c281a01007387 */ /* 0x010fe80000100a00 */
[----:B--2---:R0:W-:Y:S04]  /*79d60*/  STL.64 [R1+0x3c20], R24 ;  /* 0x003c201801007387 */ /* 0x0041e80000100a00 */
[----:B------:R-:W2:Y:S04]  /*79d70*/  LDL.LU R16, [R1+0x200] ;  /* 0x0002000001107983 */ /* 0x000ea80000300800 */
[----:B------:R-:W2:Y:S04]  /*79d80*/  LDL.LU R17, [R1+0x204] ;  /* 0x0002040001117983 */ /* 0x000ea80000300800 */
[----:B------:R-:W3:Y:S04]  /*79d90*/  LDL.LU R18, [R1+0x208] ;  /* 0x0002080001127983 */ /* 0x000ee80000300800 */
[----:B------:R-:W3:Y:S04]  /*79da0*/  LDL.LU R19, [R1+0x20c] ;  /* 0x00020c0001137983 */ /* 0x000ee80000300800 */
[----:B---3--:R-:W-:Y:S04]  /*79db0*/  STL.64 [R1+0x3c38], R18 ;  /* 0x003c381201007387 */ /* 0x008fe80000100a00 */
[----:B--2---:R2:W-:Y:S04]  /*79dc0*/  STL.64 [R1+0x3c30], R16 ;  /* 0x003c301001007387 */ /* 0x0045e80000100a00 */
[----:B------:R-:W-:Y:S04]  /*79dd0*/  STL.64 [R1+0x3c48], R34 ;  /* 0x003c482201007387 */ /* 0x000fe80000100a00 */
[----:B------:R3:W-:Y:S04]  /*79de0*/  STL.64 [R1+0x3c40], R32 ;  /* 0x003c402001007387 */ /* 0x0007e80000100a00 */
[----:B------:R-:W-:Y:S04]  /*79df0*/  STL.64 [R1+0x490], R8 ;  /* 0x0004900801007387 */ /* 0x000fe80000100a00 */
[----:B------:R-:W-:Y:S04]  /*79e00*/  STL.64 [R1+0x498], R10 ;  /* 0x0004980a01007387 */ /* 0x000fe80000100a00 */
[----:B------:R-:W4:Y:S04]  /*79e10*/  LDL.LU R44, [R1+0x340] ;  /* 0x00034000012c7983 */ /* 0x000f280000300800 */
[----:B------:R-:W4:Y:S04]  /*79e20*/  LDL.LU R45, [R1+0x344] ;  /* 0x00034400012d7983 */ /* 0x000f280000300800 */
[----:B------:R-:W2:Y:S04]  /*79e30*/  LDL.LU R46, [R1+0x348] ;  /* 0x00034800012e7983 */ /* 0x000ea80000300800 */
[----:B------:R-:W2:Y:S01]  /*79e40*/  LDL.LU R47, [R1+0x34c] ;  /* 0x00034c00012f7983 */ /* 0x000ea20000300800 */
[----:B------:R-:W-:-:S02]  /*79e50*/  IMAD R13, R53, 0x100, R52 ;  /* 0x00000100350d7824 */ /* 0x000fc400078e0234 */
[----:B------:R-:W-:Y:S01]  /*79e60*/  IMAD R12, R55, 0x100, R54 ;  /* 0x00000100370c7824 */ /* 0x000fe200078e0236 */
[----:B--2---:R2:W-:Y:S04]  /*79e70*/  STL.64 [R1+0x3c58], R46 ;  /* 0x003c582e01007387 */ /* 0x0045e80000100a00 */
[----:B----4-:R-:W-:Y:S04]  /*79e80*/  STL.64 [R1+0x3c50], R44 ;  /* 0x003c502c01007387 */ /* 0x010fe80000100a00 */
[----:B------:R-:W4:Y:S04]  /*79e90*/  LDL.LU R52, [R1+0x3e0] ;  /* 0x0003e00001347983 */ /* 0x000f280000300800 */
[----:B------:R-:W4:Y:S04]  /*79ea0*/  LDL.LU R53, [R1+0x3e4] ;  /* 0x0003e40001357983 */ /* 0x000f280000300800 */
[----:B------:R-:W2:Y:S04]  /*79eb0*/  LDL.LU R54, [R1+0x3e8] ;  /* 0x0003e80001367983 */ /* 0x000ea80000300800 */
[----:B------:R-:W2:Y:S04]  /*79ec0*/  LDL.LU R55, [R1+0x3ec] ;  /* 0x0003ec0001377983 */ /* 0x000ea80000300800 */
[----:B--2---:R-:W-:Y:S04]  /*79ed0*/  STL.64 [R1+0x3c68], R54 ;  /* 0x003c683601007387 */ /* 0x004fe80000100a00 */
[----:B----4-:R2:W-:Y:S04]  /*79ee0*/  STL.64 [R1+0x3c60], R52 ;  /* 0x003c603401007387 */ /* 0x0105e80000100a00 */
[----:B-1----:R-:W4:Y:S04]  /*79ef0*/  LDL.LU R20, [R1+0x410] ;  /* 0x0004100001147983 */ /* 0x002f280000300800 */
[----:B------:R-:W4:Y:S04]  /*79f00*/  LDL.LU R21, [R1+0x414] ;  /* 0x0004140001157983 */ /* 0x000f280000300800 */
[----:B------:R-:W2:Y:S04]  /*79f10*/  LDL.LU R22, [R1+0x418] ;  /* 0x0004180001167983 */ /* 0x000ea80000300800 */
[----:B------:R-:W2:Y:S01]  /*79f20*/  LDL.LU R23, [R1+0x41c] ;  /* 0x00041c0001177983 */ /* 0x000ea20000300800 */
[----:B0-----:R-:W-:-:S03]  /*79f30*/  IMAD.MOV.U32 R25, RZ, RZ, R0 ;  /* 0x000000ffff197224 */ /* 0x001fc600078e0000 */
[----:B--2---:R-:W-:Y:S04]  /*79f40*/  STL.64 [R1+0x3c78], R22 ;  /* 0x003c781601007387 */ /* 0x004fe80000100a00 */
[----:B----4-:R0:W-:Y:S04]  /*79f50*/  STL.64 [R1+0x3c70], R20 ;  /* 0x003c701401007387 */ /* 0x0101e80000100a00 */
[----:B------:R-:W2:Y:S04]  /*79f60*/  LDL.LU R26, [R1] ;  /* 0x00000000011a7983 */ /* 0x000ea80000300800 */
[----:B------:R-:W2:Y:S04]  /*79f70*/  LDL.LU R27, [R1+0x4] ;  /* 0x00000400011b7983 */ /* 0x000ea80000300800 */
[----:B------:R-:W2:Y:S04]  /*79f80*/  LDL.LU R16, [R1+0x460] ;  /* 0x0004600001107983 */ /* 0x000ea80000300800 */
[----:B------:R-:W2:Y:S04]  /*79f90*/  LDL.LU R17, [R1+0x464] ;  /* 0x0004640001117983 */ /* 0x000ea80000300800 */
[----:B------:R-:W2:Y:S04]  /*79fa0*/  LDL.LU R18, [R1+0x468] ;  /* 0x0004680001127983 */ /* 0x000ea80000300800 */
[----:B------:R-:W2:Y:S04]  /*79fb0*/  LDL.LU R19, [R1+0x46c] ;  /* 0x00046c0001137983 */ /* 0x000ea80000300800 */
[----:B------:R-:W4:Y:S04]  /*79fc0*/  LDL.LU R24, [R1+0x8] ;  /* 0x0000080001187983 */ /* 0x000f280000300800 */
[----:B------:R-:W2:Y:S04]  /*79fd0*/  LDL.LU R0, [R1+0x3c84] ;  /* 0x003c840001007983 */ /* 0x000ea80000300800 */
[----:B---3--:R-:W4:Y:S04]  /*79fe0*/  LDL.LU R32, [R1+0x480] ;  /* 0x0004800001207983 */ /* 0x008f280000300800 */
        /* <DEDUP_REMOVED lines=9> */
[----:B------:R-:W3:Y:S01]  /*7a080*/  LDL.LU R44, [R1+0x18] ;  /* 0x00001800012c7983 */ /* 0x000ee20000300800 */
[----:B--2---:R-:W-:-:S03]  /*7a090*/  IMAD.MOV.U32 R45, RZ, RZ, R0 ;  /* 0x000000ffff2d7224 */ /* 0x004fc600078e0000 */
[----:B------:R-:W2:Y:S04]  /*7a0a0*/  LDL.LU R0, [R1+0x3c80] ;  /* 0x003c800001007983 */ /* 0x000ea80000300800 */
[----:B0-----:R-:W3:Y:S04]  /*7a0b0*/  LDL.LU R20, [R1+0x4c0] ;  /* 0x0004c00001147983 */ /* 0x001ee80000300800 */
[----:B------:R-:W3:Y:S04]  /*7a0c0*/  LDL.LU R21, [R1+0x4c4] ;  /* 0x0004c40001157983 */ /* 0x000ee80000300800 */
[----:B------:R-:W3:Y:S04]  /*7a0d0*/  LDL.LU R22, [R1+0x4c8] ;  /* 0x0004c80001167983 */ /* 0x000ee80000300800 */
[----:B------:R-:W3:Y:S04]  /*7a0e0*/  LDL.LU R23, [R1+0x4cc] ;  /* 0x0004cc0001177983 */ /* 0x000ee80000300800 */
[----:B------:R-:W2:Y:S04]  /*7a0f0*/  LDL.LU R56, [R1+0x430] ;  /* 0x0004300001387983 */ /* 0x000ea80000300800 */
[----:B------:R-:W2:Y:S04]  /*7a100*/  LDL.LU R57, [R1+0x434] ;  /* 0x0004340001397983 */ /* 0x000ea80000300800 */
[----:B------:R-:W2:Y:S04]  /*7a110*/  LDL.LU R58, [R1+0x438] ;  /* 0x00043800013a7983 */ /* 0x000ea80000300800 */
[----:B------:R-:W2:Y:S01]  /*7a120*/  LDL.LU R59, [R1+0x43c] ;  /* 0x00043c00013b7983 */ /* 0x000ea20000300800 */
[----:B------:R-:W-:-:S02]  /*7a130*/  IMAD R5, R49, 0x100, R48 ;  /* 0x0000010031057824 */ /* 0x000fc400078e0230 */
[----:B------:R-:W-:Y:S01]  /*7a140*/  IMAD R4, R51, 0x100, R50 ;  /* 0x0000010033047824 */ /* 0x000fe200078e0232 */
[----:B------:R-:W-:Y:S02]  /*7a150*/  F2FP.F16.E4M3.UNPACK_B R30, R13 ;  /* 0x0000000dff1e723e */ /* 0x000fe400020006ff */
[----:B------:R-:W-:Y:S01]  /*7a160*/  F2FP.F16.E4M3.UNPACK_B R31, R12 ;  /* 0x0000000cff1f723e */ /* 0x000fe200020006ff */
[----:B------:R-:W2:Y:S01]  /*7a170*/  LDL.LU R8, [R1+0x3c0] ;  /* 0x0003c00001087983 */ /* 0x000ea20000300800 */
[----:B------:R-:W-:Y:S02]  /*7a180*/  F2FP.F16.E4M3.UNPACK_B R28, R5 ;  /* 0x00000005ff1c723e */ /* 0x000fe400020006ff */
[----:B------:R-:W-:Y:S01]  /*7a190*/  F2FP.F16.E4M3.UNPACK_B R29, R4 ;  /* 0x00000004ff1d723e */ /* 0x000fe200020006ff */
        /* <DEDUP_REMOVED lines=15> */
[C---:B----4-:R-:W-:Y:S03]  /*7a290*/  HMMA.16816.F32 R32, R28.reuse, R24, R32 ;  /* 0x000000181c20723c */ /* 0x050fe60000001820 */
[----:B------:R-:W4:Y:S04]  /*7a2a0*/  LDL.LU R40, [R1+0x300] ;  /* 0x0003000001287983 */ /* 0x000f280000300800 */
[----:B------:R-:W4:Y:S04]  /*7a2b0*/  LDL.LU R41, [R1+0x304] ;  /* 0x0003040001297983 */ /* 0x000f280000300800 */
[----:B------:R-:W4:Y:S04]  /*7a2c0*/  LDL.LU R42, [R1+0x308] ;  /* 0x00030800012a7983 */ /* 0x000f280000300800 */
[----:B------:R-:W4:Y:S04]  /*7a2d0*/  LDL.LU R43, [R1+0x30c] ;  /* 0x00030c00012b7983 */ /* 0x000f280000300800 */
[----:B------:R-:W4:Y:S04]  /*7a2e0*/  LDL.LU R12, [R1+0x1e0] ;  /* 0x0001e000010c7983 */ /* 0x000f280000300800 */
[----:B------:R-:W4:Y:S01]  /*7a2f0*/  LDL.LU R13, [R1+0x1e4] ;  /* 0x0001e400010d7983 */ /* 0x000f220000300800 */
[C---:B------:R-:W-:Y:S03]  /*7a300*/  HMMA.16816.F32 R24, R28.reuse, R26, R16 ;  /* 0x0000001a1c18723c */ /* 0x040fe60000001810 */
[----:B------:R-:W4:Y:S04]  /*7a310*/  LDL.LU R14, [R1+0x1e8] ;  /* 0x0001e800010e7983 */ /* 0x000f280000300800 */
[----:B------:R-:W4:Y:S01]  /*7a320*/  LDL.LU R15, [R1+0x1ec] ;  /* 0x0001ec00010f7983 */ /* 0x000f220000300800 */
[C---:B---3--:R-:W-:Y:S08]  /*7a330*/  HMMA.16816.F32 R20, R28.reuse, R44, R20 ;  /* 0x0000002c1c14723c */ /* 0x048ff00000001814 */
        /* <DEDUP_REMOVED lines=36> */
[----:B0-----:R-:W4:Y:S04]  /*7a580*/  LDL.LU R56, [R1+0x260] ;  /* 0x0002600001387983 */ /* 0x001f280000300800 */
[----:B------:R-:W4:Y:S04]  /*7a590*/  LDL.LU R57, [R1+0x264] ;  /* 0x0002640001397983 */ /* 0x000f280000300800 */
[----:B-1----:R-:W4:Y:S04]  /*7a5a0*/  LDL.LU R58, [R1+0x268] ;  /* 0x00026800013a7983 */ /* 0x002f280000300800 */
[----:B------:R-:W4:Y:S01]  /*7a5b0*/  LDL.LU R59, [R1+0x26c] ;  /* 0x00026c00013b7983 */ /* 0x000f220000300800 */
[C---:B---3--:R-:W-:Y:S08]  /*7a5c0*/  HMMA.16816.F32 R8, R28.reuse, R54, R8 ;  /* 0x000000361c08723c */ /* 0x048ff00000001808 */
[C---:B--2---:R-:W-:Y:S11]  /*7a5d0*/  HMMA.16816.F32 R52, R28.reuse, R52, R48 ;  /* 0x000000341c34723c */ /* 0x044ff60000001830 */
[----:B------:R-:W-:Y:S04]  /*7a5e0*/  STL.64 [R1+0x1170], R8 ;  /* 0x0011700801007387 */ /* 0x000fe80000100a00 */
[----:B------:R0:W-:Y:S04]  /*7a5f0*/  STL.64 [R1+0x1178], R10 ;  /* 0x0011780a01007387 */ /* 0x0001e80000100a00 */
[----:B0-----:R-:W2:Y:S04]  /*7a600*/  LDL.LU.64 R10, [R1+0x3be8] ;  /* 0x003be800010a7983 */ /* 0x001ea80000300a00 */
[----:B------:R-:W3:Y:S04]  /*7a610*/  LDL.LU.64 R8, [R1+0x3be0] ;  /* 0x003be00001087983 */ /* 0x000ee80000300a00 */
        /* <DEDUP_REMOVED lines=9> */
[C---:B---3--:R-:W-:Y:S11]  /*7a6b0*/  HMMA.16816.F32 R48, R28.reuse, R48, R44 ;  /* 0x000000301c30723c */ /* 0x048ff6000000182c */
[----:B------:R-:W-:Y:S04]  /*7a6c0*/  STL.64 [R1+0x1150], R4 ;  /* 0x0011500401007387 */ /* 0x000fe80000100a00 */
[----:B------:R0:W-:Y:S04]  /*7a6d0*/  STL.64 [R1+0x1158], R6 ;  /* 0x0011580601007387 */ /* 0x0001e80000100a00 */
[----:B0-----:R-:W2:Y:S04]  /*7a6e0*/  LDL.LU.64 R6, [R1+0x3bc8] ;  /* 0x003bc80001067983 */ /* 0x001ea80000300a00 */
[----:B------:R-:W3:Y:S04]  /*7a6f0*/  LDL.LU.64 R4, [R1+0x3bc0] ;  /* 0x003bc00001047983 */ /* 0x000ee80000300a00 */
[----:B------:R-:W2:Y:S04]  /*7a700*/  LDL.LU.64 R46, [R1+0x3bb8] ;  /* 0x003bb800012e7983 */ /* 0x000ea80000300a00 */
[----:B------:R-:W4:Y:S04]  /*7a710*/  LDL.LU.64 R44, [R1+0x3bb0] ;  /* 0x003bb000012c7983 */ /* 0x000f280000300a00 */
[----:B------:R0:W-:Y:S04]  /*7a720*/  STL.64 [R1+0x1140], R48 ;  /* 0x0011403001007387 */ /* 0x0001e80000100a00 */
[----:B------:R1:W-:Y:S04]  /*7a730*/  STL.64 [R1+0x1148], R50 ;  /* 0x0011483201007387 */ /* 0x0003e80000100a00 */
[----:B0-----:R-:W3:Y:S04]  /*7a740*/  LDL.LU R48, [R1+0x2b0] ;  /* 0x0002b00001307983 */ /* 0x001ee80000300800 */
[----:B------:R-:W3:Y:S04]  /*7a750*/  LDL.LU R49, [R1+0x2b4] ;  /* 0x0002b40001317983 */ /* 0x000ee80000300800 */
[----:B-1----:R-:W3:Y:S04]  /*7a760*/  LDL.LU R50, [R1+0x2b8] ;  /* 0x0002b80001327983 */ /* 0x002ee80000300800 */
[----:B------:R-:W3:Y:S01]  /*7a770*/  LDL.LU R51, [R1+0x2bc] ;  /* 0x0002bc0001337983 */ /* 0x000ee20000300800 */
[C---:B--2---:R-:W-:Y:S08]  /*7a780*/  HMMA.16816.F32 R36, R28.reuse, R46, R36 ;  /* 0x0000002e1c24723c */ /* 0x044ff00000001824 */
[C---:B----4-:R-:W-:Y:S11]  /*7a790*/  HMMA.16816.F32 R44, R28.reuse, R44, R40 ;  /* 0x0000002c1c2c723c */ /* 0x050ff60000001828 */
[----:B------:R-:W-:Y:S04]  /*7a7a0*/  STL.64 [R1+0x1130], R36 ;  /* 0x0011302401007387 */ /* 0x000fe80000100a00 */
[----:B------:R0:W-:Y:S04]  /*7a7b0*/  STL.64 [R1+0x1138], R38 ;  /* 0x0011382601007387 */ /* 0x0001e80000100a00 */
[----:B0-----:R-:W2:Y:S04]  /*7a7c0*/  LDL.LU.64 R38, [R1+0x3ba8] ;  /* 0x003ba80001267983 */ /* 0x001ea80000300a00 */
[----:B------:R-:W4:Y:S04]  /*7a7d0*/  LDL.LU.64 R36, [R1+0x3ba0] ;  /* 0x003ba00001247983 */ /* 0x000f280000300a00 */
[----:B------:R-:W2:Y:S04]  /*7a7e0*/  LDL.LU.64 R42, [R1+0x3b98] ;  /* 0x003b9800012a7983 */ /* 0x000ea80000300a00 */
[----:B------:R-:W2:Y:S04]  /*7a7f0*/  LDL.LU.64 R40, [R1+0x3b90] ;  /* 0x003b900001287983 */ /* 0x000ea80000300a00 */
[----:B------:R0:W-:Y:S04]  /*7a800*/  STL.64 [R1+0x2d0], R44 ;  /* 0x0002d02c01007387 */ /* 0x0001e80000100a00 */
[----:B------:R1:W-:Y:S04]  /*7a810*/  STL.64 [R1+0x2d8], R46 ;  /* 0x0002d82e01007387 */ /* 0x0003e80000100a00 */
[----:B0-----:R-:W2:Y:S04]  /*7a820*/  LDL.LU R44, [R1+0x2e0] ;  /* 0x0002e000012c7983 */ /* 0x001ea80000300800 */
[----:B------:R-:W2:Y:S04]  /*7a830*/  LDL.LU R45, [R1+0x2e4] ;  /* 0x0002e400012d7983 */ /* 0x000ea80000300800 */
[----:B-1----:R-:W2:Y:S04]  /*7a840*/  LDL.LU R46, [R1+0x2e8] ;  /* 0x0002e800012e7983 */ /* 0x002ea80000300800 */
[----:B------:R-:W2:Y:S01]  /*7a850*/  LDL.LU R47, [R1+0x2ec] ;  /* 0x0002ec00012f7983 */ /* 0x000ea20000300800 */
[C---:B------:R-:W-:Y:S08]  /*7a860*/  HMMA.16816.F32 R24, R28.reuse, R34, R24 ;  /* 0x000000221c18723c */ /* 0x040ff00000001818 */
[C---:B------:R-:W-:Y:S08]  /*7a870*/  HMMA.16816.F32 R20, R28.reuse, R2, R20 ;  /* 0x000000021c14723c */ /* 0x040ff00000001814 */
[C---:B---3--:R-:W-:Y:S08]  /*7a880*/  HMMA.16816.F32 R16, R28.reuse, R4, R16 ;  /* 0x000000041c10723c */ /* 0x048ff00000001810 */
[C---:B------:R-:W-:Y:S08]  /*7a890*/  HMMA.16816.F32 R12, R28.reuse, R6, R12 ;  /* 0x000000061c0c723c */ /* 0x040ff0000000180c */
[----:B--2---:R-:W-:-:S15]  /*7a8a0*/  HMMA.16816.F32 R44, R28, R42, R44 ;  /* 0x0000002a1c2c723c */ /* 0x004fde000000182c */
[----:B------:R-:W-:-:S04]  /*7a8b0*/  NOP ;  /* 0x0000000000007918 */ /* 0x000fc80000000000 */
[----:B------:R-:W-:Y:S04]  /*7a8c0*/  STL.64 [R1+0x1120], R44 ;  /* 0x0011202c01007387 */ /* 0x000fe80000100a00 */
[----:B------:R0:W-:Y:S02]  /*7a8d0*/  STL.64 [R1+0x1128], R46 ;  /* 0x0011282e01007387 */ /* 0x0001e40000100a00 */
[C---:B0-----:R-:W-:Y:S08]  /*7a8e0*/  HMMA.16816.F32 R44, R28.reuse, R40, R48 ;  /* 0x000000281c2c723c */ /* 0x041ff00000001830 */
[C---:B------:R-:W-:Y:S08]  /*7a8f0*/  HMMA.16816.F32 R40, R28.reuse, R38, R52 ;  /* 0x000000261c28723c */ /* 0x040ff00000001834 */
[----:B----4-:R-:W-:Y:S03]  /*7a900*/  HMMA.16816.F32 R36, R28, R36, R56 ;  /* 0x000000241c24723c */ /* 0x010fe60000001838 */
[----:B------:R-:W-:Y:S04]  /*7a910*/  STL.64 [R1+0x1110], R44 ;  /* 0x0011102c01007387 */ /* 0x000fe80000100a00 */
[----:B------:R-:W-:Y:S04]  /*7a920*/  STL.64 [R1+0x1118], R46 ;  /* 0x0011182e01007387 */ /* 0x000fe80000100a00 */
[----:B------:R-:W-:Y:S04]  /*7a930*/  STL.64 [R1+0x1100], R40 ;  /* 0x0011002801007387 */ /* 0x000fe80000100a00 */
[----:B------:R0:W-:Y:S04]  /*7a940*/  STL.64 [R1+0x1108], R42 ;  /* 0x0011082a01007387 */ /* 0x0001e80000100a00 */
[----:B------:R-:W-:Y:S04]  /*7a950*/  STL.64 [R1+0x3b68], R32 ;  /* 0x003b682001007387 */ /* 0x000fe80000100a00 */
[----:B------:R1:W-:Y:S04]  /*7a960*/  STL.64 [R1+0x10f0], R36 ;  /* 0x0010f02401007387 */ /* 0x0003e80000100a00 */
[----:B------:R2:W-:Y:S04]  /*7a970*/  STL.64 [R1+0x10f8], R38 ;  /* 0x0010f82601007387 */ /* 0x0005e80000100a00 */
[----:B------:R-:W-:Y:S04]  /*7a980*/  STL.64 [R1+0x10e0], R24 ;  /* 0x0010e01801007387 */ /* 0x000fe80000100a00 */
[----:B------:R-:W-:Y:S04]  /*7a990*/  STL.64 [R1+0x10e8], R26 ;  /* 0x0010e81a01007387 */ /* 0x000fe80000100a00 */
[----:B0-----:R-:W3:Y:S04]  /*7a9a0*/  LDL.LU R43, [R1+0x20c0] ;  /* 0x0020c000012b7983 */ /* 0x001ee80000300800 */
[----:B------:R-:W-:Y:S04]  /*7a9b0*/  STL.64 [R1+0x10d0], R20 ;  /* 0x0010d01401007387 */ /* 0x000fe80000100a00 */
[----:B------:R-:W-:Y:S04]  /*7a9c0*/  STL.64 [R1+0x10d8], R22 ;  /* 0x0010d81601007387 */ /* 0x000fe80000100a00 */
[----:B-1----:R-:W4:Y:S04]  /*7a9d0*/  LDL.LU R36, [R1+0x30] ;  /* 0x0000300001247983 */ /* 0x002f280000300800 */
[----:B------:R0:W-:Y:S04]  /*7a9e0*/  STL.64 [R1+0x10c0], R16 ;  /* 0x0010c01001007387 */ /* 0x0001e80000100a00 */
[----:B------:R1:W-:Y:S04]  /*7a9f0*/  STL.64 [R1+0x10c8], R18 ;  /* 0x0010c81201007387 */ /* 0x0003e80000100a00 */
[----:B------:R-:W4:Y:S04]  /*7aa00*/  LDL.LU R37, [R1+0x34] ;  /* 0x0000340001257983 */ /* 0x000f280000300800 */
[----:B--2---:R-:W4:Y:S01]  /*7aa10*/  LDL.LU R38, [R1+0x38] ;  /* 0x0000380001267983 */ /* 0x004f220000300800 */
[----:B------:R-:W-:-:S03]  /*7aa20*/  IMAD.MOV.U32 R39, RZ, RZ, R0 ;  /* 0x000000ffff277224 */ /* 0x000fc600078e0000 */
[----:B------:R-:W2:Y:S04]  /*7aa30*/  LDL.LU R0, [R1+0x3b88] ;  /* 0x003b880001007983 */ /* 0x000ea80000300800 */
[----:B------:R-:W2:Y:S04]  /*7aa40*/  LDL.LU R56, [R1+0x1c0] ;  /* 0x0001c00001387983 */ /* 0x000ea80000300800 */
[----:B------:R-:W2:Y:S04]  /*7aa50*/  LDL.LU R57, [R1+0x1c4] ;  /* 0x0001c40001397983 */ /* 0x000ea80000300800 */
[----:B------:R-:W2:Y:S04]  /*7aa60*/  LDL.LU R58, [R1+0x1c8] ;  /* 0x0001c800013a7983 */ /* 0x000ea80000300800 */
[----:B------:R-:W2:Y:S04]  /*7aa70*/  LDL.LU R59, [R1+0x1cc] ;  /* 0x0001cc00013b7983 */ /* 0x000ea80000300800 */
[----:B------:R-:W3:Y:S04]  /*7aa80*/  LDL.LU R4, [R1+0xf0] ;  /* 0x0000f00001047983 */ /* 0x000ee80000300800 */
[----:B------:R0:W-:Y:S04]  /*7aa90*/  STL.64 [R1+0x3c0], R12 ;  /* 0x0003c00c01007387 */ /* 0x0001e80000100a00 */
[----:B------:R0:W-:Y:S04]  /*7aaa0*/  STL.64 [R1+0x3c8], R14 ;  /* 0x0003c80e01007387 */ /* 0x0001e80000100a00 */
[----:B------:R-:W3:Y:S04]  /*7aab0*/  LDL.LU R5, [R1+0xf4] ;  /* 0x0000f40001057983 */ /* 0x000ee80000300800 */
[----:B------:R-:W3:Y:S04]  /*7aac0*/  LDL.LU R6, [R1+0xf8] ;  /* 0x0000f80001067983 */ /* 0x000ee80000300800 */
[----:B------:R-:W3:Y:S04]  /*7aad0*/  LDL.LU R7, [R1+0xfc] ;  /* 0x0000fc0001077983 */ /* 0x000ee80000300800 */
        /* <DEDUP_REMOVED lines=31> */
[----:B------:R-:W2:Y:S04]  /*7acd0*/  LDL.LU R50, [R1+0x2914] ;  /* 0x0029140001327983 */ /* 0x000ea80000300800 */
[----:B------:R-:W2:Y:S01]  /*7ace0*/  LDL.LU R51, [R1+0x1fa8] ;  /* 0x001fa80001337983 */ /* 0x000ea20000300800 */
[----:B---3--:R-:W-:Y:S03]  /*7acf0*/  HMMA.16816.F32 R8, R28, R10, R12 ;  /* 0x0000000a1c08723c */ /* 0x008fe6000000180c */
[----:B0-----:R-:W3:Y:S04]  /*7ad00*/  LDL.LU R52, [R1+0x290c] ;  /* 0x00290c0001347983 */ /* 0x001ee80000300800 */
[----:B------:R-:W2:Y:S04]  /*7ad10*/  LDL.LU R53, [R1+0x1fb0] ;  /* 0x001fb00001357983 */ /* 0x000ea80000300800 */
[----:B-1----:R-:W2:Y:S04]  /*7ad20*/  LDL.LU R54, [R1+0x2904] ;  /* 0x0029040001367983 */ /* 0x002ea80000300800 */
[----:B------:R-:W2:Y:S04]  /*7ad30*/  LDL.LU R55, [R1+0x1fb8] ;  /* 0x001fb80001377983 */ /* 0x000ea80000300800 */
[----:B------:R-:W2:Y:S04]  /*7ad40*/  LDL.LU R56, [R1+0x28fc] ;  /* 0x0028fc0001387983 */ /* 0x000ea80000300800 */
[----:B------:R-:W2:Y:S04]  /*7ad50*/  LDL.LU R57, [R1+0x2920] ;  /* 0x0029200001397983 */ /* 0x000ea80000300800 */
[----:B------:R-:W2:Y:S04]  /*7ad60*/  LDL.LU R58, [R1+0x28f4] ;  /* 0x0028f400013a7983 */ /* 0x000ea80000300800 */
[----:B------:R-:W2:Y:S04]  /*7ad70*/  LDL.LU R61, [R1+0x2918] ;  /* 0x00291800013d7983 */ /* 0x000ea80000300800 */
[----:B------:R-:W2:Y:S04]  /*7ad80*/  LDL.LU.64 R14, [R1+0x3b80] ;  /* 0x003b8000010e7983 */ /* 0x000ea80000300a00 */
[----:B------:R-:W4:Y:S04]  /*7ad90*/  LDL.LU.64 R12, [R1+0x3b78] ;  /* 0x003b7800010c7983 */ /* 0x000f280000300a00 */
[----:B------:R0:W-:Y:S04]  /*7ada0*/  STL.64 [R1+0x310], R8 ;  /* 0x0003100801007387 */ /* 0x0001e80000100a00 */
[----:B------:R1:W-:Y:S04]  /*7adb0*/  STL.64 [R1+0x318], R10 ;  /* 0x0003180a01007387 */ /* 0x0003e80000100a00 */
[----:B0-----:R-:W3:Y:S04]  /*7adc0*/  LDL.LU R8, [R1+0x100] ;  /* 0x0001000001087983 */ /* 0x001ee80000300800 */
[----:B------:R-:W3:Y:S04]  /*7add0*/  LDL.LU R9, [R1+0x104] ;  /* 0x0001040001097983 */ /* 0x000ee80000300800 */
[----:B-1----:R-:W3:Y:S01]  /*7ade0*/  LDL.LU R10, [R1+0x108] ;  /* 0x00010800010a7983 */ /* 0x002ee20000300800 */
[----:B------:R-:W-:-:S03]  /*7adf0*/  IMAD.MOV.U32 R11, RZ, RZ, R0 ;  /* 0x000000ffff0b7224 */ /* 0x000fc600078e0000 */
[----:B------:R-:W3:Y:S04]  /*7ae00*/  LDL.LU R0, [R1+0x3b70] ;  /* 0x003b700001007983 */ /* 0x000ee80000300800 */
[----:B------:R-:W3:Y:S01]  /*7ae10*/  LDL.LU R59, [R1+0x28ec] ;  /* 0x0028ec00013b7983 */ /* 0x000ee20000300800 */
[C---:B----4-:R-:W-:Y:S08]  /*7ae20*/  HMMA.16816.F32 R32, R28.reuse, R12, R32 ;  /* 0x0000000c1c20723c */ /* 0x050ff00000001820 */
[C---:B--2---:R-:W-:Y:S11]  /*7ae30*/  HMMA.16816.F32 R12, R28.reuse, R14, R16 ;  /* 0x0000000e1c0c723c */ /* 0x044ff60000001810 */
[----:B------:R0:W-:Y:S04]  /*7ae40*/  STL.64 [R1+0x200], R32 ;  /* 0x0002002001007387 */ /* 0x0001e80000100a00 */
[----:B------:R-:W-:Y:S04]  /*7ae50*/  STL.64 [R1+0x208], R34 ;  /* 0x0002082201007387 */ /* 0x000fe80000100a00 */
[----:B0-----:R-:W2:Y:S04]  /*7ae60*/  LDL.LU.64 R32, [R1+0x3b68] ;  /* 0x003b680001207983 */ /* 0x001ea80000300a00 */
[----:B------:R-:W4:Y:S04]  /*7ae70*/  LDL.LU.64 R18, [R1+0x3b60] ;  /* 0x003b600001127983 */ /* 0x000f280000300a00 */
[----:B------:R-:W2:Y:S04]  /*7ae80*/  LDL.LU.64 R16, [R1+0x3b58] ;  /* 0x003b580001107983 */ /* 0x000ea80000300a00 */
[----:B------:R0:W-:Y:S04]  /*7ae90*/  STL.64 [R1+0x180], R12 ;  /* 0x0001800c01007387 */ /* 0x0001e80000100a00 */
[----:B------:R1:W-:Y:S04]  /*7aea0*/  STL.64 [R1+0x188], R14 ;  /* 0x0001880e01007387 */ /* 0x0003e80000100a00 */
[----:B0-----:R-:W3:Y:S04]  /*7aeb0*/  LDL.LU R12, [R1+0x110] ;  /* 0x00011000010c7983 */ /* 0x001ee80000300800 */
[----:B------:R-:W3:Y:S04]  /*7aec0*/  LDL.LU R13, [R1+0x114] ;  /* 0x00011400010d7983 */ /* 0x000ee80000300800 */
[----:B-1----:R-:W3:Y:S04]  /*7aed0*/  LDL.LU R14, [R1+0x118] ;  /* 0x00011800010e7983 */ /* 0x002ee80000300800 */
[----:B------:R-:W3:Y:S01]  /*7aee0*/  LDL.LU R15, [R1+0x11c] ;  /* 0x00011c00010f7983 */ /* 0x000ee20000300800 */
[C---:B--2---:R-:W-:Y:S08]  /*7aef0*/  HMMA.16816.F32 R24, R28.reuse, R16, R24 ;  /* 0x000000101c18723c */ /* 0x044ff00000001818 */
[----:B----4-:R-:W-:Y:S11]  /*7af00*/  HMMA.16816.F32 R16, R28, R18, R20 ;  /* 0x000000121c10723c */ /* 0x010ff60000001814 */
        /* <DEDUP_REMOVED lines=10> */
[----:B-1----:R-:W2:Y:S01]  /*7afb0*/  LDL.LU R18, [R1+0x128] ;  /* 0x0001280001127983 */ /* 0x002ea20000300800 */
[----:B---3--:R-:W-:-:S03]  /*7afc0*/  IMAD.MOV.U32 R19, RZ, RZ, R0 ;  /* 0x000000ffff137224 */ /* 0x008fc600078e0000 */
[----:B------:R3:W5:Y:S01]  /*7afd0*/  LDL.LU R0, [R1+0x3b30] ;  /* 0x003b300001007983 */ /* 0x0007620000300800 */
[----:B------:R-:W-:Y:S01]  /*7afe0*/  VIADD R43, R43, 0x1 ;  /* 0x000000012b2b7836 */ /* 0x000fe20000000000 */
[----:B------:R-:W-:Y:S02]  /*7aff0*/  IADD3 R44, P4, PT, R44, UR21, RZ ;  /* 0x000000152c2c7c10 */ /* 0x000fe4000ff9e0ff */
[----:B------:R-:W-:Y:S02]  /*7b000*/  IADD3 R45, P5, PT, R45, UR21, RZ ;  /* 0x000000152d2d7c10 */ /* 0x000fe4000ffbe0ff */
[----:B------:R-:W-:Y:S02]  /*7b010*/  IADD3 R60, P2, PT, R60, UR21, RZ ;  /* 0x000000153c3c7c10 */ /* 0x000fe4000ff5e0ff */
[----:B------:R-:W-:Y:S02]  /*7b020*/  IADD3 R46, P6, PT, R46, UR21, RZ ;  /* 0x000000152e2e7c10 */ /* 0x000fe4000ffde0ff */
[----:B------:R-:W-:-:S02]  /*7b030*/  IADD3 R47, P1, PT, R47, UR21, RZ ;  /* 0x000000152f2f7c10 */ /* 0x000fc4000ff3e0ff */
[----:B------:R-:W-:Y:S02]  /*7b040*/  IADD3 R48, P3, PT, R48, UR21, RZ ;  /* 0x0000001530307c10 */ /* 0x000fe4000ff7e0ff */
[----:B------:R-:W-:Y:S02]  /*7b050*/  IADD3.X R49, PT, PT, R49, UR45, RZ, P4, !PT ;  /* 0x0000002d31317c10 */ /* 0x000fe4000a7fe4ff */
[----:B------:R-:W-:Y:S02]  /*7b060*/  IADD3 R50, P4, PT, R50, UR21, RZ ;  /* 0x0000001532327c10 */ /* 0x000fe4000ff9e0ff */
[----:B------:R-:W-:Y:S02]  /*7b070*/  IADD3.X R51, PT, PT, R51, UR45, RZ, P5, !PT ;  /* 0x0000002d33337c10 */ /* 0x000fe4000affe4ff */
[----:B------:R-:W-:Y:S02]  /*7b080*/  IADD3 R52, P5, PT, R52, UR21, RZ ;  /* 0x0000001534347c10 */ /* 0x000fe4000ffbe0ff */
[----:B------:R-:W-:-:S02]  /*7b090*/  IADD3.X R53, PT, PT, R53, UR45, RZ, P6, !PT ;  /* 0x0000002d35357c10 */ /* 0x000fc4000b7fe4ff */
[----:B------:R-:W-:Y:S02]  /*7b0a0*/  IADD3 R54, P6, PT, R54, UR21, RZ ;  /* 0x0000001536367c10 */ /* 0x000fe4000ffde0ff */
[----:B------:R-:W-:Y:S02]  /*7b0b0*/  IADD3.X R55, PT, PT, R55, UR45, RZ, P1, !PT ;  /* 0x0000002d37377c10 */ /* 0x000fe40008ffe4ff */
[----:B------:R-:W-:Y:S02]  /*7b0c0*/  IADD3 R56, P1, PT, R56, UR21, RZ ;  /* 0x0000001538387c10 */ /* 0x000fe4000ff3e0ff */
[----:B------:R-:W-:Y:S02]  /*7b0d0*/  IADD3.X R61, PT, PT, R61, UR45, RZ, P3, !PT ;  /* 0x0000002d3d3d7c10 */ /* 0x000fe40009ffe4ff */
[----:B------:R-:W-:Y:S01]  /*7b0e0*/  IADD3.X R57, PT, PT, R57, UR45, RZ, P2, !PT ;  /* 0x0000002d39397c10 */ /* 0x000fe200097fe4ff */
[----:B--2---:R-:W-:-:S15]  /*7b0f0*/  HMMA.16816.F32 R16, R28, R20, R16 ;  /* 0x000000141c10723c */ /* 0x004fde0000001810 */
[----:B------:R-:W-:-:S04]  /*7b100*/  NOP ;  /* 0x0000000000007918 */ /* 0x000fc80000000000 */
[----:B------:R-:W-:Y:S04]  /*7b110*/  STL.64 [R1+0x90], R16 ;  /* 0x0000901001007387 */ /* 0x000fe80000100a00 */
[----:B------:R0:W-:Y:S02]  /*7b120*/  STL.64 [R1+0x98], R18 ;  /* 0x0000981201007387 */ /* 0x0001e40000100a00 */
[C---:B0-----:R-:W-:Y:S08]  /*7b130*/  HMMA.16816.F32 R16, R28.reuse, R22, R12 ;  /* 0x000000161c10723c */ /* 0x041ff0000000180c */
[C---:B----4-:R-:W-:Y:S08]  /*7b140*/  HMMA.16816.F32 R12, R28.reuse, R24, R8 ;  /* 0x000000181c0c723c */ /* 0x050ff00000001808 */
[C---:B------:R-:W-:Y:S08]  /*7b150*/  HMMA.16816.F32 R8, R28.reuse, R26, R4 ;  /* 0x0000001a1c08723c */ /* 0x040ff00000001804 */
[----:B------:R-:W-:Y:S01]  /*7b160*/  HMMA.16816.F32 R4, R28, R32, R36 ;  /* 0x000000201c04723c */ /* 0x000fe20000001824 */
[----:B------:R-:W-:Y:S04]  /*7b170*/  STL.64 [R1+0x70], R16 ;  /* 0x0000701001007387 */ /* 0x000fe80000100a00 */
[----:B------:R-:W-:Y:S04]  /*7b180*/  STL.64 [R1+0x78], R18 ;  /* 0x0000781201007387 */ /* 0x000fe80000100a00 */
[----:B------:R-:W-:Y:S04]  /*7b190*/  STL.64 [R1+0x50], R12 ;  /* 0x0000500c01007387 */ /* 0x000fe80000100a00 */
[----:B------:R-:W-:Y:S04]  /*7b1a0*/  STL.64 [R1+0x58], R14 ;  /* 0x0000580e01007387 */ /* 0x000fe80000100a00 */
[----:B------:R-:W-:Y:S04]  /*7b1b0*/  STL.64 [R1+0x40], R8 ;  /* 0x0000400801007387 */ /* 0x000fe80000100a00 */
[----:B------:R-:W-:Y:S04]  /*7b1c0*/  STL.64 [R1+0x48], R10 ;  /* 0x0000480a01007387 */ /* 0x000fe80000100a00 */
[----:B------:R-:W-:Y:S04]  /*7b1d0*/  STL [R1+0x20c0], R43 ;  /* 0x0020c02b01007387 */ /* 0x000fe80000100800 */
[----:B------:R-:W-:Y:S04]  /*7b1e0*/  STL.64 [R1+0x30], R4 ;  /* 0x0000300401007387 */ /* 0x000fe80000100a00 */
[----:B------:R-:W-:Y:S04]  /*7b1f0*/  STL.64 [R1+0x38], R6 ;  /* 0x0000380601007387 */ /* 0x000fe80000100a00 */
[----:B------:R-:W-:Y:S04]  /*7b200*/  STL [R1+0x1fa4], R44 ;  /* 0x001fa42c01007387 */ /* 0x000fe80000100800 */
[----:B------:R-:W-:Y:S04]  /*7b210*/  STL [R1+0x1fac], R45 ;  /* 0x001fac2d01007387 */ /* 0x000fe80000100800 */
[----:B------:R0:W-:Y:S04]  /*7b220*/  STL [R1+0x2924], R60 ;  /* 0x0029243c01007387 */ /* 0x0001e80000100800 */
[----:B------:R-:W-:Y:S04]  /*7b230*/  STL [R1+0x1fb4], R46 ;  /* 0x001fb42e01007387 */ /* 0x000fe80000100800 */
[----:B0-----:R-:W2:Y:S04]  /*7b240*/  LDL.LU R60, [R1+0x2910] ;  /* 0x00291000013c7983 */ /* 0x001ea80000300800 */
        /* <DEDUP_REMOVED lines=12> */
[----:B0-----:R-:W4:Y:S01]  /*7b310*/  LDL.LU R61, [R1+0x28e4] ;  /* 0x0028e400013d7983 */ /* 0x001f220000300800 */
[----:B------:R-:W-:-:S02]  /*7b320*/  IADD3 R58, P2, PT, R58, UR21, RZ ;  /* 0x000000153a3a7c10 */ /* 0x000fc4000ff5e0ff */
[----:B------:R-:W-:-:S03]  /*7b330*/  IADD3 R59, P3, PT, R59, UR21, RZ ;  /* 0x000000153b3b7c10 */ /* 0x000fc6000ff7e0ff */
[----:B------:R-:W-:Y:S04]  /*7b340*/  STL [R1+0x28f4], R58 ;  /* 0x0028f43a01007387 */ /* 0x000fe80000100800 */
[----:B------:R-:W3:Y:S04]  /*7b350*/  LDL.LU R3, [R1+0x2908] ;  /* 0x0029080001037983 */ /* 0x000ee80000300800 */
[----:B------:R-:W3:Y:S04]  /*7b360*/  LDL.LU R34, [R1+0x28dc] ;  /* 0x0028dc0001227983 */ /* 0x000ee80000300800 */
[----:B------:R-:W3:Y:S04]  /*7b370*/  LDL.LU R35, [R1+0x2900] ;  /* 0x0029000001237983 */ /* 0x000ee80000300800 */
[----:B------:R0:W-:Y:S04]  /*7b380*/  STL [R1+0x28ec], R59 ;  /* 0x0028ec3b01007387 */ /* 0x0001e80000100800 */
[----:B------:R-:W3:Y:S04]  /*7b390*/  LDL.LU R36, [R1+0x28d4] ;  /* 0x0028d40001247983 */ /* 0x000ee80000300800 */
[----:B------:R-:W3:Y:S04]  /*7b3a0*/  LDL.LU R37, [R1+0x28f8] ;  /* 0x0028f80001257983 */ /* 0x000ee80000300800 */
[----:B------:R-:W3:Y:S04]  /*7b3b0*/  LDL.LU R38, [R1+0x28cc] ;  /* 0x0028cc0001267983 */ /* 0x000ee80000300800 */
[----:B------:R-:W3:Y:S04]  /*7b3c0*/  LDL.LU R39, [R1+0x28f0] ;  /* 0x0028f00001277983 */ /* 0x000ee80000300800 */
[----:B------:R-:W3:Y:S04]  /*7b3d0*/  LDL.LU R40, [R1+0x28c4] ;  /* 0x0028c40001287983 */ /* 0x000ee80000300800 */
[----:B------:R-:W3:Y:S01]  /*7b3e0*/  LDL.LU R41, [R1+0x28e8] ;  /* 0x0028e80001297983 */ /* 0x000ee20000300800 */
[----:B------:R-:W-:-:S03]  /*7b3f0*/  ISETP.NE.U32.AND P0, PT, R43, UR20, PT ;  /* 0x000000142b007c0c */ /* 0x000fc6000bf05070 */
[----:B------:R-:W3:Y:S04]  /*7b400*/  LDL.LU R42, [R1+0x28bc] ;  /* 0x0028bc00012a7983 */ /* 0x000ee80000300800 */
[----:B------:R-:W3:Y:S04]  /*7b410*/  LDL.LU R43, [R1+0x28e0] ;  /* 0x0028e000012b7983 */ /* 0x000ee80000300800 */
[----:B------:R-:W3:Y:S04]  /*7b420*/  LDL.LU R44, [R1+0x28b4] ;  /* 0x0028b400012c7983 */ /* 0x000ee80000300800 */
[----:B------:R-:W3:Y:S04]  /*7b430*/  LDL.LU R45, [R1+0x28d8] ;  /* 0x0028d800012d7983 */ /* 0x000ee80000300800 */
[----:B------:R-:W3:Y:S04]  /*7b440*/  LDL.LU R46, [R1+0x28ac] ;  /* 0x0028ac00012e7983 */ /* 0x000ee80000300800 */
[----:B------:R-:W3:Y:S04]  /*7b450*/  LDL.LU R47, [R1+0x28d0] ;  /* 0x0028d000012f7983 */ /* 0x000ee80000300800 */
[----:B0-----:R-:W3:Y:S04]  /*7b460*/  LDL.LU R59, [R1+0x28a4] ;  /* 0x0028a400013b7983 */ /* 0x001ee80000300800 */
[----:B------:R-:W3:Y:S04]  /*7b470*/  LDL.LU R48, [R1+0x28c8] ;  /* 0x0028c80001307983 */ /* 0x000ee80000300800 */
[----:B------:R-:W3:Y:S04]  /*7b480*/  LDL.LU R49, [R1+0x289c] ;  /* 0x00289c0001317983 */ /* 0x000ee80000300800 */
[----:B------:R-:W3:Y:S01]  /*7b490*/  LDL.LU R50, [R1+0x28c0] ;  /* 0x0028c00001327983 */ /* 0x000ee20000300800 */
[----:B--2---:R-:W-:-:S05]  /*7b4a0*/  IADD3.X R60, PT, PT, R60, UR45, RZ, P4, !PT ;  /* 0x0000002d3c3c7c10 */ /* 0x004fca000a7fe4ff */
        /* <DEDUP_REMOVED lines=9> */
[----:B0-----:R-:W2:Y:S01]  /*7b540*/  LDL.LU R60, [R1+0x2874] ;  /* 0x00287400013c7983 */ /* 0x001ea20000300800 */
[----:B----4-:R-:W-:-:S05]  /*7b550*/  IADD3 R61, P4, PT, R61, UR21, RZ ;  /* 0x000000153d3d7c10 */ /* 0x010fca000ff9e0ff */
[----:B------:R0:W-:Y:S04]  /*7b560*/  STL [R1+0x28e4], R61 ;  /* 0x0028e43d01007387 */ /* 0x0001e80000100800 */
[----:B0-----:R-:W4:Y:S01]  /*7b570*/  LDL.LU R61, [R1+0x2898] ;  /* 0x00289800013d7983 */ /* 0x001f220000300800 */
[----:B---3--:R-:W-:Y:S02]  /*7b580*/  IADD3.X R3, PT, PT, R3, UR45, RZ, P5, !PT ;  /* 0x0000002d03037c10 */ /* 0x008fe4000affe4ff */
[----:B------:R-:W-:Y:S02]  /*7b590*/  IADD3 R34, P5, PT, R34, UR21, RZ ;  /* 0x0000001522227c10 */ /* 0x000fe4000ffbe0ff */
[----:B------:R-:W-:Y:S02]  /*7b5a0*/  IADD3.X R35, PT, PT, R35, UR45, RZ, P6, !PT ;  /* 0x0000002d23237c10 */ /* 0x000fe4000b7fe4ff */
[----:B------:R-:W-:-:S02]  /*7b5b0*/  IADD3 R36, P6, PT, R36, UR21, RZ ;  /* 0x0000001524247c10 */ /* 0x000fc4000ffde0ff */
[----:B------:R-:W-:Y:S01]  /*7b5c0*/  IADD3.X R37, PT, PT, R37, UR45, RZ, P1, !PT ;  /* 0x0000002d25257c10 */ /* 0x000fe20008ffe4ff */
[----:B------:R-:W-:Y:S01]  /*7b5d0*/  STL [R1+0x2908], R3 ;  /* 0x0029080301007387 */ /* 0x000fe20000100800 */
[----:B------:R-:W-:-:S03]  /*7b5e0*/  IADD3 R38, P1, PT, R38, UR21, RZ ;  /* 0x0000001526267c10 */ /* 0x000fc6000ff3e0ff */
[----:B------:R-:W-:Y:S01]  /*7b5f0*/  STL [R1+0x28dc], R34 ;  /* 0x0028dc2201007387 */ /* 0x000fe20000100800 */
[----:B------:R-:W-:-:S03]  /*7b600*/  IADD3.X R39, PT, PT, R39, UR45, RZ, P2, !PT ;  /* 0x0000002d27277c10 */ /* 0x000fc600097fe4ff */
        /* <DEDUP_REMOVED lines=11> */
[----:B------:R-:W-:Y:S02]  /*7b6c0*/  IADD3.X R45, PT, PT, R45, UR45, RZ, P5, !PT ;  /* 0x0000002d2d2d7c10 */ /* 0x000fe4000affe4ff */
[----:B------:R-:W-:Y:S01]  /*7b6d0*/  IADD3.X R47, PT, PT, R47, UR45, RZ, P6, !PT ;  /* 0x0000002d2f2f7c10 */ /* 0x000fe2000b7fe4ff */
[----:B------:R-:W-:Y:S01]  /*7b6e0*/  STL [R1+0x28e8], R41 ;  /* 0x0028e82901007387 */ /* 0x000fe20000100800 */
[----:B------:R-:W-:-:S03]  /*7b6f0*/  IADD3 R59, P6, PT, R59, UR21, RZ ;  /* 0x000000153b3b7c10 */ /* 0x000fc6000ffde0ff */
[----:B------:R-:W-:Y:S01]  /*7b700*/  STL [R1+0x28bc], R42 ;  /* 0x0028bc2a01007387 */ /* 0x000fe20000100800 */
[----:B------:R-:W-:-:S03]  /*7b710*/  IADD3 R46, P5, PT, R46, UR21, RZ ;  /* 0x000000152e2e7c10 */ /* 0x000fc6000ffbe0ff */
[----:B------:R-:W-:Y:S04]  /*7b720*/  STL [R1+0x28e0], R43 ;  /* 0x0028e02b01007387 */ /* 0x000fe80000100800 */
[----:B------:R-:W-:Y:S04]  /*7b730*/  STL [R1+0x28b4], R44 ;  /* 0x0028b42c01007387 */ /* 0x000fe80000100800 */
[----:B------:R-:W-:Y:S04]  /*7b740*/  STL [R1+0x28d8], R45 ;  /* 0x0028d82d01007387 */ /* 0x000fe80000100800 */
[----:B------:R0:W-:Y:S04]  /*7b750*/  STL [R1+0x28a4], R59 ;  /* 0x0028a43b01007387 */ /* 0x0001e80000100800 */
[----:B------:R-:W-:Y:S04]  /*7b760*/  STL [R1+0x28ac], R46 ;  /* 0x0028ac2e01007387 */ /* 0x000fe80000100800 */
[----:B0-----:R-:W3:Y:S01]  /*7b770*/  LDL.LU R59, [R1+0x286c] ;  /* 0x00286c00013b7983 */ /* 0x001ee20000300800 */
[----:B------:R-:W-:-:S02]  /*7b780*/  IADD3.X R48, PT, PT, R48, UR45, RZ, P1, !PT ;  /* 0x0000002d30307c10 */ /* 0x000fc40008ffe4ff */
[----:B------:R-:W-:Y:S02]  /*7b790*/  IADD3 R49, P1, PT, R49, UR21, RZ ;  /* 0x0000001531317c10 */ /* 0x000fe4000ff3e0ff */
[----:B------:R-:W-:Y:S01]  /*7b7a0*/  IADD3.X R50, PT, PT, R50, UR45, RZ, P2, !PT ;  /* 0x0000002d32327c10 */ /* 0x000fe200097fe4ff */
[----:B------:R-:W-:Y:S04]  /*7b7b0*/  STL [R1+0x28d0], R47 ;  /* 0x0028d02f01007387 */ /* 0x000fe80000100800 */
[----:B------:R-:W-:Y:S04]  /*7b7c0*/  STL [R1+0x28c8], R48 ;  /* 0x0028c83001007387 */ /* 0x000fe80000100800 */
[----:B------:R-:W-:Y:S04]  /*7b7d0*/  STL [R1+0x289c], R49 ;  /* 0x00289c3101007387 */ /* 0x000fe80000100800 */
[----:B------:R-:W-:Y:S01]  /*7b7e0*/  STL [R1+0x28c0], R50 ;  /* 0x0028c03201007387 */ /* 0x000fe20000100800 */
[----:B--2---:R-:W-:-:S02]  /*7b7f0*/  IADD3 R51, P2, PT, R51, UR21, RZ ;  /* 0x0000001533337c10 */ /* 0x004fc4000ff5e0ff */
[----:B------:R-:W-:Y:S02]  /*7b800*/  IADD3.X R52, PT, PT, R52, UR45, RZ, P3, !PT ;  /* 0x0000002d34347c10 */ /* 0x000fe40009ffe4ff */
[----:B------:R-:W-:Y:S02]  /*7b810*/  IADD3 R53, P3, PT, R53, UR21, RZ ;  /* 0x0000001535357c10 */ /* 0x000fe4000ff7e0ff */
[----:B------:R-:W-:Y:S02]  /*7b820*/  IADD3.X R54, PT, PT, R54, UR45, RZ, P4, !PT ;  /* 0x0000002d36367c10 */ /* 0x000fe4000a7fe4ff */
[----:B------:R-:W-:Y:S01]  /*7b830*/  IADD3 R55, P4, PT, R55, UR21, RZ ;  /* 0x0000001537377c10 */ /* 0x000fe2000ff9e0ff */
        /* <DEDUP_REMOVED lines=12> */
[----:B0-----:R-:W2:Y:S04]  /*7b900*/  LDL.LU R60, [R1+0x2890] ;  /* 0x00289000013c7983 */ /* 0x001ea80000300800 */
[----:B------:R-:W-:Y:S04]  /*7b910*/  STL [R1+0x28a0], R58 ;  /* 0x0028a03a01007387 */ /* 0x000fe80000100800 */
[----:B------:R-:W2:Y:S04]  /*7b920*/  LDL.LU R3, [R1+0x2864] ;  /* 0x0028640001037983 */ /* 0x000ea80000300800 */
[----:B------:R-:W2:Y:S04]  /*7b930*/  LDL.LU R34, [R1+0x2888] ;  /* 0x0028880001227983 */ /* 0x000ea80000300800 */
[----:B------:R-:W2:Y:S01]  /*7b940*/  LDL.LU R35, [R1+0x285c] ;  /* 0x00285c0001237983 */ /* 0x000ea20000300800 */
[----:B----4-:R-:W-:-:S05]  /*7b950*/  IADD3.X R61, PT, PT, R61, UR45, RZ, P1, !PT ;  /* 0x0000002d3d3d7c10 */ /* 0x010fca0008ffe4ff */
        /* <DEDUP_REMOVED lines=15> */
[----:B------:R-:W4:Y:S04]  /*7ba50*/  LDL.LU R49, [R1+0x2848] ;  /* 0x0028480001317983 */ /* 0x000f280000300800 */
[----:B------:R-:W4:Y:S01]  /*7ba60*/  LDL.LU R50, [R1+0x281c] ;  /* 0x00281c0001327983 */ /* 0x000f220000300800 */
[----:B---3--:R-:W-:-:S05]  /*7ba70*/  IADD3 R59, P1, PT, R59, UR21, RZ ;  /* 0x000000153b3b7c10 */ /* 0x008fca000ff3e0ff */
        /* <DEDUP_REMOVED lines=9> */
[----:B0-----:R-:W3:Y:S01]  /*7bb10*/  LDL.LU R59, [R1+0x2820] ;  /* 0x00282000013b7983 */ /* 0x001ee20000300800 */
[----:B--2---:R-:W-:-:S02]  /*7bb20*/  IADD3.X R60, PT, PT, R60, UR45, RZ, P2, !PT ;  /* 0x0000002d3c3c7c10 */ /* 0x004fc400097fe4ff */
[----:B------:R-:W-:Y:S02]  /*7bb30*/  IADD3 R3, P2, PT, R3, UR21, RZ ;  /* 0x0000001503037c10 */ /* 0x000fe4000ff5e0ff */
[----:B------:R-:W-:Y:S01]  /*7bb40*/  IADD3.X R34, PT, PT, R34, UR45, RZ, P3, !PT ;  /* 0x0000002d22227c10 */ /* 0x000fe20009ffe4ff */
[----:B------:R0:W-:Y:S01]  /*7bb50*/  STL [R1+0x2890], R60 ;  /* 0x0028903c01007387 */ /* 0x0001e20000100800 */
[----:B------:R-:W-:Y:S02]  /*7bb60*/  IADD3 R35, P3, PT, R35, UR21, RZ ;  /* 0x0000001523237c10 */ /* 0x000fe4000ff7e0ff */
[----:B----4-:R-:W-:Y:S01]  /*7bb70*/  IADD3.X R36, PT, PT, R36, UR45, RZ, P4, !PT ;  /* 0x0000002d24247c10 */ /* 0x010fe2000a7fe4ff */
[----:B0-----:R-:W2:Y:S01]  /*7bb80*/  LDL.LU R60, [R1+0x27f4] ;  /* 0x0027f400013c7983 */ /* 0x001ea20000300800 */
        /* <DEDUP_REMOVED lines=20> */
[----:B------:R-:W-:-:S03]  /*7bcd0*/  IADD3.X R46, PT, PT, R46, UR45, RZ, P3, !PT ;  /* 0x0000002d2e2e7c10 */ /* 0x000fc60009ffe4ff */
[----:B------:R-:W-:Y:S04]  /*7bce0*/  STL [R1+0x283c], R43 ;  /* 0x00283c2b01007387 */ /* 0x000fe80000100800 */
[----:B------:R-:W-:Y:S04]  /*7bcf0*/  STL [R1+0x2860], R44 ;  /* 0x0028602c01007387 */ /* 0x000fe80000100800 */
[----:B------:R-:W-:Y:S04]  /*7bd00*/  STL [R1+0x2834], R45 ;  /* 0x0028342d01007387 */ /* 0x000fe80000100800 */
[----:B------:R0:W-:Y:S04]  /*7bd10*/  STL [R1+0x2850], R61 ;  /* 0x0028503d01007387 */ /* 0x0001e80000100800 */
[----:B------:R-:W-:Y:S04]  /*7bd20*/  STL [R1+0x2858], R46 ;  /* 0x0028582e01007387 */ /* 0x000fe80000100800 */
[----:B0-----:R-:W4:Y:S01]  /*7bd30*/  LDL.LU R61, [R1+0x2818] ;  /* 0x00281800013d7983 */ /* 0x001f220000300800 */
[----:B------:R-:W-:-:S02]  /*7bd40*/  IADD3 R47, P3, PT, R47, UR21, RZ ;  /* 0x000000152f2f7c10 */ /* 0x000fc4000ff7e0ff */
[----:B------:R-:W-:Y:S02]  /*7bd50*/  IADD3 R48, P4, PT, R48, UR21, RZ ;  /* 0x0000001530307c10 */ /* 0x000fe4000ff9e0ff */
[----:B------:R-:W-:Y:S02]  /*7bd60*/  IADD3.X R49, PT, PT, R49, UR45, RZ, P5, !PT ;  /* 0x0000002d31317c10 */ /* 0x000fe4000affe4ff */
[----:B------:R-:W-:Y:S02]  /*7bd70*/  IADD3 R50, P5, PT, R50, UR21, RZ ;  /* 0x0000001532327c10 */ /* 0x000fe4000ffbe0ff */
[----:B---3--:R-:W-:Y:S01]  /*7bd80*/  IADD3.X R51, PT, PT, R51, UR45, RZ, P6, !PT ;  /* 0x0000002d33337c10 */ /* 0x008fe2000b7fe4ff */
        /* <DEDUP_REMOVED lines=19> */
[----:B0-----:R-:W3:Y:S01]  /*7bec0*/  LDL.LU R59, [R1+0x27ec] ;  /* 0x0027ec00013b7983 */ /* 0x001ee20000300800 */
[----:B------:R-:W-:-:S05]  /*7bed0*/  IADD3 R58, P3, PT, R58, UR21, RZ ;  /* 0x000000153a3a7c10 */ /* 0x000fca000ff7e0ff */
[----:B------:R-:W-:Y:S04]  /*7bee0*/  STL [R1+0x27fc], R58 ;  /* 0x0027fc3a01007387 */ /* 0x000fe80000100800 */
[----:B------:R-:W3:Y:S04]  /*7bef0*/  LDL.LU R3, [R1+0x2810] ;  /* 0x0028100001037983 */ /* 0x000ee80000300800 */
[----:B------:R-:W3:Y:S04]  /*7bf00*/  LDL.LU R34, [R1+0x27e4] ;  /* 0x0027e40001227983 */ /* 0x000ee80000300800 */
[----:B------:R-:W3:Y:S01]  /*7bf10*/  LDL.LU R35, [R1+0x2808] ;  /* 0x0028080001237983 */ /* 0x000ee20000300800 */
[----:B--2---:R-:W-:-:S05]  /*7bf20*/  IADD3 R60, P4, PT, R60, UR21, RZ ;  /* 0x000000153c3c7c10 */ /* 0x004fca000ff9e0ff */
        /* <DEDUP_REMOVED lines=27> */
[----:B0-----:R-:W4:Y:S01]  /*7c0e0*/  LDL.LU R61, [R1+0x277c] ;  /* 0x00277c00013d7983 */ /* 0x001f220000300800 */
[----:B---3--:R-:W-:-:S05]  /*7c0f0*/  IADD3 R59, P5, PT, R59, UR21, RZ ;  /* 0x000000153b3b7c10 */ /* 0x008fca000ffbe0ff */
[----:B------:R0:W-:Y:S04]  /*7c100*/  STL [R1+0x27ec], R59 ;  /* 0x0027ec3b01007387 */ /* 0x0001e80000100800 */
[----:B0-----:R-:W3:Y:S01]  /*7c110*/  LDL.LU R59, [R1+0x27a0] ;  /* 0x0027a000013b7983 */ /* 0x001ee20000300800 */
[----:B------:R-:W-:Y:S02]  /*7c120*/  IADD3.X R3, PT, PT, R3, UR45, RZ, P6, !PT ;  /* 0x0000002d03037c10 */ /* 0x000fe4000b7fe4ff */
[----:B------:R-:W-:Y:S02]  /*7c130*/  IADD3 R34, P6, PT, R34, UR21, RZ ;  /* 0x0000001522227c10 */ /* 0x000fe4000ffde0ff */
[----:B------:R-:W-:Y:S01]  /*7c140*/  IADD3.X R35, PT, PT, R35, UR45, RZ, P1, !PT ;  /* 0x0000002d23237c10 */ /* 0x000fe20008ffe4ff */
        /* <DEDUP_REMOVED lines=27> */
[----:B------:R-:W-:Y:S01]  /*7c300*/  STL [R1+0x27b4], R46 ;  /* 0x0027b42e01007387 */ /* 0x000fe20000100800 */
[----:B------:R-:W-:-:S02]  /*7c310*/  IADD3.X R48, PT, PT, R48, UR45, RZ, P2, !PT ;  /* 0x0000002d30307c10 */ /* 0x000fc400097fe4ff */
[----:B------:R-:W-:Y:S02]  /*7c320*/  IADD3 R49, P2, PT, R49, UR21, RZ ;  /* 0x0000001531317c10 */ /* 0x000fe4000ff5e0ff */
[----:B------:R-:W-:Y:S01]  /*7c330*/  IADD3.X R50, PT, PT, R50, UR45, RZ, P3, !PT ;  /* 0x0000002d32327c10 */ /* 0x000fe20009ffe4ff */
[----:B0-----:R-:W2:Y:S04]  /*7c340*/  LDL.LU R60, [R1+0x2774] ;  /* 0x00277400013c7983 */ /* 0x001ea80000300800 */
[----:B------:R-:W-:Y:S01]  /*7c350*/  STL [R1+0x27d8], R47 ;  /* 0x0027d82f01007387 */ /* 0x000fe20000100800 */
[----:B----4-:R-:W-:Y:S02]  /*7c360*/  IADD3 R51, P3, PT, R51, UR21, RZ ;  /* 0x0000001533337c10 */ /* 0x010fe4000ff7e0ff */
        /* <DEDUP_REMOVED lines=19> */
[----:B0-----:R-:W4:Y:S04]  /*7c4a0*/  LDL.LU R61, [R1+0x2798] ;  /* 0x00279800013d7983 */ /* 0x001f280000300800 */
[----:B------:R-:W-:Y:S04]  /*7c4b0*/  STL [R1+0x27a8], R58 ;  /* 0x0027a83a01007387 */ /* 0x000fe80000100800 */
[----:B------:R-:W4:Y:S04]  /*7c4c0*/  LDL.LU R3, [R1+0x276c] ;  /* 0x00276c0001037983 */ /* 0x000f280000300800 */
[----:B------:R-:W4:Y:S04]  /*7c4d0*/  LDL.LU R34, [R1+0x2790] ;  /* 0x0027900001227983 */ /* 0x000f280000300800 */
[----:B------:R-:W4:Y:S01]  /*7c4e0*/  LDL.LU R35, [R1+0x2764] ;  /* 0x0027640001237983 */ /* 0x000f220000300800 */
[----:B---3--:R-:W-:-:S05]  /*7c4f0*/  IADD3.X R59, PT, PT, R59, UR45, RZ, P2, !PT ;  /* 0x0000002d3b3b7c10 */ /* 0x008fca00097fe4ff */
        /* <DEDUP_REMOVED lines=28> */
[----:B----4-:R-:W-:-:S05]  /*7c6c0*/  IADD3.X R61, PT, PT, R61, UR45, RZ, P3, !PT ;  /* 0x0000002d3d3d7c10 */ /* 0x010fca0009ffe4ff */
[----:B------:R0:W-:Y:S04]  /*7c6d0*/  STL [R1+0x2798], R61 ;  /* 0x0027983d01007387 */ /* 0x0001e80000100800 */
[----:B0-----:R-:W4:Y:S01]  /*7c6e0*/  LDL.LU R61, [R1+0x26fc] ;  /* 0x0026fc00013d7983 */ /* 0x001f220000300800 */
[----:B------:R-:W-:Y:S02]  /*7c6f0*/  IADD3 R3, P3, PT, R3, UR21, RZ ;  /* 0x0000001503037c10 */ /* 0x000fe4000ff7e0ff */
[----:B------:R-:W-:Y:S02]  /*7c700*/  IADD3.X R34, PT, PT, R34, UR45, RZ, P4, !PT ;  /* 0x0000002d22227c10 */ /* 0x000fe4000a7fe4ff */
[----:B------:R-:W-:Y:S02]  /*7c710*/  IADD3 R35, P4, PT, R35, UR21, RZ ;  /* 0x0000001523237c10 */ /* 0x000fe4000ff9e0ff */
[----:B---3--:R-:W-:-:S02]  /*7c720*/  IADD3.X R36, PT, PT, R36, UR45, RZ, P5, !PT ;  /* 0x0000002d24247c10 */ /* 0x008fc4000affe4ff */
        /* <DEDUP_REMOVED lines=27> */
[----:B------:R-:W-:-:S02]  /*7c8e0*/  IADD3 R47, P4, PT, R47, UR21, RZ ;  /* 0x000000152f2f7c10 */ /* 0x000fc4000ff9e0ff */
[----:B------:R-:W-:Y:S02]  /*7c8f0*/  IADD3 R48, P5, PT, R48, UR21, RZ ;  /* 0x0000001530307c10 */ /* 0x000fe4000ffbe0ff */
[----:B------:R-:W-:Y:S02]  /*7c900*/  IADD3.X R49, PT, PT, R49, UR45, RZ, P6, !PT ;  /* 0x0000002d31317c10 */ /* 0x000fe4000b7fe4ff */
[----:B------:R-:W-:Y:S01]  /*7c910*/  IADD3 R50, P6, PT, R50, UR21, RZ ;  /* 0x0000001532327c10 */ /* 0x000fe2000ffde0ff */
[----:B------:R-:W-:Y:S04]  /*7c920*/  STL [R1+0x2734], R47 ;  /* 0x0027342f01007387 */ /* 0x000fe80000100800 */
[----:B------:R-:W-:Y:S04]  /*7c930*/  STL [R1+0x272c], R48 ;  /* 0x00272c3001007387 */ /* 0x000fe80000100800 */
[----:B------:R-:W-:Y:S04]  /*7c940*/  STL [R1+0x2750], R49 ;  /* 0x0027503101007387 */ /* 0x000fe80000100800 */
[----:B------:R-:W-:Y:S01]  /*7c950*/  STL [R1+0x2724], R50 ;  /* 0x0027243201007387 */ /* 0x000fe20000100800 */
[----:B--2---:R-:W-:-:S02]  /*7c960*/  IADD3.X R51, PT, PT, R51, UR45, RZ, P1, !PT ;  /* 0x0000002d33337c10 */ /* 0x004fc40008ffe4ff */
[----:B------:R-:W-:Y:S02]  /*7c970*/  IADD3 R52, P1, PT, R52, UR21, RZ ;  /* 0x0000001534347c10 */ /* 0x000fe4000ff3e0ff */
[----:B------:R-:W-:Y:S02]  /*7c980*/  IADD3.X R53, PT, PT, R53, UR45, RZ, P2, !PT ;  /* 0x0000002d35357c10 */ /* 0x000fe400097fe4ff */
[----:B------:R-:W-:Y:S02]  /*7c990*/  IADD3 R54, P2, PT, R54, UR21, RZ ;  /* 0x0000001536367c10 */ /* 0x000fe4000ff5e0ff */
[----:B------:R-:W-:Y:S01]  /*7c9a0*/  IADD3.X R55, PT, PT, R55, UR45, RZ, P3, !PT ;  /* 0x0000002d37377c10 */ /* 0x000fe20009ffe4ff */
[----:B------:R-:W-:Y:S01]  /*7c9b0*/  STL [R1+0x2748], R51 ;  /* 0x0027483301007387 */ /* 0x000fe20000100800 */
[----:B------:R-:W-:-:S03]  /*7c9c0*/  IADD3 R56, P3, PT, R56, UR21, RZ ;  /* 0x0000001538387c10 */ /* 0x000fc6000ff7e0ff */
[----:B------:R-:W-:Y:S01]  /*7c9d0*/  STL [R1+0x271c], R52 ;  /* 0x00271c3401007387 */ /* 0x000fe20000100800 */
[----:B------:R-:W-:-:S03]  /*7c9e0*/  IADD3.X R60, PT, PT, R60, UR45, RZ, P5, !PT ;  /* 0x0000002d3c3c7c10 */ /* 0x000fc6000affe4ff */
[----:B------:R-:W-:Y:S01]  /*7c9f0*/  STL [R1+0x2740], R53 ;  /* 0x0027403501007387 */ /* 0x000fe20000100800 */
[----:B------:R-:W-:-:S03]  /*7ca00*/  IADD3.X R57, PT, PT, R57, UR45, RZ, P4, !PT ;  /* 0x0000002d39397c10 */ /* 0x000fc6000a7fe4ff */
[----:B------:R-:W-:Y:S04]  /*7ca10*/  STL [R1+0x2714], R54 ;  /* 0x0027143601007387 */ /* 0x000fe80000100800 */
[----:B------:R-:W-:Y:S01]  /*7ca20*/  STL [R1+0x2738], R55 ;  /* 0x0027383701007387 */ /* 0x000fe20000100800 */
[----:B------:R-:W-:-:S03]  /*7ca30*/  IADD3 R58, P4, PT, R58, UR21, RZ ;  /* 0x000000153a3a7c10 */ /* 0x000fc6000ff9e0ff */
        /* <DEDUP_REMOVED lines=8> */
[----:B----4-:R-:W-:-:S05]  /*7cac0*/  IADD3 R61, P5, PT, R61, UR21, RZ ;  /* 0x000000153d3d7c10 */ /* 0x010fca000ffbe0ff */
        /* <DEDUP_REMOVED lines=28> */
[----:B--2---:R-:W-:-:S02]  /*7cc90*/  IADD3 R60, P6, PT, R60, UR21, RZ ;  /* 0x000000153c3c7c10 */ /* 0x004fc4000ffde0ff */
[----:B------:R-:W-:Y:S02]  /*7cca0*/  IADD3.X R3, PT, PT, R3, UR45, RZ, P1, !PT ;  /* 0x0000002d03037c10 */ /* 0x000fe40008ffe4ff */
[----:B------:R-:W-:Y:S01]  /*7ccb0*/  IADD3 R34, P1, PT, R34, UR21, RZ ;  /* 0x0000001522227c10 */ /* 0x000fe2000ff3e0ff */
[----:B------:R0:W-:Y:S01]  /*7ccc0*/  STL [R1+0x26f4], R60 ;  /* 0x0026f43c01007387 */ /* 0x0001e20000100800 */
[----:B------:R-:W-:-:S03]  /*7ccd0*/  IADD3.X R35, PT, PT, R35, UR45, RZ, P2, !PT ;  /* 0x0000002d23237c10 */ /* 0x000fc600097fe4ff */
[----:B0-----:R-:W2:Y:S04]  /*7cce0*/  LDL.LU R60, [R1+0x26a8] ;  /* 0x0026a800013c7983 */ /* 0x001ea80000300800 */
[----:B------:R-:W-:Y:S04]  /*7ccf0*/  STL [R1+0x2718], R3 ;  /* 0x0027180301007387 */ /* 0x000fe80000100800 */
[----:B------:R-:W-:Y:S01]  /*7cd00*/  STL [R1+0x26ec], R34 ;  /* 0x0026ec2201007387 */ /* 0x000fe20000100800 */
[----:B----4-:R-:W-:Y:S02]  /*7cd10*/  IADD3 R36, P2, PT, R36, UR21, RZ ;  /* 0x0000001524247c10 */ /* 0x010fe4000ff5e0ff */
[----:B------:R-:W-:-:S02]  /*7cd20*/  IADD3.X R37, PT, PT, R37, UR45, RZ, P3, !PT ;  /* 0x0000002d25257c10 */ /* 0x000fc40009ffe4ff */
[----:B------:R-:W-:Y:S02]  /*7cd30*/  IADD3 R38, P3, PT, R38, UR21, RZ ;  /* 0x0000001526267c10 */ /* 0x000fe4000ff7e0ff */
        /* <DEDUP_REMOVED lines=23> */
[----:B0-----:R-:W4:Y:S01]  /*7ceb0*/  LDL.LU R61, [R1+0x267c] ;  /* 0x00267c00013d7983 */ /* 0x001f220000300800 */
[----:B------:R-:W-:-:S02]  /*7cec0*/  IADD3.X R48, PT, PT, R48, UR45, RZ, P3, !PT ;  /* 0x0000002d30307c10 */ /* 0x000fc40009ffe4ff */
[----:B------:R-:W-:Y:S02]  /*7ced0*/  IADD3 R49, P3, PT, R49, UR21, RZ ;  /* 0x0000001531317c10 */ /* 0x000fe4000ff7e0ff */
[----:B------:R-:W-:Y:S01]  /*7cee0*/  IADD3.X R50, PT, PT, R50, UR45, RZ, P4, !PT ;  /* 0x0000002d32327c10 */ /* 0x000fe2000a7fe4ff */
[----:B------:R-:W-:Y:S01]  /*7cef0*/  STL [R1+0x26e0], R47 ;  /* 0x0026e02f01007387 */ /* 0x000fe20000100800 */
[----:B---3--:R-:W-:Y:S02]  /*7cf00*/  IADD3 R51, P4, PT, R51, UR21, RZ ;  /* 0x0000001533337c10 */ /* 0x008fe4000ff9e0ff */
        /* <DEDUP_REMOVED lines=19> */
[----:B0-----:R-:W3:Y:S04]  /*7d040*/  LDL.LU R59, [R1+0x26a0] ;  /* 0x0026a000013b7983 */ /* 0x001ee80000300800 */
[----:B------:R-:W-:Y:S04]  /*7d050*/  STL [R1+0x26b0], R58 ;  /* 0x0026b03a01007387 */ /* 0x000fe80000100800 */
        /* <DEDUP_REMOVED lines=32> */
[----:B---3--:R-:W-:-:S05]  /*7d260*/  IADD3.X R59, PT, PT, R59, UR45, RZ, P4, !PT ;  /* 0x0000002d3b3b7c10 */ /* 0x008fca000a7fe4ff */
[----:B------:R0:W-:Y:S04]  /*7d270*/  STL [R1+0x26a0], R59 ;  /* 0x0026a03b01007387 */ /* 0x0001e80000100800 */
[----:B0-----:R-:W3:Y:S01]  /*7d280*/  LDL.LU R59, [R1+0x2604] ;  /* 0x00260400013b7983 */ /* 0x001ee20000300800 */
[----:B------:R-:W-:Y:S02]  /*7d290*/  IADD3 R3, P4, PT, R3, UR21, RZ ;  /* 0x0000001503037c10 */ /* 0x000fe4000ff9e0ff */
[----:B------:R-:W-:Y:S02]  /*7d2a0*/  IADD3.X R34, PT, PT, R34, UR45, RZ, P5, !PT ;  /* 0x0000002d22227c10 */ /* 0x000fe4000affe4ff */
[----:B------:R-:W-:Y:S01]  /*7d2b0*/  IADD3 R35, P5, PT, R35, UR21, RZ ;  /* 0x0000001523237c10 */ /* 0x000fe2000ffbe0ff */
        /* <DEDUP_REMOVED lines=25> */
[----:B------:R0:W-:Y:S01]  /*7d450*/  STL [R1+0x2660], R60 ;  /* 0x0026603c01007387 */ /* 0x0001e20000100800 */
[----:B------:R-:W-:-:S03]  /*7d460*/  IADD3 R47, P5, PT, R47, UR21, RZ ;  /* 0x000000152f2f7c10 */ /* 0x000fc6000ffbe0ff */
[----:B------:R-:W-:Y:S01]  /*7d470*/  STL [R1+0x2668], R46 ;  /* 0x0026682e01007387 */ /* 0x000fe20000100800 */
[----:B------:R-:W-:Y:S02]  /*7d480*/  IADD3 R48, P6, PT, R48, UR21, RZ ;  /* 0x0000001530307c10 */ /* 0x000fe4000ffde0ff */
[----:B------:R-:W-:Y:S02]  /*7d490*/  IADD3.X R49, PT, PT, R49, UR45, RZ, P1, !PT ;  /* 0x0000002d31317c10 */ /* 0x000fe40008ffe4ff */
[----:B------:R-:W-:Y:S01]  /*7d4a0*/  IADD3 R50, P1, PT, R50, UR21, RZ ;  /* 0x0000001532327c10 */ /* 0x000fe2000ff3e0ff */
[----:B0-----:R-:W2:Y:S04]  /*7d4b0*/  LDL.LU R60, [R1+0x2628] ;  /* 0x00262800013c7983 */ /* 0x001ea80000300800 */
[----:B------:R-:W-:Y:S04]  /*7d4c0*/  STL [R1+0x263c], R47 ;  /* 0x00263c2f01007387 */ /* 0x000fe80000100800 */
[----:B------:R-:W-:Y:S04]  /*7d4d0*/  STL [R1+0x2634], R48 ;  /* 0x0026343001007387 */ /* 0x000fe80000100800 */
[----:B------:R-:W-:Y:S01]  /*7d4e0*/  STL [R1+0x2658], R49 ;  /* 0x0026583101007387 */ /* 0x000fe20000100800 */
[----:B----4-:R-:W-:-:S02]  /*7d4f0*/  IADD3.X R51, PT, PT, R51, UR45, RZ, P2, !PT ;  /* 0x0000002d33337c10 */ /* 0x010fc400097fe4ff */
        /* <DEDUP_REMOVED lines=17> */
[----:B------:R-:W-:-:S05]  /*7d610*/  IADD3 R58, P5, PT, R58, UR21, RZ ;  /* 0x000000153a3a7c10 */ /* 0x000fca000ffbe0ff */
[----:B------:R-:W-:Y:S04]  /*7d620*/  STL [R1+0x260c], R58 ;  /* 0x00260c3a01007387 */ /* 0x000fe80000100800 */
        /* <DEDUP_REMOVED lines=35> */
[----:B------:R-:W-:Y:S02]  /*7d860*/  IADD3.X R3, PT, PT, R3, UR45, RZ, P2, !PT ;  /* 0x0000002d03037c10 */ /* 0x000fe400097fe4ff */
[----:B------:R-:W-:Y:S02]  /*7d870*/  IADD3 R34, P2, PT, R34, UR21, RZ ;  /* 0x0000001522227c10 */ /* 0x000fe4000ff5e0ff */
[----:B------:R-:W-:Y:S01]  /*7d880*/  IADD3.X R35, PT, PT, R35, UR45, RZ, P3, !PT ;  /* 0x0000002d23237c10 */ /* 0x000fe20009ffe4ff */
[----:B------:R-:W-:Y:S01]  /*7d890*/  STL [R1+0x2620], R3 ;  /* 0x0026200301007387 */ /* 0x000fe20000100800 */
[----:B---3--:R-:W-:-:S02]  /*7d8a0*/  IADD3 R36, P3, PT, R36, UR21, RZ ;  /* 0x0000001524247c10 */ /* 0x008fc4000ff7e0ff */
        /* <DEDUP_REMOVED lines=89> */
[----:B------:R-:W-:-:S03]  /*7de40*/  IADD3 R35, P6, PT, R35, UR21, RZ ;  /* 0x0000001523237c10 */ /* 0x000fc6000ffde0ff */
[----:B0-----:R-:W2:Y:S04]  /*7de50*/  LDL.LU R60, [R1+0x250c] ;  /* 0x00250c00013c7983 */ /* 0x001ea80000300800 */
[----:B------:R-:W-:Y:S04]  /*7de60*/  STL [R1+0x257c], R3 ;  /* 0x00257c0301007387 */ /* 0x000fe80000100800 */
[----:B------:R-:W-:Y:S04]  /*7de70*/  STL [R1+0x25a0], R34 ;  /* 0x0025a02201007387 */ /* 0x000fe80000100800 */
[----:B------:R-:W-:Y:S01]  /*7de80*/  STL [R1+0x2574], R35 ;  /* 0x0025742301007387 */ /* 0x000fe20000100800 */
[----:B----4-:R-:W-:-:S02]  /*7de90*/  IADD3.X R36, PT, PT, R36, UR45, RZ, P1, !PT ;  /* 0x0000002d24247c10 */ /* 0x010fc40008ffe4ff */
        /* <DEDUP_REMOVED lines=27> */
[----:B------:R-:W-:Y:S01]  /*7e050*/  IADD3 R50, P2, PT, R50, UR21, RZ ;  /* 0x0000001532327c10 */ /* 0x000fe2000ff5e0ff */
[----:B------:R-:W-:Y:S04]  /*7e060*/  STL [R1+0x2544], R47 ;  /* 0x0025442f01007387 */ /* 0x000fe80000100800 */
[----:B------:R-:W-:Y:S04]  /*7e070*/  STL [R1+0x253c], R48 ;  /* 0x00253c3001007387 */ /* 0x000fe80000100800 */
[----:B------:R-:W-:Y:S01]  /*7e080*/  STL [R1+0x2560], R49 ;  /* 0x0025603101007387 */ /* 0x000fe20000100800 */
[----:B---3--:R-:W-:-:S02]  /*7e090*/  IADD3.X R51, PT, PT, R51, UR45, RZ, P3, !PT ;  /* 0x0000002d33337c10 */ /* 0x008fc40009ffe4ff */
        /* <DEDUP_REMOVED lines=89> */
[----:B------:R-:W-:Y:S04]  /*7e630*/  STL [R1+0x24f0], R47 ;  /* 0x0024f02f01007387 */ /* 0x000fe80000100800 */
[----:B------:R-:W-:Y:S04]  /*7e640*/  STL [R1+0x24e8], R48 ;  /* 0x0024e83001007387 */ /* 0x000fe80000100800 */
[----:B------:R-:W-:Y:S01]  /*7e650*/  STL [R1+0x24bc], R49 ;  /* 0x0024bc3101007387 */ /* 0x000fe20000100800 */
[----:B----4-:R-:W-:-:S02]  /*7e660*/  IADD3 R51, P6, PT, R51, UR21, RZ ;  /* 0x0000001533337c10 */ /* 0x010fc4000ffde0ff */
[----:B------:R-:W-:Y:S02]  /*7e670*/  IADD3.X R52, PT, PT, R52, UR45, RZ, P1, !PT ;  /* 0x0000002d34347c10 */ /* 0x000fe40008ffe4ff */
[----:B------:R-:W-:Y:S02]  /*7e680*/  IADD3 R53, P1, PT, R53, UR21, RZ ;  /* 0x0000001535357c10 */ /* 0x000fe4000ff3e0ff */
[----:B------:R-:W-:Y:S01]  /*7e690*/  IADD3.X R54, PT, PT, R54, UR45, RZ, P2, !PT ;  /* 0x0000002d36367c10 */ /* 0x000fe200097fe4ff */
        /* <DEDUP_REMOVED lines=53> */
[----:B------:R-:W-:Y:S01]  /*7e9f0*/  IADD3 R35, P1, PT, R35, UR21, RZ ;  /* 0x0000001523237c10 */ /* 0x000fe2000ff3e0ff */
        /* <DEDUP_REMOVED lines=94> */
[----:B------:R-:W-:Y:S04]  /*7efe0*/  STL [R1+0x2404], R34 ;  /* 0x0024042201007387 */ /* 0x000fe80000100800 */
[----:B------:R-:W-:Y:S01]  /*7eff0*/  STL [R1+0x2428], R35 ;  /* 0x0024282301007387 */ /* 0x000fe20000100800 */
[----:B----4-:R-:W-:-:S02]  /*7f000*/  IADD3 R36, P5, PT, R36, UR21, RZ ;  /* 0x0000001524247c10 */ /* 0x010fc4000ffbe0ff */
        /* <DEDUP_REMOVED lines=28> */
[----:B------:R-:W-:Y:S04]  /*7f1d0*/  STL [R1+0x23f8], R47 ;  /* 0x0023f82f01007387 */ /* 0x000fe80000100800 */
[----:B------:R-:W-:Y:S04]  /*7f1e0*/  STL [R1+0x23f0], R48 ;  /* 0x0023f03001007387 */ /* 0x000fe80000100800 */
[----:B------:R-:W-:Y:S01]  /*7f1f0*/  STL [R1+0x23c4], R49 ;  /* 0x0023c43101007387 */ /* 0x000fe20000100800 */
[----:B---3--:R-:W-:-:S02]  /*7f200*/  IADD3 R51, P1, PT, R51, UR21, RZ ;  /* 0x0000001533337c10 */ /* 0x008fc4000ff3e0ff */
        /* <DEDUP_REMOVED lines=279> */
[----:B---3--:R-:W-:-:S02]  /*80380*/  IADD3.X R51, PT, PT, R51, UR45, RZ, P6, !PT ;  /* 0x0000002d33337c10 */ /* 0x008fc4000b7fe4ff */
        /* <DEDUP_REMOVED lines=108> */
[----:B------:R1:W-:Y:S04]  /*80a50*/  STL [R1+0x21b4], R57 ;  /* 0x0021b43901007387 */ /* 0x0003e80000100800 */
[----:B0-----:R-:W4:Y:S04]  /*80a60*/  LDL.LU R61, [R1+0x21c8] ;  /* 0x0021c800013d7983 */ /* 0x001f280000300800 */
[----:B------:R0:W-:Y:S04]  /*80a70*/  STL [R1+0x21d8], R58 ;  /* 0x0021d83a01007387 */ /* 0x0001e80000100800 */
[----:B------:R-:W4:Y:S04]  /*80a80*/  LDL.LU R3, [R1+0x219c] ;  /* 0x00219c0001037983 */ /* 0x000f280000300800 */
[----:B------:R-:W4:Y:S04]  /*80a90*/  LDL.LU R34, [R1+0x21c0] ;  /* 0x0021c00001227983 */ /* 0x000f280000300800 */
[----:B------:R-:W4:Y:S01]  /*80aa0*/  LDL.LU R35, [R1+0x2194] ;  /* 0x0021940001237983 */ /* 0x000f220000300800 */
[----:B---3--:R-:W-:-:S05]  /*80ab0*/  IADD3.X R59, PT, PT, R59, UR45, RZ, P2, !PT ;  /* 0x0000002d3b3b7c10 */ /* 0x008fca00097fe4ff */
        /* <DEDUP_REMOVED lines=17> */
[----:B--2---:R-:W-:-:S05]  /*80bd0*/  IADD3 R60, P2, PT, R60, UR21, RZ ;  /* 0x000000153c3c7c10 */ /* 0x004fca000ff5e0ff */
[----:B------:R2:W-:Y:S04]  /*80be0*/  STL [R1+0x21a4], R60 ;  /* 0x0021a43c01007387 */ /* 0x0005e80000100800 */
[----:B------:R-:W4:Y:S04]  /*80bf0*/  LDL.LU R52, [R1+0x2178] ;  /* 0x0021780001347983 */ /* 0x000f280000300800 */
[----:B------:R-:W4:Y:S04]  /*80c00*/  LDL.LU R53, [R1+0x214c] ;  /* 0x00214c0001357983 */ /* 0x000f280000300800 */
[----:B------:R-:W4:Y:S04]  /*80c10*/  LDL.LU R54, [R1+0x2170] ;  /* 0x0021700001367983 */ /* 0x000f280000300800 */
[----:B------:R-:W4:Y:S04]  /*80c20*/  LDL.LU R55, [R1+0x3560] ;  /* 0x0035600001377983 */ /* 0x000f280000300800 */
[----:B------:R-:W4:Y:S04]  /*80c30*/  LDL.LU R56, [R1+0x2168] ;  /* 0x0021680001387983 */ /* 0x000f280000300800 */
[----:B-1----:R-:W4:Y:S04]  /*80c40*/  LDL.LU R57, [R1+0x3558] ;  /* 0x0035580001397983 */ /* 0x002f280000300800 */
[----:B0-----:R-:W4:Y:S04]  /*80c50*/  LDL.LU R58, [R1+0x2160] ;  /* 0x00216000013a7983 */ /* 0x001f280000300800 */
[----:B---3--:R-:W3:Y:S04]  /*80c60*/  LDL.LU R59, [R1+0x2940] ;  /* 0x00294000013b7983 */ /* 0x008ee80000300800 */
[----:B--2---:R-:W2:Y:S01]  /*80c70*/  LDL.LU R60, [R1+0x2158] ;  /* 0x00215800013c7983 */ /* 0x004ea20000300800 */
[----:B----4-:R-:W-:-:S05]  /*80c80*/  IADD3.X R61, PT, PT, R61, UR45, RZ, P3, !PT ;  /* 0x0000002d3d3d7c10 */ /* 0x010fca0009ffe4ff */
[----:B------:R0:W-:Y:S04]  /*80c90*/  STL [R1+0x21c8], R61 ;  /* 0x0021c83d01007387 */ /* 0x0001e80000100800 */
[----:B0-----:R-:W4:Y:S01]  /*80ca0*/  LDL.LU R61, [R1+0x2948] ;  /* 0x00294800013d7983 */ /* 0x001f220000300800 */
[----:B------:R-:W-:Y:S02]  /*80cb0*/  IADD3 R3, P3, PT, R3, UR21, RZ ;  /* 0x0000001503037c10 */ /* 0x000fe4000ff7e0ff */
[----:B------:R-:W-:Y:S02]  /*80cc0*/  IADD3.X R34, PT, PT, R34, UR45, RZ, P4, !PT ;  /* 0x0000002d22227c10 */ /* 0x000fe4000a7fe4ff */
[----:B------:R-:W-:Y:S01]  /*80cd0*/  IADD3 R35, P4, PT, R35, UR21, RZ ;  /* 0x0000001523237c10 */ /* 0x000fe2000ff9e0ff */
[----:B------:R-:W-:Y:S04]  /*80ce0*/  STL [R1+0x219c], R3 ;  /* 0x00219c0301007387 */ /* 0x000fe80000100800 */
[----:B------:R-:W-:Y:S04]  /*80cf0*/  STL [R1+0x21c0], R34 ;  /* 0x0021c02201007387 */ /* 0x000fe80000100800 */
[----:B------:R-:W-:Y:S01]  /*80d00*/  STL [R1+0x2194], R35 ;  /* 0x0021942301007387 */ /* 0x000fe20000100800 */
[----:B------:R-:W-:-:S02]  /*80d10*/  IADD3.X R36, PT, PT, R36, UR45, RZ, P5, !PT ;  /* 0x0000002d24247c10 */ /* 0x000fc4000affe4ff */
        /* <DEDUP_REMOVED lines=16> */
[----:B------:R-:W-:Y:S04]  /*80e20*/  STL [R1+0x21a0], R42 ;  /* 0x0021a02a01007387 */ /* 0x000fe80000100800 */
[----:B------:R-:W-:Y:S04]  /*80e30*/  STL [R1+0x2174], R43 ;  /* 0x0021742b01007387 */ /* 0x000fe80000100800 */
[----:B------:R-:W-:Y:S04]  /*80e40*/  STL [R1+0x2198], R44 ;  /* 0x0021982c01007387 */ /* 0x000fe80000100800 */
[----:B------:R-:W-:Y:S04]  /*80e50*/  STL [R1+0x216c], R45 ;  /* 0x00216c2d01007387 */ /* 0x000fe80000100800 */
[----:B------:R0:W-:Y:S02]  /*80e60*/  STL [R1+0x2188], R51 ;  /* 0x0021883301007387 */ /* 0x0001e40000100800 */
[----:B0-----:R-:W0:Y:S01]  /*80e70*/  LDC R51, c[0x0][0x3ac] ;  /* 0x0000eb00ff337b82 */ /* 0x001e220000000800 */
[----:B------:R-:W-:-:S02]  /*80e80*/  IADD3.X R46, PT, PT, R46, UR45, RZ, P4, !PT ;  /* 0x0000002d2e2e7c10 */ /* 0x000fc4000a7fe4ff */
[----:B------:R-:W-:Y:S02]  /*80e90*/  IADD3 R47, P4, PT, R47, UR21, RZ ;  /* 0x000000152f2f7c10 */ /* 0x000fe4000ff9e0ff */
[----:B------:R-:W-:Y:S02]  /*80ea0*/  IADD3 R48, P5, PT, R48, UR21, RZ ;  /* 0x0000001530307c10 */ /* 0x000fe4000ffbe0ff */
[----:B------:R-:W-:Y:S02]  /*80eb0*/  IADD3.X R49, PT, PT, R49, UR45, RZ, P6, !PT ;  /* 0x0000002d31317c10 */ /* 0x000fe4000b7fe4ff */
[----:B------:R-:W-:Y:S01]  /*80ec0*/  IADD3 R50, P6, PT, R50, UR21, RZ ;  /* 0x0000001532327c10 */ /* 0x000fe2000ffde0ff */
[----:B------:R1:W-:Y:S04]  /*80ed0*/  STL [R1+0x2190], R46 ;  /* 0x0021902e01007387 */ /* 0x0003e80000100800 */
[----:B------:R0:W-:Y:S04]  /*80ee0*/  STL [R1+0x2164], R47 ;  /* 0x0021642f01007387 */ /* 0x0001e80000100800 */
[----:B------:R0:W-:Y:S04]  /*80ef0*/  STL [R1+0x215c], R48 ;  /* 0x00215c3001007387 */ /* 0x0001e80000100800 */
[----:B------:R0:W-:Y:S04]  /*80f00*/  STL [R1+0x2180], R49 ;  /* 0x0021803101007387 */ /* 0x0001e80000100800 */
[----:B------:R0:W-:Y:S02]  /*80f10*/  STL [R1+0x2154], R50 ;  /* 0x0021543201007387 */ /* 0x0001e40000100800 */
[----:B0-----:R-:W-:Y:S01]  /*80f20*/  IMAD.SHL.U32 R3, R51, 0x40, RZ ;  /* 0x0000004033037824 */ /* 0x001fe200078e00ff */
[----:B------:R-:W-:-:S02]  /*80f30*/  IADD3.X R52, PT, PT, R52, UR45, RZ, P1, !PT ;  /* 0x0000002d34347c10 */ /* 0x000fc40008ffe4ff */
[----:B------:R-:W-:Y:S02]  /*80f40*/  IADD3 R53, P1, PT, R53, UR21, RZ ;  /* 0x0000001535357c10 */ /* 0x000fe4000ff3e0ff */
[----:B------:R-:W-:Y:S02]  /*80f50*/  IADD3.X R54, PT, PT, R54, UR45, RZ, P2, !PT ;  /* 0x0000002d36367c10 */ /* 0x000fe400097fe4ff */
[C---:B------:R-:W-:Y:S02]  /*80f60*/  IADD3 R55, P2, PT, R3.reuse, R55, RZ ;  /* 0x0000003703377210 */ /* 0x040fe40007f5e0ff */
[----:B------:R-:W-:Y:S01]  /*80f70*/  IADD3.X R56, PT, PT, R56, UR45, RZ, P3, !PT ;  /* 0x0000002d38387c10 */ /* 0x000fe20009ffe4ff */
[----:B------:R0:W-:Y:S01]  /*80f80*/  STL [R1+0x2178], R52 ;  /* 0x0021783401007387 */ /* 0x0001e20000100800 */
[----:B------:R-:W-:-:S03]  /*80f90*/  IADD3 R57, P3, PT, R3, R57, RZ ;  /* 0x0000003903397210 */ /* 0x000fc60007f7e0ff */
[----:B------:R0:W-:Y:S04]  /*80fa0*/  STL [R1+0x214c], R53 ;  /* 0x00214c3501007387 */ /* 0x0001e80000100800 */
[----:B------:R0:W-:Y:S04]  /*80fb0*/  STL [R1+0x2170], R54 ;  /* 0x0021703601007387 */ /* 0x0001e80000100800 */
[----:B------:R0:W-:Y:S04]  /*80fc0*/  STL [R1+0x3560], R55 ;  /* 0x0035603701007387 */ /* 0x0001e80000100800 */
[----:B------:R0:W-:Y:S01]  /*80fd0*/  STL [R1+0x2168], R56 ;  /* 0x0021683801007387 */ /* 0x0001e20000100800 */
[----:B------:R-:W-:-:S03]  /*80fe0*/  IADD3.X R58, PT, PT, R58, UR45, RZ, P4, !PT ;  /* 0x0000002d3a3a7c10 */ /* 0x000fc6000a7fe4ff */
[----:B------:R0:W-:Y:S01]  /*80ff0*/  STL [R1+0x3558], R57 ;  /* 0x0035583901007387 */ /* 0x0001e20000100800 */
[----:B---3--:R-:W-:-:S03]  /*81000*/  IADD3 R59, P4, PT, R3, R59, RZ ;  /* 0x0000003b033b7210 */ /* 0x008fc60007f9e0ff */
[----:B------:R-:W3:Y:S01]  /*81010*/  LDL.LU R2, [R1+0x2150] ;  /* 0x0021500001027983 */ /* 0x000ee20000300800 */
[----:B--2---:R-:W-:-:S03]  /*81020*/  IADD3.X R60, PT, PT, R60, UR45, RZ, P5, !PT ;  /* 0x0000002d3c3c7c10 */ /* 0x004fc6000affe4ff */
[----:B------:R2:W-:Y:S04]  /*81030*/  STL [R1+0x2160], R58 ;  /* 0x0021603a01007387 */ /* 0x0005e80000100800 */
[----:B------:R0:W-:Y:S04]  /*81040*/  STL [R1+0x2940], R59 ;  /* 0x0029403b01007387 */ /* 0x0001e80000100800 */
[----:B------:R-:W3:Y:S04]  /*81050*/  LDL.LU R5, [R1+0x3550] ;  /* 0x0035500001057983 */ /* 0x000ee80000300800 */
[----:B------:R0:W-:Y:S04]  /*81060*/  STL [R1+0x2158], R60 ;  /* 0x0021583c01007387 */ /* 0x0001e80000100800 */
[----:B------:R-:W3:Y:S04]  /*81070*/  LDL.LU R34, [R1+0x2148] ;  /* 0x0021480001227983 */ /* 0x000ee80000300800 */
[----:B------:R-:W3:Y:S01]  /*81080*/  LDL.LU R35, [R1+0x354c] ;  /* 0x00354c0001237983 */ /* 0x000ee20000300800 */
[----:B----4-:R-:W-:-:S05]  /*81090*/  IADD3 R61, P5, PT, R3, R61, RZ ;  /* 0x0000003d033d7210 */ /* 0x010fca0007fbe0ff */
        /* <DEDUP_REMOVED lines=11> */
[----:B-1----:R-:W3:Y:S04]  /*81150*/  LDL.LU R46, [R1+0x2938] ;  /* 0x00293800012e7983 */ /* 0x002ee80000300800 */
        /* <DEDUP_REMOVED lines=14> */
[----:B----4-:R-:W4:Y:S01]  /*81240*/  LDL.LU R61, [R1+0x34f8] ;  /* 0x0034f800013d7983 */ /* 0x010f220000300800 */
[----:B---3--:R-:W-:-:S05]  /*81250*/  IADD3.X R2, PT, PT, R2, UR45, RZ, P6, !PT ;  /* 0x0000002d02027c10 */ /* 0x008fca000b7fe4ff */
[----:B------:R0:W-:Y:S01]  /*81260*/  STL [R1+0x2150], R2 ;  /* 0x0021500201007387 */ /* 0x0001e20000100800 */
[C---:B------:R-:W-:Y:S02]  /*81270*/  IADD3 R5, P6, PT, R3.reuse, R5, RZ ;  /* 0x0000000503057210 */ /* 0x040fe40007fde0ff */
[----:B------:R-:W-:Y:S02]  /*81280*/  IADD3.X R34, PT, PT, R34, UR45, RZ, P1, !PT ;  /* 0x0000002d22227c10 */ /* 0x000fe40008ffe4ff */
[C---:B------:R-:W-:Y:S02]  /*81290*/  IADD3 R35, P1, PT, R3.reuse, R35, RZ ;  /* 0x0000002303237210 */ /* 0x040fe40007f3e0ff */
[----:B0-----:R-:W-:Y:S01]  /*812a0*/  SHF.R.S32.HI R2, RZ, 0x1f, R3 ;  /* 0x0000001fff027819 */ /* 0x001fe20000011403 */
[----:B------:R0:W-:Y:S04]  /*812b0*/  STL [R1+0x3550], R5 ;  /* 0x0035500501007387 */ /* 0x0001e80000100800 */
[----:B------:R1:W-:Y:S04]  /*812c0*/  STL [R1+0x2148], R34 ;  /* 0x0021482201007387 */ /* 0x0003e80000100800 */
[----:B------:R3:W-:Y:S01]  /*812d0*/  STL [R1+0x354c], R35 ;  /* 0x00354c2301007387 */ /* 0x0007e20000100800 */
[C---:B------:R-:W-:Y:S01]  /*812e0*/  IMAD.X R36, R2.reuse, 0x1, R36, P2 ;  /* 0x0000000102247824 */ /* 0x040fe200010e0624 */
[C---:B------:R-:W-:Y:S01]  /*812f0*/  IADD3 R37, P2, PT, R3.reuse, R37, RZ ;  /* 0x0000002503257210 */ /* 0x040fe20007f5e0ff */
[C---:B------:R-:W-:Y:S01]  /*81300*/  IMAD.X R38, R2.reuse, 0x1, R38, P3 ;  /* 0x0000000102267824 */ /* 0x040fe200018e0626 */
[C---:B------:R-:W-:Y:S01]  /*81310*/  IADD3 R39, P3, PT, R3.reuse, R39, RZ ;  /* 0x0000002703277210 */ /* 0x040fe20007f7e0ff */
[----:B------:R-:W-:Y:S01]  /*81320*/  IMAD.X R40, R2, 0x1, R40, P4 ;  /* 0x0000000102287824 */ /* 0x000fe200020e0628 */
[----:B------:R0:W-:Y:S01]  /*81330*/  STL [R1+0x355c], R36 ;  /* 0x00355c2401007387 */ /* 0x0001e20000100800 */
[----:B------:R-:W-:-:S03]  /*81340*/  IADD3 R41, P4, PT, R3, R41, RZ ;  /* 0x0000002903297210 */ /* 0x000fc60007f9e0ff */
[----:B------:R0:W-:Y:S01]  /*81350*/  STL [R1+0x3548], R37 ;  /* 0x0035482501007387 */ /* 0x0001e20000100800 */
[----:B------:R-:W-:-:S03]  /*81360*/  IMAD.X R42, R2, 0x1, R42, P5 ;  /* 0x00000001022a7824 */ /* 0x000fc600028e062a */
        /* <DEDUP_REMOVED lines=31> */
[----:B--2---:R-:W-:-:S03]  /*81560*/  IMAD.X R58, R2, 0x1, R58, P1 ;  /* 0x00000001023a7824 */ /* 0x004fc600008e063a */
[----:B------:R2:W-:Y:S04]  /*81570*/  STL [R1+0x2944], R54 ;  /* 0x0029443601007387 */ /* 0x0005e80000100800 */
[----:B------:R0:W-:Y:S01]  /*81580*/  STL [R1+0x3510], R55 ;  /* 0x0035103701007387 */ /* 0x0001e20000100800 */
[----:B------:R-:W-:-:S03]  /*81590*/  IADD3 R59, P1, PT, R3, R59, RZ ;  /* 0x0000003b033b7210 */ /* 0x000fc60007f3e0ff */
[----:B------:R0:W-:Y:S01]  /*815a0*/  STL [R1+0x3534], R56 ;  /* 0x0035343801007387 */ /* 0x0001e20000100800 */
[----:B------:R-:W-:-:S03]  /*815b0*/  IMAD.X R60, R2, 0x1, R60, P2 ;  /* 0x00000001023c7824 */ /* 0x000fc600010e063c */
[----:B------:R0:W-:Y:S04]  /*815c0*/  STL [R1+0x3508], R57 ;  /* 0x0035083901007387 */ /* 0x0001e80000100800 */
[----:B------:R0:W-:Y:S01]  /*815d0*/  STL [R1+0x352c], R58 ;  /* 0x00352c3a01007387 */ /* 0x0001e20000100800 */
[----:B----4-:R-:W-:-:S03]  /*815e0*/  IADD3 R61, P2, PT, R3, R61, RZ ;  /* 0x0000003d033d7210 */ /* 0x010fc60007f5e0ff */
[----:B------:R-:W4:Y:S04]  /*815f0*/  LDL.LU R7, [R1+0x351c] ;  /* 0x00351c0001077983 */ /* 0x000f280000300800 */
[----:B------:R0:W-:Y:S04]  /*81600*/  STL [R1+0x3500], R59 ;  /* 0x0035003b01007387 */ /* 0x0001e80000100800 */
[----:B------:R-:W4:Y:S04]  /*81610*/  LDL.LU R4, [R1+0x34f0] ;  /* 0x0034f00001047983 */ /* 0x000f280000300800 */
[----:B------:R1:W-:Y:S04]  /*81620*/  STL [R1+0x3524], R60 ;  /* 0x0035243c01007387 */ /* 0x0003e80000100800 */
[----:B0-----:R-:W4:Y:S04]  /*81630*/  LDL.LU R5, [R1+0x3514] ;  /* 0x0035140001057983 */ /* 0x001f280000300800 */
[----:B------:R0:W-:Y:S04]  /*81640*/  STL [R1+0x34f8], R61 ;  /* 0x0034f83d01007387 */ /* 0x0001e80000100800 */
[----:B-1----:R-:W4:Y:S04]  /*81650*/  LDL.LU R34, [R1+0x34e8] ;  /* 0x0034e80001227983 */ /* 0x002f280000300800 */
        /* <DEDUP_REMOVED lines=26> */
[----:B0-----:R-:W2:Y:S01]  /*81800*/  LDL.LU R61, [R1+0x34a4] ;  /* 0x0034a400013d7983 */ /* 0x001ea20000300800 */
[C---:B----4-:R-:W-:Y:S01]  /*81810*/  IMAD.X R7, R2.reuse, 0x1, R7, P3 ;  /* 0x0000000102077824 */ /* 0x050fe200018e0607 */
[C---:B------:R-:W-:Y:S01]  /*81820*/  IADD3 R4, P3, PT, R3.reuse, R4, RZ ;  /* 0x0000000403047210 */ /* 0x040fe20007f7e0ff */
[C---:B------:R-:W-:Y:S01]  /*81830*/  IMAD.X R5, R2.reuse, 0x1, R5, P4 ;  /* 0x0000000102057824 */ /* 0x040fe200020e0605 */
[C---:B------:R-:W-:Y:S01]  /*81840*/  IADD3 R34, P4, PT, R3.reuse, R34, RZ ;  /* 0x0000002203227210 */ /* 0x040fe20007f9e0ff */
[----:B---3--:R-:W-:Y:S01]  /*81850*/  IMAD.X R35, R2, 0x1, R35, P5 ;  /* 0x0000000102237824 */ /* 0x008fe200028e0623 */
        /* <DEDUP_REMOVED lines=37> */
[----:B--2---:R-:W-:-:S03]  /*81ab0*/  IADD3 R54, P2, PT, R3, R54, RZ ;  /* 0x0000003603367210 */ /* 0x004fc60007f5e0ff */
        /* <DEDUP_REMOVED lines=8> */
[----:B------:R0:W-:Y:S04]  /*81b40*/  STL [R1+0x3498], R54 ;  /* 0x0034983601007387 */ /* 0x0001e80000100800 */
[----:B------:R0:W-:Y:S01]  /*81b50*/  STL [R1+0x34bc], R55 ;  /* 0x0034bc3701007387 */ /* 0x0001e20000100800 */
[----:B------:R-:W-:-:S03]  /*81b60*/  IMAD.X R59, R2, 0x1, R59, P5 ;  /* 0x00000001023b7824 */ /* 0x000fc600028e063b */
[----:B------:R0:W-:Y:S01]  /*81b70*/  STL [R1+0x3490], R56 ;  /* 0x0034903801007387 */ /* 0x0001e20000100800 */
[----:B------:R-:W-:-:S03]  /*81b80*/  IADD3 R60, P5, PT, R3, R60, RZ ;  /* 0x0000003c033c7210 */ /* 0x000fc60007fbe0ff */
[----:B------:R1:W-:Y:S04]  /*81b90*/  STL [R1+0x34b4], R57 ;  /* 0x0034b43901007387 */ /* 0x0003e80000100800 */
[----:B------:R1:W-:Y:S01]  /*81ba0*/  STL [R1+0x3488], R58 ;  /* 0x0034883a01007387 */ /* 0x0003e20000100800 */
[----:B------:R-:W-:-:S03]  /*81bb0*/  IMAD.X R61, R2, 0x1, R61, P6 ;  /* 0x00000001023d7824 */ /* 0x000fc600030e063d */
[----:B0-----:R-:W2:Y:S04]  /*81bc0*/  LDL.LU R7, [R1+0x3478] ;  /* 0x0034780001077983 */ /* 0x001ea80000300800 */
[----:B------:R0:W-:Y:S04]  /*81bd0*/  STL [R1+0x34ac], R59 ;  /* 0x0034ac3b01007387 */ /* 0x0001e80000100800 */
[----:B-1----:R-:W2:Y:S04]  /*81be0*/  LDL.LU R4, [R1+0x349c] ;  /* 0x00349c0001047983 */ /* 0x002ea80000300800 */
[----:B------:R1:W-:Y:S04]  /*81bf0*/  STL [R1+0x3480], R60 ;  /* 0x0034803c01007387 */ /* 0x0003e80000100800 */
[----:B---3--:R-:W3:Y:S04]  /*81c00*/  LDL.LU R5, [R1+0x3470] ;  /* 0x0034700001057983 */ /* 0x008ee80000300800 */
[----:B------:R0:W-:Y:S04]  /*81c10*/  STL [R1+0x34a4], R61 ;  /* 0x0034a43d01007387 */ /* 0x0001e80000100800 */
        /* <DEDUP_REMOVED lines=26> */
[----:B-1----:R-:W2:Y:S04]  /*81dc0*/  LDL.LU R60, [R1+0x342c] ;  /* 0x00342c00013c7983 */ /* 0x002ea80000300800 */
[----:B------:R-:W2:Y:S01]  /*81dd0*/  LDL.LU R61, [R1+0x3400] ;  /* 0x00340000013d7983 */ /* 0x000ea20000300800 */
[C---:B------:R-:W-:Y:S01]  /*81de0*/  IADD3 R7, P6, PT, R3.reuse, R7, RZ ;  /* 0x0000000703077210 */ /* 0x040fe20007fde0ff */
[C---:B------:R-:W-:Y:S01]  /*81df0*/  IMAD.X R4, R2.reuse, 0x1, R4, P1 ;  /* 0x0000000102047824 */ /* 0x040fe200008e0604 */
[C---:B---3--:R-:W-:Y:S01]  /*81e00*/  IADD3 R5, P1, PT, R3.reuse, R5, RZ ;  /* 0x0000000503057210 */ /* 0x048fe20007f3e0ff */
[C---:B----4-:R-:W-:Y:S01]  /*81e10*/  IMAD.X R34, R2.reuse, 0x1, R34, P2 ;  /* 0x0000000102227824 */ /* 0x050fe200010e0622 */
[----:B------:R-:W-:Y:S01]  /*81e20*/  IADD3 R35, P2, PT, R3, R35, RZ ;  /* 0x0000002303237210 */ /* 0x000fe20007f5e0ff */
        /* <DEDUP_REMOVED lines=46> */
[----:B------:R0:W-:Y:S04]  /*82110*/  STL [R1+0x3444], R54 ;  /* 0x0034443601007387 */ /* 0x0001e80000100800 */
[----:B------:R0:W-:Y:S01]  /*82120*/  STL [R1+0x3418], R55 ;  /* 0x0034183701007387 */ /* 0x0001e20000100800 */
[----:B------:R-:W-:-:S03]  /*82130*/  IADD3 R59, P2, PT, R3, R59, RZ ;  /* 0x0000003b033b7210 */ /* 0x000fc60007f5e0ff */
[----:B------:R0:W-:Y:S01]  /*82140*/  STL [R1+0x343c], R56 ;  /* 0x00343c3801007387 */ /* 0x0001e20000100800 */
[----:B------:R-:W-:-:S03]  /*82150*/  IMAD.X R60, R2, 0x1, R60, P3 ;  /* 0x00000001023c7824 */ /* 0x000fc600018e063c */
[----:B------:R1:W-:Y:S04]  /*82160*/  STL [R1+0x3410], R57 ;  /* 0x0034103901007387 */ /* 0x0003e80000100800 */
[----:B------:R1:W-:Y:S01]  /*82170*/  STL [R1+0x3434], R58 ;  /* 0x0034343a01007387 */ /* 0x0003e20000100800 */
[----:B------:R-:W-:-:S03]  /*82180*/  IADD3 R61, P3, PT, R3, R61, RZ ;  /* 0x0000003d033d7210 */ /* 0x000fc60007f7e0ff */
        /* <DEDUP_REMOVED lines=34> */
[C---:B------:R-:W-:Y:S01]  /*823b0*/  IMAD.X R7, R2.reuse, 0x1, R7, P4 ;  /* 0x0000000102077824 */ /* 0x040fe200020e0607 */
[C---:B------:R-:W-:Y:S01]  /*823c0*/  IADD3 R4, P4, PT, R3.reuse, R4, RZ ;  /* 0x0000000403047210 */ /* 0x040fe20007f9e0ff */
[C---:B---3--:R-:W-:Y:S01]  /*823d0*/  IMAD.X R5, R2.reuse, 0x1, R5, P5 ;  /* 0x0000000102057824 */ /* 0x048fe200028e0605 */
[C---:B----4-:R-:W-:Y:S01]  /*823e0*/  IADD3 R34, P5, PT, R3.reuse, R34, RZ ;  /* 0x0000002203227210 */ /* 0x050fe20007fbe0ff */
        /* <DEDUP_REMOVED lines=241> */
[----:B0-----:R-:W4:Y:S04]  /*83300*/  LDL.LU R7, [R1+0x3288] ;  /* 0x0032880001077983 */ /* 0x001f280000300800 */
[----:B------:R0:W-:Y:S04]  /*83310*/  STL [R1+0x32bc], R59 ;  /* 0x0032bc3b01007387 */ /* 0x0001e80000100800 */
[----:B-1----:R-:W4:Y:S04]  /*83320*/  LDL.LU R4, [R1+0x32ac] ;  /* 0x0032ac0001047983 */ /* 0x002f280000300800 */
[----:B------:R1:W-:Y:S04]  /*83330*/  STL [R1+0x3290], R60 ;  /* 0x0032903c01007387 */ /* 0x0003e80000100800 */
[----:B---3--:R-:W3:Y:S04]  /*83340*/  LDL.LU R5, [R1+0x3280] ;  /* 0x0032800001057983 */ /* 0x008ee80000300800 */
[----:B------:R0:W-:Y:S04]  /*83350*/  STL [R1+0x32b4], R61 ;  /* 0x0032b43d01007387 */ /* 0x0001e80000100800 */
[----:B--2---:R-:W2:Y:S04]  /*83360*/  LDL.LU R34, [R1+0x32a4] ;  /* 0x0032a40001227983 */ /* 0x004ea80000300800 */
        /* <DEDUP_REMOVED lines=25> */
[----:B-1----:R-:W4:Y:S04]  /*83500*/  LDL.LU R60, [R1+0x323c] ;  /* 0x00323c00013c7983 */ /* 0x002f280000300800 */
[----:B------:R-:W4:Y:S01]  /*83510*/  LDL.LU R61, [R1+0x3210] ;  /* 0x00321000013d7983 */ /* 0x000f220000300800 */
[C---:B------:R-:W-:Y:S01]  /*83520*/  IADD3 R7, P2, PT, R3.reuse, R7, RZ ;  /* 0x0000000703077210 */ /* 0x040fe20007f5e0ff */
[C---:B------:R-:W-:Y:S01]  /*83530*/  IMAD.X R4, R2.reuse, 0x1, R4, P3 ;  /* 0x0000000102047824 */ /* 0x040fe200018e0604 */
[C---:B---3--:R-:W-:Y:S01]  /*83540*/  IADD3 R5, P3, PT, R3.reuse, R5, RZ ;  /* 0x0000000503057210 */ /* 0x048fe20007f7e0ff */
[C---:B--2---:R-:W-:Y:S01]  /*83550*/  IMAD.X R34, R2.reuse, 0x1, R34, P4 ;  /* 0x0000000102227824 */ /* 0x044fe200020e0622 */
[----:B----4-:R-:W-:Y:S01]  /*83560*/  IADD3 R35, P4, PT, R3, R35, RZ ;  /* 0x0000002303237210 */ /* 0x010fe20007f9e0ff */
        /* <DEDUP_REMOVED lines=54> */
[----:B0-----:R-:W4:Y:S04]  /*838d0*/  LDL.LU R7, [R1+0x3234] ;  /* 0x0032340001077983 */ /* 0x001f280000300800 */
[----:B------:R0:W-:Y:S04]  /*838e0*/  STL [R1+0x3218], R59 ;  /* 0x0032183b01007387 */ /* 0x0001e80000100800 */
[----:B-1----:R-:W4:Y:S04]  /*838f0*/  LDL.LU R4, [R1+0x3208] ;  /* 0x0032080001047983 */ /* 0x002f280000300800 */
[----:B------:R1:W-:Y:S04]  /*83900*/  STL [R1+0x323c], R60 ;  /* 0x00323c3c01007387 */ /* 0x0003e80000100800 */
[----:B--2---:R-:W2:Y:S04]  /*83910*/  LDL.LU R5, [R1+0x322c] ;  /* 0x00322c0001057983 */ /* 0x004ea80000300800 */
[----:B------:R0:W-:Y:S04]  /*83920*/  STL [R1+0x3210], R61 ;  /* 0x0032103d01007387 */ /* 0x0001e80000100800 */
[----:B---3--:R-:W3:Y:S04]  /*83930*/  LDL.LU R34, [R1+0x3200] ;  /* 0x0032000001227983 */ /* 0x008ee80000300800 */
        /* <DEDUP_REMOVED lines=27> */
[C---:B------:R-:W-:Y:S01]  /*83af0*/  IMAD.X R7, R2.reuse, 0x1, R7, P6 ;  /* 0x0000000102077824 */ /* 0x040fe200030e0607 */
[C---:B------:R-:W-:Y:S01]  /*83b00*/  IADD3 R4, P6, PT, R3.reuse, R4, RZ ;  /* 0x0000000403047210 */ /* 0x040fe20007fde0ff */
[C---:B--2---:R-:W-:Y:S01]  /*83b10*/  IMAD.X R5, R2.reuse, 0x1, R5, P1 ;  /* 0x0000000102057824 */ /* 0x044fe200008e0605 */
[C---:B---3--:R-:W-:Y:S01]  /*83b20*/  IADD3 R34, P1, PT, R3.reuse, R34, RZ ;  /* 0x0000002203227210 */ /* 0x048fe20007f3e0ff */
[----:B----4-:R-:W-:Y:S01]  /*83b30*/  IMAD.X R35, R2, 0x1, R35, P2 ;  /* 0x0000000102237824 */ /* 0x010fe200010e0623 */
        /* <DEDUP_REMOVED lines=90> */
[C---:B--2---:R-:W-:Y:S01]  /*840e0*/  IADD3 R5, P4, PT, R3.reuse, R5, RZ ;  /* 0x0000000503057210 */ /* 0x044fe20007f9e0ff */
[C---:B---3--:R-:W-:Y:S01]  /*840f0*/  IMAD.X R34, R2.reuse, 0x1, R34, P5 ;  /* 0x0000000102227824 */ /* 0x048fe200028e0622 */
        /* <DEDUP_REMOVED lines=2268> */
[C---:B------:R-:W-:Y:S01]  /*8cec0*/  IADD3 R53, P2, PT, R3.reuse, R53, RZ ;  /* 0x0000003503357210 */ /* 0x040fe20007f5e0ff */
[----:B------:R-:W-:Y:S02]  /*8ced0*/  IMAD.X R54, R2, 0x1, R54, P3 ;  /* 0x0000000102367824 */ /* 0x000fe400018e0636 */
[----:B------:R2:W-:Y:S01]  /*8cee0*/  STL [R1+0x3910], R49 ;  /* 0x0039103101007387 */ /* 0x0005e20000100800 */
[----:B------:R-:W-:-:S03]  /*8cef0*/  IADD3 R55, P3, PT, R3, R55, RZ ;  /* 0x0000003703377210 */ /* 0x000fc60007f7e0ff */
[----:B------:R2:W-:Y:S04]  /*8cf00*/  STL [R1+0x38c4], R50 ;  /* 0x0038c43201007387 */ /* 0x0005e80000100800 */
[----:B------:R2:W-:Y:S01]  /*8cf10*/  STL [R1+0x391c], R51 ;  /* 0x00391c3301007387 */ /* 0x0005e20000100800 */
[----:B------:R-:W-:-:S03]  /*8cf20*/  IMAD.X R56, R2, 0x1, R56, P4 ;  /* 0x0000000102387824 */ /* 0x000fc600020e0638 */
        /* <DEDUP_REMOVED lines=10> */
[----:B------:R2:W-:Y:S04]  /*8cfd0*/  STL [R1+0x38e4], R57 ;  /* 0x0038e43901007387 */ /* 0x0005e80000100800 */
[----:B------:R2:W-:Y:S04]  /*8cfe0*/  STL [R1+0x38f0], R58 ;  /* 0x0038f03a01007387 */ /* 0x0005e80000100800 */
[----:B------:R2:W-:Y:S04]  /*8cff0*/  STL [R1+0x3904], R61 ;  /* 0x0039043d01007387 */ /* 0x0005e80000100800 */
[----:B------:R2:W-:Y:S04]  /*8d000*/  STL [R1+0x38f4], R59 ;  /* 0x0038f43b01007387 */ /* 0x0005e80000100800 */
[----:B------:R2:W-:Y:S01]  /*8d010*/  STL [R1+0x3900], R60 ;  /* 0x0039003c01007387 */ /* 0x0005e20000100800 */
[----:B------:R-:W-:Y:S05]  /*8d020*/  @P0 BRA `(.L_x_1) ;  /* 0xfffffa14000c0947 */ /* 0x000fea000383ffff */
.L_x_0:
[----:B------:R-:W3:Y:S01]  /*8d030*/  LDL.LU R23, [R1+0x60] ;  /* 0x0000600001177983 */ /* 0x000ee20000300800 */
[----:B------:R-:W1:Y:S03]  /*8d040*/  LDCU.64 UR44, c[0x0][0x398] ;  /* 0x00007300ff2c77ac */ /* 0x000e660008000a00 */
[----:B------:R-:W3:Y:S01]  /*8d050*/  LDL.LU R22, [R1+0x64] ;  /* 0x0000640001167983 */ /* 0x000ee20000300800 */
[----:B------:R-:W4:Y:S03]  /*8d060*/  LDCU.64 UR46, c[0x0][0x398] ;  /* 0x00007300ff2e77ac */ /* 0x000f260008000a00 */
[----:B--2---:R-:W2:Y:S01]  /*8d070*/  LDL.LU R21, [R1+0x68] ;  /* 0x0000680001157983 */ /* 0x004ea20000300800 */
[----:B------:R-:W0:Y:S03]  /*8d080*/  LDCU UR4, c[0x0][0x3b4] ;  /* 0x00007680ff0477ac */ /* 0x000e260008000800 */
[----:B------:R-:W2:Y:S01]  /*8d090*/  LDL.LU R20, [R1+0x6c] ;  /* 0x00006c0001147983 */ /* 0x000ea20000300800 */
[----:B------:R-:W0:Y:S03]  /*8d0a0*/  LDCU.64 UR8, c[0x0][0x390] ;  /* 0x00007200ff0877ac */ /* 0x000e260008000a00 */
[----:B------:R-:W4:Y:S01]  /*8d0b0*/  LDL.LU R19, [R1+0x80] ;  /* 0x0000800001137983 */ /* 0x000f220000300800 */
[----:B------:R-:W0:Y:S03]  /*8d0c0*/  LDCU UR74, c[0x0][0x3b4] ;  /* 0x00007680ff4a77ac */ /* 0x000e260008000800 */
        /* <DEDUP_REMOVED lines=26> */
[----:B------:R-:W-:Y:S01]  /*8d270*/  STL [R1+0x3b74], R50 ;  /* 0x003b743201007387 */ /* 0x000fe20000100800 */
[----:B------:R-:W0:Y:S03]  /*8d280*/  LDCU UR10, c[0x0][0x3b8] ;  /* 0x00007700ff0a77ac */ /* 0x000e260008000800 */
[----:B------:R-:W-:Y:S01]  /*8d290*/  STL [R1+0x3b64], R8 ;  /* 0x003b640801007387 */ /* 0x000fe20000100800 */
[----:B------:R-:W0:Y:S03]  /*8d2a0*/  LDCU UR12, c[0x0][0x3b8] ;  /* 0x00007700ff0c77ac */ /* 0x000e260008000800 */
[----:B------:R3:W-:Y:S01]  /*8d2b0*/  STL [R1+0x3b60], R9 ;  /* 0x003b600901007387 */ /* 0x0007e20000100800 */
[----:B------:R-:W0:Y:S03]  /*8d2c0*/  LDCU UR70, c[0x0][0x3b8] ;  /* 0x00007700ff4677ac */ /* 0x000e260008000800 */
[----:B------:R-:W-:Y:S01]  /*8d2d0*/  STL [R1+0x3b5c], R10 ;  /* 0x003b5c0a01007387 */ /* 0x000fe20000100800 */
        /* <DEDUP_REMOVED lines=14> */
[----:B------:R-:W0:Y:S01]  /*8d3c0*/  LDCU UR28, c[0x0][0x3b8] ;  /* 0x00007700ff1c77ac */ /* 0x000e220008000800 */
        /* <DEDUP_REMOVED lines=39> */
[----:B---3--:R-:W-:-:S05]  /*8d640*/  F2FP.SATFINITE.E4M3.F32.PACK_AB_MERGE_C R9, R22, R23, RZ ;  /* 0x000000171609723e */ /* 0x008fca00048070ff */
[----:B------:R3:W-:Y:S01]  /*8d650*/  STL [R1+0x68c], R9 ;  /* 0x00068c0901007387 */ /* 0x0007e20000100800 */
[----:B--2---:R-:W-:-:S05]  /*8d660*/  F2FP.SATFINITE.E4M3.F32.PACK_AB_MERGE_C R8, R20, R21, RZ ;  /* 0x000000151408723e */ /* 0x004fca00048070ff */
[----:B------:R2:W-:Y:S01]  /*8d670*/  STL [R1+0x690], R8 ;  /* 0x0006900801007387 */ /* 0x0005e20000100800 */
[----:B0---45:R-:W-:-:S05]  /*8d680*/  F2FP.SATFINITE.E4M3.F32.PACK_AB_MERGE_C R0, R18, R19, RZ ;  /* 0x000000131200723e */ /* 0x031fca00048070ff */
[----:B------:R0:W-:Y:S01]  /*8d690*/  STL [R1+0x67c], R0 ;  /* 0x00067c0001007387 */ /* 0x0001e20000100800 */
[----:B---3--:R-:W-:-:S05]  /*8d6a0*/  F2FP.SATFINITE.E4M3.F32.PACK_AB_MERGE_C R9, R16, R17, RZ ;  /* 0x000000111009723e */ /* 0x008fca00048070ff */
[----:B------:R-:W-:Y:S01]  /*8d6b0*/  STL [R1+0x678], R9 ;  /* 0x0006780901007387 */ /* 0x000fe20000100800 */
[----:B--2---:R-:W-:-:S05]  /*8d6c0*/  F2FP.SATFINITE.E4M3.F32.PACK_AB_MERGE_C R8, R14, R15, RZ ;  /* 0x0000000f0e08723e */ /* 0x004fca00048070ff */
[----:B------:R-:W-:Y:S01]  /*8d6d0*/  STL [R1+0x670], R8 ;  /* 0x0006700801007387 */ /* 0x000fe20000100800 */
[----:B0-----:R-:W-:-:S05]  /*8d6e0*/  F2FP.SATFINITE.E4M3.F32.PACK_AB_MERGE_C R0, R12, R13, RZ ;  /* 0x0000000d0c00723e */ /* 0x001fca00048070ff */
[----:B------:R0:W-:Y:S01]  /*8d6f0*/  STL [R1+0x66c], R0 ;  /* 0x00066c0001007387 */ /* 0x0001e20000100800 */
[----:B------:R-:W-:-:S05]  /*8d700*/  F2FP.SATFINITE.E4M3.F32.PACK_AB_MERGE_C R6, R6, R7, RZ ;  /* 0x000000070606723e */ /* 0x000fca00048070ff */
[----:B------:R-:W-:Y:S01]  /*8d710*/  STL [R1+0x668], R6 ;  /* 0x0006680601007387 */ /* 0x000fe20000100800 */
[----:B------:R-:W-:-:S03]  /*8d720*/  F2FP.SATFINITE.E4M3.F32.PACK_AB_MERGE_C R4, R4, R5, RZ ;  /* 0x000000050404723e */ /* 0x000fc600048070ff */
[----:B------:R-:W2:Y:S04]  /*8d730*/  LDL.LU R51, [R1+0x15c] ;  /* 0x00015c0001337983 */ /* 0x000ea80000300800 */
[----:B------:R-:W-:Y:S01]  /*8d740*/  STL [R1+0x664], R4 ;  /* 0x0006640401007387 */ /* 0x000fe20000100800 */
[----:B0-----:R-:W-:-:S03]  /*8d750*/  F2FP.SATFINITE.E4M3.F32.PACK_AB_MERGE_C R0, R2, R3, RZ ;  /* 0x000000030200723e */ /* 0x001fc600048070ff */
[----:B------:R-:W3:Y:S04]  /*8d760*/  LDL.LU R36, [R1+0x170] ;  /* 0x0001700001247983 */ /* 0x000ee80000300800 */
[----:B------:R-:W-:Y:S04]  /*8d770*/  STL [R1+0x65c], R0 ;  /* 0x00065c0001007387 */ /* 0x000fe80000100800 */
[----:B---3--:R0:W-:Y:S04]  /*8d780*/  STL [R1+0x3ce4], R36 ;  /* 0x003ce42401007387 */ /* 0x0081e80000100800 */
[----:B0-----:R-:W2:Y:S04]  /*8d790*/  LDL.LU R36, [R1+0x158] ;  /* 0x0001580001247983 */ /* 0x001ea80000300800 */
[----:B------:R-:W3:Y:S04]  /*8d7a0*/  LDL.LU R35, [R1+0x174] ;  /* 0x0001740001237983 */ /* 0x000ee80000300800 */
        /* <DEDUP_REMOVED lines=58> */
[----:B--2---:R-:W-:-:S03]  /*8db50*/  F2FP.SATFINITE.E4M3.F32.PACK_AB_MERGE_C R51, R51, R36, RZ ;  /* 0x000000243333723e */ /* 0x004fc600048070ff */
[----:B------:R-:W2:Y:S04]  /*8db60*/  LDL.LU R36, [R1+0x3ce4] ;  /* 0x003ce40001247983 */ /* 0x000ea80000300800 */
[----:B------:R-:W-:Y:S01]  /*8db70*/  STL [R1+0x660], R51 ;  /* 0x0006603301007387 */ /* 0x000fe20000100800 */
[----:B----4-:R-:W-:Y:S02]  /*8db80*/  F2FP.SATFINITE.E4M3.F32.PACK_AB_MERGE_C R33, R33, R34, RZ ;  /* 0x000000222121723e */ /* 0x010fe400048070ff */
[----:B---3--:R-:W-:Y:S02]  /*8db90*/  F2FP.SATFINITE.E4M3.F32.PACK_AB_MERGE_C R11, R11, R32, RZ ;  /* 0x000000200b0b723e */ /* 0x008fe400048070ff */
[----:B------:R-:W-:Y:S02]  /*8dba0*/  F2FP.SATFINITE.E4M3.F32.PACK_AB_MERGE_C R9, R9, R10, RZ ;  /* 0x0000000a0909723e */ /* 0x000fe400048070ff */
[----:B------:R-:W-:-:S02]  /*8dbb0*/  F2FP.SATFINITE.E4M3.F32.PACK_AB_MERGE_C R8, R50, R8, RZ ;  /* 0x000000083208723e */ /* 0x000fc400048070ff */
[----:B------:R-:W-:Y:S02]  /*8dbc0*/  F2FP.SATFINITE.E4M3.F32.PACK_AB_MERGE_C R0, R61, R0, RZ ;  /* 0x000000003d00723e */ /* 0x000fe400048070ff */
[----:B------:R-:W-:Y:S02]  /*8dbd0*/  F2FP.SATFINITE.E4M3.F32.PACK_AB_MERGE_C R6, R6, R7, RZ ;  /* 0x000000070606723e */ /* 0x000fe400048070ff */
[----:B------:R-:W-:Y:S02]  /*8dbe0*/  F2FP.SATFINITE.E4M3.F32.PACK_AB_MERGE_C R4, R4, R5, RZ ;  /* 0x000000050404723e */ /* 0x000fe400048070ff */
[----:B--2---:R-:W-:-:S05]  /*8dbf0*/  F2FP.SATFINITE.E4M3.F32.PACK_AB_MERGE_C R35, R35, R36, RZ ;  /* 0x000000242323723e */ /* 0x004fca00048070ff */
[----:B------:R-:W-:Y:S04]  /*8dc00*/  STL [R1+0x658], R35 ;  /* 0x0006582301007387 */ /* 0x000fe80000100800 */
[----:B------:R-:W-:Y:S04]  /*8dc10*/  STL [R1+0x654], R33 ;  /* 0x0006542101007387 */ /* 0x000fe80000100800 */
[----:B------:R-:W-:Y:S04]  /*8dc20*/  STL [R1+0x64c], R11 ;  /* 0x00064c0b01007387 */ /* 0x000fe80000100800 */
[----:B------:R0:W-:Y:S04]  /*8dc30*/  STL [R1+0x650], R9 ;  /* 0x0006500901007387 */ /* 0x0001e80000100800 */
[----:B------:R2:W-:Y:S04]  /*8dc40*/  STL [R1+0x648], R8 ;  /* 0x0006480801007387 */ /* 0x0005e80000100800 */
[----:B------:R3:W-:Y:S01]  /*8dc50*/  STL [R1+0x644], R0 ;  /* 0x0006440001007387 */ /* 0x0007e20000100800 */
[----:B0-----:R-:W-:-:S02]  /*8dc60*/  F2FP.SATFINITE.E4M3.F32.PACK_AB_MERGE_C R9, R59, R60, RZ ;  /* 0x0000003c3b09723e */ /* 0x001fc400048070ff */
[----:B--2---:R-:W-:-:S03]  /*8dc70*/  F2FP.SATFINITE.E4M3.F32.PACK_AB_MERGE_C R8, R57, R58, RZ ;  /* 0x0000003a3908723e */ /* 0x004fc600048070ff */
[----:B------:R0:W-:Y:S01]  /*8dc80*/  STL [R1+0x640], R9 ;  /* 0x0006400901007387 */ /* 0x0001e20000100800 */
[----:B---3--:R-:W-:-:S03]  /*8dc90*/  F2FP.SATFINITE.E4M3.F32.PACK_AB_MERGE_C R0, R55, R56, RZ ;  /* 0x000000383700723e */ /* 0x008fc600048070ff */
[----:B------:R2:W-:Y:S04]  /*8dca0*/  STL [R1+0x63c], R8 ;  /* 0x00063c0801007387 */ /* 0x0005e80000100800 */
[----:B------:R3:W-:Y:S01]  /*8dcb0*/  STL [R1+0x634], R0 ;  /* 0x0006340001007387 */ /* 0x0007e20000100800 */
[----:B0-----:R-:W-:Y:S02]  /*8dcc0*/  F2FP.SATFINITE.E4M3.F32.PACK_AB_MERGE_C R9, R53, R54, RZ ;  /* 0x000000363509723e */ /* 0x001fe400048070ff */
        /* <DEDUP_REMOVED lines=31> */
[----:B------:R-:W-:Y:S01]  /*8dec0*/  STL [R1+0x598], R9 ;  /* 0x0005980901007387 */ /* 0x000fe20000100800 */
[----:B---3--:R-:W-:-:S03]  /*8ded0*/  F2FP.SATFINITE.E4M3.F32.PACK_AB_MERGE_C R0, R12, R13, RZ ;  /* 0x0000000d0c00723e */ /* 0x008fc600048070ff */
[----:B------:R-:W-:Y:S04]  /*8dee0*/  STL [R1+0x594], R8 ;  /* 0x0005940801007387 */ /* 0x000fe80000100800 */
[----:B------:R0:W-:Y:S04]  /*8def0*/  STL [R1+0x584], R0 ;  /* 0x0005840001007387 */ /* 0x0001e80000100800 */
[----:B------:R-:W-:Y:S04]  /*8df00*/  STL [R1+0x588], R6 ;  /* 0x0005880601007387 */ /* 0x000fe80000100800 */
[----:B------:R-:W2:Y:S04]  /*8df10*/  LDL.LU R51, [R1+0x364] ;  /* 0x0003640001337983 */ /* 0x000ea80000300800 */
[----:B------:R-:W-:Y:S04]  /*8df20*/  STL [R1+0x578], R4 ;  /* 0x0005780401007387 */ /* 0x000fe80000100800 */
[----:B------:R-:W3:Y:S01]  /*8df30*/  LDL.LU R36, [R1+0x368] ;  /* 0x0003680001247983 */ /* 0x000ee20000300800 */
[----:B0-----:R-:W-:-:S05]  /*8df40*/  F2FP.SATFINITE.E4M3.F32.PACK_AB_MERGE_C R0, R2, R3, RZ ;  /* 0x000000030200723e */ /* 0x001fca00048070ff */
        /* <DEDUP_REMOVED lines=374> */
[----:B------:R-:W2:Y:S01]  /*8f6b0*/  LDL.LU R36, [R1+0x1d68] ;  /* 0x001d680001247983 */ /* 0x000ea20000300800 */
[----:B0-----:R-:W-:-:S03]  /*8f6c0*/  F2FP.SATFINITE.E4M3.F32.PACK_AB_MERGE_C R0, R2, R3, RZ ;  /* 0x000000030200723e */ /* 0x001fc600048070ff */
[----:B------:R-:W-:Y:S04]  /*8f6d0*/  STL [R1+0x540], R4 ;  /* 0x0005400401007387 */ /* 0x000fe80000100800 */
[----:B------:R-:W2:Y:S04]  /*8f6e0*/  LDL.LU R35, [R1+0x1d6c] ;  /* 0x001d6c0001237983 */ /* 0x000ea80000300800 */
[----:B------:R0:W-:Y:S04]  /*8f6f0*/  STL [R1+0x4f4], R0 ;  /* 0x0004f40001007387 */ /* 0x0001e80000100800 */
        /* <DEDUP_REMOVED lines=58> */
[----:B--2---:R-:W-:-:S05]  /*8faa0*/  F2FP.SATFINITE.E4M3.F32.PACK_AB_MERGE_C R35, R35, R36, RZ ;  /* 0x000000242323723e */ /* 0x004fca00048070ff */
[----:B------:R-:W-:Y:S01]  /*8fab0*/  STL [R1+0x4f0], R35 ;  /* 0x0004f02301007387 */ /* 0x000fe20000100800 */
[----:B---3--:R-:W-:Y:S02]  /*8fac0*/  F2FP.SATFINITE.E4M3.F32.PACK_AB_MERGE_C R33, R33, R34, RZ ;  /* 0x000000222121723e */ /* 0x008fe400048070ff */
[----:B----4-:R-:W-:-:S03]  /*8fad0*/  F2FP.SATFINITE.E4M3.F32.PACK_AB_MERGE_C R32, R11, R32, RZ ;  /* 0x000000200b20723e */ /* 0x010fc600048070ff */
[----:B------:R-:W-:Y:S01]  /*8fae0*/  STL [R1+0x4d8], R33 ;  /* 0x0004d82101007387 */ /* 0x000fe20000100800 */
[----:B------:R-:W-:-:S03]  /*8faf0*/  F2FP.SATFINITE.E4M3.F32.PACK_AB_MERGE_C R11, R9, R10, RZ ;  /* 0x0000000a090b723e */ /* 0x000fc600048070ff */
[----:B------:R-:W-:Y:S01]  /*8fb00*/  STL [R1+0x4d0], R32 ;  /* 0x0004d02001007387 */ /* 0x000fe20000100800 */
[----:B------:R-:W-:-:S03]  /*8fb10*/  F2FP.SATFINITE.E4M3.F32.PACK_AB_MERGE_C R10, R50, R8, RZ ;  /* 0x00000008320a723e */ /* 0x000fc600048070ff */
[----:B------:R-:W-:Y:S01]  /*8fb20*/  STL [R1+0x4ac], R11 ;  /* 0x0004ac0b01007387 */ /* 0x000fe20000100800 */
[----:B------:R-:W-:-:S03]  /*8fb30*/  F2FP.SATFINITE.E4M3.F32.PACK_AB_MERGE_C R9, R61, R0, RZ ;  /* 0x000000003d09723e */ /* 0x000fc600048070ff */
[----:B------:R-:W-:Y:S01]  /*8fb40*/  STL [R1+0x4c4], R10 ;  /* 0x0004c40a01007387 */ /* 0x000fe20000100800 */
[----:B------:R-:W-:-:S03]  /*8fb50*/  F2FP.SATFINITE.E4M3.F32.PACK_AB_MERGE_C R8, R59, R60, RZ ;  /* 0x0000003c3b08723e */ /* 0x000fc600048070ff */
[----:B------:R0:W-:Y:S04]  /*8fb60*/  STL [R1+0x48c], R9 ;  /* 0x00048c0901007387 */ /* 0x0001e80000100800 */
[----:B------:R2:W-:Y:S01]  /*8fb70*/  STL [R1+0x488], R8 ;  /* 0x0004880801007387 */ /* 0x0005e20000100800 */
[----:B------:R-:W-:-:S05]  /*8fb80*/  F2FP.SATFINITE.E4M3.F32.PACK_AB_MERGE_C R0, R57, R58, RZ ;  /* 0x0000003a3900723e */ /* 0x000fca00048070ff */
[----:B------:R3:W-:Y:S01]  /*8fb90*/  STL [R1+0x46c], R0 ;  /* 0x00046c0001007387 */ /* 0x0007e20000100800 */
[----:B0-----:R-:W-:Y:S02]  /*8fba0*/  F2FP.SATFINITE.E4M3.F32.PACK_AB_MERGE_C R9, R55, R56, RZ ;  /* 0x000000383709723e */ /* 0x001fe400048070ff */
[----:B--2---:R-:W-:-:S03]  /*8fbb0*/  F2FP.SATFINITE.E4M3.F32.PACK_AB_MERGE_C R8, R53, R54, RZ ;  /* 0x000000363508723e */ /* 0x004fc600048070ff */
[----:B------:R0:W-:Y:S04]  /*8fbc0*/  STL [R1+0x478], R9 ;  /* 0x0004780901007387 */ /* 0x0001e80000100800 */
[----:B------:R2:W-:Y:S01]  /*8fbd0*/  STL [R1+0x458], R8 ;  /* 0x0004580801007387 */ /* 0x0005e20000100800 */
[----:B---3--:R-:W-:-:S05]  /*8fbe0*/  F2FP.SATFINITE.E4M3.F32.PACK_AB_MERGE_C R0, R49, R52, RZ ;  /* 0x000000343100723e */ /* 0x008fca00048070ff */
        /* <DEDUP_REMOVED lines=27> */
[----:B------:R-:W-:Y:S04]  /*8fda0*/  STL [R1+0x348], R9 ;  /* 0x0003480901007387 */ /* 0x000fe80000100800 */
[----:B------:R-:W-:Y:S01]  /*8fdb0*/  STL [R1+0x344], R8 ;  /* 0x0003440801007387 */ /* 0x000fe20000100800 */
[----:B---3--:R-:W-:Y:S02]  /*8fdc0*/  F2FP.SATFINITE.E4M3.F32.PACK_AB_MERGE_C R0, R14, R15, RZ ;  /* 0x0000000f0e00723e */ /* 0x008fe400048070ff */
[----:B------:R-:W-:-:S05]  /*8fdd0*/  F2FP.SATFINITE.E4M3.F32.PACK_AB_MERGE_C R33, R12, R13, RZ ;  /* 0x0000000d0c21723e */ /* 0x000fca00048070ff */
[----:B------:R-:W-:Y:S01]  /*8fde0*/  STL [R1+0x3b98], R33 ;  /* 0x003b982101007387 */ /* 0x000fe20000100800 */
[----:B------:R-:W-:-:S03]  /*8fdf0*/  F2FP.SATFINITE.E4M3.F32.PACK_AB_MERGE_C R6, R6, R7, RZ ;  /* 0x000000070606723e */ /* 0x000fc600048070ff */
[----:B------:R0:W-:Y:S04]  /*8fe00*/  STL [R1+0x33c], R0 ;  /* 0x00033c0001007387 */ /* 0x0001e80000100800 */
[----:B------:R-:W-:Y:S01]  /*8fe10*/  STL [R1+0x328], R6 ;  /* 0x0003280601007387 */ /* 0x000fe20000100800 */
[----:B------:R-:W-:-:S03]  /*8fe20*/  F2FP.SATFINITE.E4M3.F32.PACK_AB_MERGE_C R4, R4, R5, RZ ;  /* 0x000000050404723e */ /* 0x000fc600048070ff */
[----:B------:R-:W2:Y:S04]  /*8fe30*/  LDL.LU R35, [R1+0x1c78] ;  /* 0x001c780001237983 */ /* 0x000ea80000300800 */
[----:B------:R-:W-:Y:S01]  /*8fe40*/  STL [R1+0x324], R4 ;  /* 0x0003240401007387 */ /* 0x000fe20000100800 */
[----:B0-----:R-:W-:-:S03]  /*8fe50*/  F2FP.SATFINITE.E4M3.F32.PACK_AB_MERGE_C R0, R2, R3, RZ ;  /* 0x000000030200723e */ /* 0x001fc600048070ff */
        /* <DEDUP_REMOVED lines=58> */
[----:B--2---:R-:W-:-:S02]  /*90200*/  F2FP.SATFINITE.E4M3.F32.PACK_AB_MERGE_C R33, R34, R35, RZ ;  /* 0x000000232221723e */ /* 0x004fc400048070ff */
[----:B---3--:R-:W-:-:S05]  /*90210*/  F2FP.SATFINITE.E4M3.F32.PACK_AB_MERGE_C R10, R10, R32, RZ ;  /* 0x000000200a0a723e */ /* 0x008fca00048070ff */
[----:B------:R4:W-:Y:S04]  /*90220*/  STL [R1+0x3bb8], R10 ;  /* 0x003bb80a01007387 */ /* 0x0009e80000100800 */
[----:B------:R-:W-:Y:S01]  /*90230*/  STL [R1+0x308], R33 ;  /* 0x0003082101007387 */ /* 0x000fe20000100800 */
[----:B----4-:R-:W-:Y:S02]  /*90240*/  F2FP.SATFINITE.E4M3.F32.PACK_AB_MERGE_C R10, R9, R11, RZ ;  /* 0x0000000b090a723e */ /* 0x010fe400048070ff */
        /* <DEDUP_REMOVED lines=47> */
[----:B---3--:R-:W-:Y:S02]  /*90540*/  F2FP.SATFINITE.E4M3.F32.PACK_AB_MERGE_C R0, R6, R7, RZ ;  /* 0x000000070600723e */ /* 0x008fe400048070ff */
[----:B------:R-:W-:-:S05]  /*90550*/  F2FP.SATFINITE.E4M3.F32.PACK_AB_MERGE_C R5, R4, R5, RZ ;  /* 0x000000050405723e */ /* 0x000fca00048070ff */
[----:B------:R-:W-:Y:S04]  /*90560*/  STL [R1+0x3bf8], R5 ;  /* 0x003bf80501007387 */ /* 0x000fe80000100800 */
        /* <DEDUP_REMOVED lines=9> */
[----:B--2---:R-:W2:Y:S04]  /*90600*/  LDL.LU R8, [R1+0x1b70] ;  /* 0x001b700001087983 */ /* 0x004ea80000300800 */
[----:B------:R-:W2:Y:S04]  /*90610*/  LDL.LU R50, [R1+0x1b74] ;  /* 0x001b740001327983 */ /* 0x000ea80000300800 */
        /* <DEDUP_REMOVED lines=44> */
[----:B------:R-:W-:-:S03]  /*908e0*/  F2FP.SATFINITE.E4M3.F32.PACK_AB_MERGE_C R4, R2, R3, RZ ;  /* 0x000000030204723e */ /* 0x000fc600048070ff */
[----:B------:R-:W3:Y:S04]  /*908f0*/  LDL.LU R7, [R1+0x1ac8] ;  /* 0x001ac80001077983 */ /* 0x000ee80000300800 */
[----:B------:R-:W3:Y:S04]  /*90900*/  LDL.LU R6, [R1+0x1acc] ;  /* 0x001acc0001067983 */ /* 0x000ee80000300800 */
[----:B------:R-:W3:Y:S04]  /*90910*/  LDL.LU R3, [R1+0x1ab0] ;  /* 0x001ab00001037983 */ /* 0x000ee80000300800 */
[----:B------:R-:W3:Y:S04]  /*90920*/  LDL.LU R2, [R1+0x1ab4] ;  /* 0x001ab40001027983 */ /* 0x000ee80000300800 */
[----:B------:R0:W-:Y:S01]  /*90930*/  STL [R1+0x3bfc], R4 ;  /* 0x003bfc0401007387 */ /* 0x0001e20000100800 */
[----:B----4-:R-:W-:-:S02]  /*90940*/  F2FP.SATFINITE.E4M3.F32.PACK_AB_MERGE_C R5, R51, R33, RZ ;  /* 0x000000213305723e */ /* 0x010fc400048070ff */
[----:B0-----:R-:W-:-:S03]  /*90950*/  F2FP.SATFINITE.E4M3.F32.PACK_AB_MERGE_C R4, R35, R36, RZ ;  /* 0x000000242304723e */ /* 0x001fc600048070ff */
[----:B------:R0:W-:Y:S04]  /*90960*/  STL [R1+0x42c], R5 ;  /* 0x00042c0501007387 */ /* 0x0001e80000100800 */
[----:B------:R2:W-:Y:S01]  /*90970*/  STL [R1+0x438], R4 ;  /* 0x0004380401007387 */ /* 0x0005e20000100800 */
[----:B------:R-:W-:Y:S02]  /*90980*/  F2FP.SATFINITE.E4M3.F32.PACK_AB_MERGE_C R10, R32, R34, RZ ;  /* 0x00000022200a723e */ /* 0x000fe400048070ff */
[----:B0-----:R-:W-:-:S03]  /*90990*/  F2FP.SATFINITE.E4M3.F32.PACK_AB_MERGE_C R5, R9, R11, RZ ;  /* 0x0000000b0905723e */ /* 0x001fc600048070ff */
[----:B------:R-:W-:Y:S01]  /*909a0*/  STL [R1+0x3fc], R10 ;  /* 0x0003fc0a01007387 */ /* 0x000fe20000100800 */
        /* <DEDUP_REMOVED lines=41> */
[----:B------:R-:W-:Y:S04]  /*90c40*/  STL [R1+0x3b7c], R36 ;  /* 0x003b7c2401007387 */ /* 0x000fe80000100800 */
[----:B------:R0:W-:Y:S01]  /*90c50*/  STL [R1+0x288], R0 ;  /* 0x0002880001007387 */ /* 0x0001e20000100800 */
[----:B------:R-:W-:Y:S02]  /*90c60*/  F2FP.SATFINITE.E4M3.F32.PACK_AB_MERGE_C R35, R12, R13, RZ ;  /* 0x0000000d0c23723e */ /* 0x000fe400048070ff */
[----:B0-----:R-:W-:-:S03]  /*90c70*/  F2FP.SATFINITE.E4M3.F32.PACK_AB_MERGE_C R0, R14, R15, RZ ;  /* 0x0000000f0e00723e */ /* 0x001fc600048070ff */
[----:B------:R-:W-:Y:S01]  /*90c80*/  STL [R1+0x3b80], R35 ;  /* 0x003b802301007387 */ /* 0x000fe20000100800 */
[----:B------:R-:W-:-:S03]  /*90c90*/  F2FP.SATFINITE.E4M3.F32.PACK_AB_MERGE_C R4, R6, R7, RZ ;  /* 0x000000070604723e */ /* 0x000fc600048070ff */
[----:B------:R0:W-:Y:S04]  /*90ca0*/  STL [R1+0x3e4], R0 ;  /* 0x0003e40001007387 */ /* 0x0001e80000100800 */
[----:B------:R-:W2:Y:S04]  /*90cb0*/  LDL.LU R58, [R1+0x1ab8] ;  /* 0x001ab800013a7983 */ /* 0x000ea80000300800 */
[----:B------:R-:W-:Y:S01]  /*90cc0*/  STL [R1+0x3a0], R4 ;  /* 0x0003a00401007387 */ /* 0x000fe20000100800 */
[----:B0-----:R-:W-:-:S03]  /*90cd0*/  F2FP.SATFINITE.E4M3.F32.PACK_AB_MERGE_C R0, R2, R3, RZ ;  /* 0x000000030200723e */ /* 0x001fc600048070ff */
[----:B------:R-:W2:Y:S04]  /*90ce0*/  LDL.LU R57, [R1+0x1abc] ;  /* 0x001abc0001397983 */ /* 0x000ea80000300800 */
[----:B------:R0:W-:Y:S04]  /*90cf0*/  STL [R1+0x258], R0 ;  /* 0x0002580001007387 */ /* 0x0001e80000100800 */
[----:B------:R-:W0:Y:S04]  /*90d00*/  LDL.LU R56, [R1+0x1aa0] ;  /* 0x001aa00001387983 */ /* 0x000e280000300800 */
[----:B------:R-:W0:Y:S04]  /*90d10*/  LDL.LU R55, [R1+0x1aa4] ;  /* 0x001aa40001377983 */ /* 0x000e280000300800 */
        /* <DEDUP_REMOVED lines=41> */
[----:B------:R3:W-:Y:S01]  /*90fb0*/  STL [R1+0x3b88], R35 ;  /* 0x003b882301007387 */ /* 0x0007e20000100800 */
[----:B0-----:R-:W-:Y:S02]  /*90fc0*/  F2FP.SATFINITE.E4M3.F32.PACK_AB_MERGE_C R0, R55, R56, RZ ;  /* 0x000000383700723e */ /* 0x001fe400048070ff */
[----:B---3--:R-:W-:-:S05]  /*90fd0*/  F2FP.SATFINITE.E4M3.F32.PACK_AB_MERGE_C R35, R53, R54, RZ ;  /* 0x000000363523723e */ /* 0x008fca00048070ff */
[----:B------:R-:W-:Y:S01]  /*90fe0*/  STL [R1+0x3b90], R35 ;  /* 0x003b902301007387 */ /* 0x000fe20000100800 */
[----:B----4-:R-:W-:-:S03]  /*90ff0*/  F2FP.SATFINITE.E4M3.F32.PACK_AB_MERGE_C R33, R49, R52, RZ ;  /* 0x000000343121723e */ /* 0x010fc600048070ff */
[----:B------:R0:W-:Y:S04]  /*91000*/  STL [R1+0x238], R0 ;  /* 0x0002380001007387 */ /* 0x0001e80000100800 */
[----:B------:R2:W-:Y:S01]  /*91010*/  STL [R1+0x3ba0], R33 ;  /* 0x003ba02101007387 */ /* 0x0005e20000100800 */
[----:B0-----:R-:W-:Y:S02]  /*91020*/  F2FP.SATFINITE.E4M3.F32.PACK_AB_MERGE_C R0, R47, R48, RZ ;  /* 0x000000302f00723e */ /* 0x001fe400048070ff */
[----:B--2---:R-:W-:-:S05]  /*91030*/  F2FP.SATFINITE.E4M3.F32.PACK_AB_MERGE_C R33, R45, R46, RZ ;  /* 0x0000002e2d21723e */ /* 0x004fca00048070ff */
[----:B------:R-:W-:Y:S01]  /*91040*/  STL [R1+0x3ba8], R33 ;  /* 0x003ba82101007387 */ /* 0x000fe20000100800 */
[----:B------:R-:W-:-:S03]  /*91050*/  F2FP.SATFINITE.E4M3.F32.PACK_AB_MERGE_C R4, R43, R44, RZ ;  /* 0x0000002c2b04723e */ /* 0x000fc600048070ff */
[----:B------:R0:W-:Y:S04]  /*91060*/  STL [R1+0x394], R0 ;  /* 0x0003940001007387 */ /* 0x0001e80000100800 */
[----:B------:R-:W-:Y:S01]  /*91070*/  STL [R1+0x390], R4 ;  /* 0x0003900401007387 */ /* 0x000fe20000100800 */
[----:B0-----:R-:W-:Y:S02]  /*91080*/  F2FP.SATFINITE.E4M3.F32.PACK_AB_MERGE_C R0, R41, R42, RZ ;  /* 0x0000002a2900723e */ /* 0x001fe400048070ff */
[----:B------:R-:W-:-:S05]  /*91090*/  F2FP.SATFINITE.E4M3.F32.PACK_AB_MERGE_C R33, R39, R40, RZ ;  /* 0x000000282721723e */ /* 0x000fca00048070ff */
[----:B------:R0:W-:Y:S04]  /*910a0*/  STL [R1+0x3bb0], R33 ;  /* 0x003bb02101007387 */ /* 0x0001e80000100800 */
[----:B------:R2:W-:Y:S01]  /*910b0*/  STL [R1+0x1f4], R0 ;  /* 0x0001f40001007387 */ /* 0x0005e20000100800 */
[----:B0-----:R-:W-:Y:S02]  /*910c0*/  F2FP.SATFINITE.E4M3.F32.PACK_AB_MERGE_C R33, R30, R31, RZ ;  /* 0x0000001f1e21723e */ /* 0x001fe400048070ff */
[----:B--2---:R-:W-:-:S03]  /*910d0*/  F2FP.SATFINITE.E4M3.F32.PACK_AB_MERGE_C R0, R37, R38, RZ ;  /* 0x000000262500723e */ /* 0x004fc600048070ff */
[----:B------:R-:W-:Y:S01]  /*910e0*/  STL [R1+0x3bbc], R33 ;  /* 0x003bbc2101007387 */ /* 0x000fe20000100800 */
[----:B------:R-:W-:-:S03]  /*910f0*/  F2FP.SATFINITE.E4M3.F32.PACK_AB_MERGE_C R9, R28, R29, RZ ;  /* 0x0000001d1c09723e */ /* 0x000fc600048070ff */
[----:B------:R0:W-:Y:S04]  /*91100*/  STL [R1+0x1e0], R0 ;  /* 0x0001e00001007387 */ /* 0x0001e80000100800 */
[----:B------:R2:W-:Y:S01]  /*91110*/  STL [R1+0x3bc0], R9 ;  /* 0x003bc00901007387 */ /* 0x0005e20000100800 */
[----:B0-----:R-:W-:Y:S02]  /*91120*/  F2FP.SATFINITE.E4M3.F32.PACK_AB_MERGE_C R0, R26, R27, RZ ;  /* 0x0000001b1a00723e */ /* 0x001fe400048070ff */
[----:B--2---:R-:W-:-:S05]  /*91130*/  F2FP.SATFINITE.E4M3.F32.PACK_AB_MERGE_C R9, R24, R25, RZ ;  /* 0x000000191809723e */ /* 0x004fca00048070ff */
[----:B------:R-:W-:Y:S01]  /*91140*/  STL [R1+0x3bcc], R9 ;  /* 0x003bcc0901007387 */ /* 0x000fe20000100800 */
[----:B------:R-:W-:-:S03]  /*91150*/  F2FP.SATFINITE.E4M3.F32.PACK_AB_MERGE_C R4, R22, R23, RZ ;  /* 0x000000171604723e */ /* 0x000fc600048070ff */
[----:B------:R0:W-:Y:S04]  /*91160*/  STL [R1+0x388], R0 ;  /* 0x0003880001007387 */ /* 0x0001e80000100800 */
[----:B------:R2:W-:Y:S01]  /*91170*/  STL [R1+0x380], R4 ;  /* 0x0003800401007387 */ /* 0x0005e20000100800 */
[----:B0-----:R-:W-:Y:S02]  /*91180*/  F2FP.SATFINITE.E4M3.F32.PACK_AB_MERGE_C R0, R20, R21, RZ ;  /* 0x000000151400723e */ /* 0x001fe400048070ff */
[----:B------:R-:W-:-:S05]  /*91190*/  F2FP.SATFINITE.E4M3.F32.PACK_AB_MERGE_C R9, R18, R19, RZ ;  /* 0x000000131209723e */ /* 0x000fca00048070ff */
[----:B------:R-:W-:Y:S01]  /*911a0*/  STL [R1+0x3bd4], R9 ;  /* 0x003bd40901007387 */ /* 0x000fe20000100800 */
[----:B--2---:R-:W-:-:S03]  /*911b0*/  F2FP.SATFINITE.E4M3.F32.PACK_AB_MERGE_C R4, R16, R17, RZ ;  /* 0x000000111004723e */ /* 0x004fc600048070ff */
[----:B------:R0:W-:Y:S04]  /*911c0*/  STL [R1+0x19c], R0 ;  /* 0x00019c0001007387 */ /* 0x0001e80000100800 */
[----:B------:R2:W-:Y:S01]  /*911d0*/  STL [R1+0x178], R4 ;  /* 0x0001780401007387 */ /* 0x0005e20000100800 */
[----:B0-----:R-:W-:Y:S02]  /*911e0*/  F2FP.SATFINITE.E4M3.F32.PACK_AB_MERGE_C R0, R14, R15, RZ ;  /* 0x0000000f0e00723e */ /* 0x001fe400048070ff */
[----:B------:R-:W-:-:S03]  /*911f0*/  F2FP.SATFINITE.E4M3.F32.PACK_AB_MERGE_C R5, R12, R13, RZ ;  /* 0x0000000d0c05723e */ /* 0x000fc600048070ff */
[----:B------:R0:W-:Y:S04]  /*91200*/  STL [R1+0x170], R0 ;  /* 0x0001700001007387 */ /* 0x0001e80000100800 */
[----:B------:R-:W-:Y:S01]  /*91210*/  STL [R1+0x158], R5 ;  /* 0x0001580501007387 */ /* 0x000fe20000100800 */
[----:B--2---:R-:W-:-:S03]  /*91220*/  F2FP.SATFINITE.E4M3.F32.PACK_AB_MERGE_C R4, R6, R7, RZ ;  /* 0x000000070604723e */ /* 0x004fc600048070ff */
        /* <DEDUP_REMOVED lines=68> */
[----:B------:R3:W-:Y:S01]  /*91670*/  STL [R1+0x35c], R9 ;  /* 0x00035c0901007387 */ /* 0x0007e20000100800 */
[----:B----4-:R-:W-:Y:S02]  /*91680*/  F2FP.SATFINITE.E4M3.F32.PACK_AB_MERGE_C R4, R4, R36, RZ ;  /* 0x000000240404723e */ /* 0x010fe400048070ff */
[----:B---3--:R-:W-:Y:S02]  /*91690*/  F2FP.SATFINITE.E4M3.F32.PACK_AB_MERGE_C R9, R10, R5, RZ ;  /* 0x000000050a09723e */ /* 0x008fe400048070ff */
[----:B------:R-:W-:Y:S02]  /*916a0*/  F2FP.SATFINITE.E4M3.F32.PACK_AB_MERGE_C R5, R34, R51, RZ ;  /* 0x000000332205723e */ /* 0x000fe400048070ff */
[----:B------:R-:W-:-:S02]  /*916b0*/  F2FP.SATFINITE.E4M3.F32.PACK_AB_MERGE_C R8, R50, R8, RZ ;  /* 0x000000083208723e */ /* 0x000fc400048070ff */
[----:B--2---:R-:W-:-:S05]  /*916c0*/  F2FP.SATFINITE.E4M3.F32.PACK_AB_MERGE_C R33, R35, R33, RZ ;  /* 0x000000212321723e */ /* 0x004fca00048070ff */
[----:B------:R-:W-:Y:S04]  /*916d0*/  STL [R1+0x12c], R33 ;  /* 0x00012c2101007387 */ /* 0x000fe80000100800 */
[----:B------:R0:W-:Y:S04]  /*916e0*/  STL [R1+0x128], R4 ;  /* 0x0001280401007387 */ /* 0x0001e80000100800 */
[----:B------:R-:W-:Y:S01]  /*916f0*/  STL [R1+0x10c], R9 ;  /* 0x00010c0901007387 */ /* 0x000fe20000100800 */
[----:B0-----:R-:W-:-:S03]  /*91700*/  F2FP.SATFINITE.E4M3.F32.PACK_AB_MERGE_C R4, R11, R32, RZ ;  /* 0x000000200b04723e */ /* 0x001fc600048070ff */
[----:B------:R0:W-:Y:S04]  /*91710*/  STL [R1+0x118], R5 ;  /* 0x0001180501007387 */ /* 0x0001e80000100800 */
[----:B------:R2:W-:Y:S01]  /*91720*/  STL [R1+0xfc], R4 ;  /* 0x0000fc0401007387 */ /* 0x0005e20000100800 */
[----:B0-----:R-:W-:-:S03]  /*91730*/  F2FP.SATFINITE.E4M3.F32.PACK_AB_MERGE_C R5, R61, R0, RZ ;  /* 0x000000003d05723e */ /* 0x001fc600048070ff */
[----:B------:R-:W-:Y:S01]  /*91740*/  STL [R1+0x358], R8 ;  /* 0x0003580801007387 */ /* 0x000fe20000100800 */
[----:B------:R-:W-:Y:S02]  /*91750*/  F2FP.SATFINITE.E4M3.F32.PACK_AB_MERGE_C R0, R57, R58, RZ ;  /* 0x0000003a3900723e */ /* 0x000fe400048070ff */
[----:B--2---:R-:W-:Y:S01]  /*91760*/  F2FP.SATFINITE.E4M3.F32.PACK_AB_MERGE_C R4, R59, R60, RZ ;  /* 0x0000003c3b04723e */ /* 0x004fe200048070ff */
[----:B------:R0:W-:Y:S04]  /*91770*/  STL [R1+0xf0], R5 ;  /* 0x0000f00501007387 */ /* 0x0001e80000100800 */
[----:B------:R2:W-:Y:S01]  /*91780*/  STL [R1+0x350], R4 ;  /* 0x0003500401007387 */ /* 0x0005e20000100800 */
[----:B0-----:R-:W-:-:S03]  /*91790*/  F2FP.SATFINITE.E4M3.F32.PACK_AB_MERGE_C R5, R55, R56, RZ ;  /* 0x000000383705723e */ /* 0x001fc600048070ff */
[----:B------:R0:W-:Y:S01]  /*917a0*/  STL [R1+0xcc], R0 ;  /* 0x0000cc0001007387 */ /* 0x0001e20000100800 */
[----:B--2---:R-:W-:-:S03]  /*917b0*/  F2FP.SATFINITE.E4M3.F32.PACK_AB_MERGE_C R4, R53, R54, RZ ;  /* 0x000000363504723e */ /* 0x004fc600048070ff */
        /* <DEDUP_REMOVED lines=36> */
[----:B------:R2:W-:Y:S04]  /*91a00*/  STL [R1+0x1d4], R5 ;  /* 0x0001d40501007387 */ /* 0x0005e80000100800 */
[----:B------:R-:W2:Y:S01]  /*91a10*/  LDL.LU R54, [R1+0x1910] ;  /* 0x0019100001367983 */ /* 0x000ea20000300800 */
[----:B0-----:R-:W-:-:S03]  /*91a20*/  F2FP.SATFINITE.E4M3.F32.PACK_AB_MERGE_C R0, R2, R3, RZ ;  /* 0x000000030200723e */ /* 0x001fc600048070ff */
[----:B------:R0:W-:Y:S04]  /*91a30*/  STL [R1+0x1cc], R4 ;  /* 0x0001cc0401007387 */ /* 0x0001e80000100800 */
        /* <DEDUP_REMOVED lines=42> */
[----:B0-----:R-:W-:-:S05]  /*91ce0*/  F2FP.SATFINITE.E4M3.F32.PACK_AB_MERGE_C R4, R49, R52, RZ ;  /* 0x000000343104723e */ /* 0x001fca00048070ff */
[----:B------:R0:W-:Y:S01]  /*91cf0*/  STL [R1+0x1b8], R4 ;  /* 0x0001b80401007387 */ /* 0x0001e20000100800 */
[----:B---3--:R-:W-:-:S05]  /*91d00*/  F2FP.SATFINITE.E4M3.F32.PACK_AB_MERGE_C R0, R47, R48, RZ ;  /* 0x000000302f00723e */ /* 0x008fca00048070ff */
[----:B------:R2:W-:Y:S01]  /*91d10*/  STL [R1+0x1a8], R0 ;  /* 0x0001a80001007387 */ /* 0x0005e20000100800 */
[----:B----4-:R-:W-:Y:S02]  /*91d20*/  F2FP.SATFINITE.E4M3.F32.PACK_AB_MERGE_C R5, R45, R46, RZ ;  /* 0x0000002e2d05723e */ /* 0x010fe400048070ff */
[----:B0-----:R-:W-:-:S03]  /*91d30*/  F2FP.SATFINITE.E4M3.F32.PACK_AB_MERGE_C R4, R43, R44, RZ ;  /* 0x0000002c2b04723e */ /* 0x001fc600048070ff */
[----:B------:R-:W-:Y:S04]  /*91d40*/  STL [R1+0x1a0], R5 ;  /* 0x0001a00501007387 */ /* 0x000fe80000100800 */
[----:B------:R-:W-:Y:S01]  /*91d50*/  STL [R1+0x16c], R4 ;  /* 0x00016c0401007387 */ /* 0x000fe20000100800 */
[----:B--2---:R-:W-:Y:S02]  /*91d60*/  F2FP.SATFINITE.E4M3.F32.PACK_AB_MERGE_C R0, R41, R42, RZ ;  /* 0x0000002a2900723e */ /* 0x004fe400048070ff */
[----:B------:R-:W-:-:S05]  /*91d70*/  F2FP.SATFINITE.E4M3.F32.PACK_AB_MERGE_C R36, R39, R40, RZ ;  /* 0x000000282724723e */ /* 0x000fca00048070ff */
[----:B------:R0:W-:Y:S04]  /*91d80*/  STL [R1+0x3b84], R36 ;  /* 0x003b842401007387 */ /* 0x0001e80000100800 */
[----:B------:R2:W-:Y:S01]  /*91d90*/  STL [R1+0x17c], R0 ;  /* 0x00017c0001007387 */ /* 0x0005e20000100800 */
[----:B0-----:R-:W-:Y:S02]  /*91da0*/  F2FP.SATFINITE.E4M3.F32.PACK_AB_MERGE_C R36, R30, R31, RZ ;  /* 0x0000001f1e24723e */ /* 0x001fe400048070ff */
[----:B--2---:R-:W-:-:S03]  /*91db0*/  F2FP.SATFINITE.E4M3.F32.PACK_AB_MERGE_C R0, R37, R38, RZ ;  /* 0x000000262500723e */ /* 0x004fc600048070ff */
[----:B------:R-:W-:Y:S04]  /*91dc0*/  STL [R1+0x3b8c], R36 ;  /* 0x003b8c2401007387 */ /* 0x000fe80000100800 */
[----:B------:R0:W-:Y:S01]  /*91dd0*/  STL [R1+0x160], R0 ;  /* 0x0001600001007387 */ /* 0x0001e20000100800 */
[----:B------:R-:W-:Y:S02]  /*91de0*/  F2FP.SATFINITE.E4M3.F32.PACK_AB_MERGE_C R34, R26, R27, RZ ;  /* 0x0000001b1a22723e */ /* 0x000fe400048070ff */
[----:B0-----:R-:W-:-:S03]  /*91df0*/  F2FP.SATFINITE.E4M3.F32.PACK_AB_MERGE_C R0, R28, R29, RZ ;  /* 0x0000001d1c00723e */ /* 0x001fc600048070ff */
[----:B------:R0:W-:Y:S01]  /*91e00*/  STL [R1+0x3b94], R34 ;  /* 0x003b942201007387 */ /* 0x0001e20000100800 */
[----:B------:R-:W-:-:S03]  /*91e10*/  F2FP.SATFINITE.E4M3.F32.PACK_AB_MERGE_C R36, R24, R25, RZ ;  /* 0x000000191824723e */ /* 0x000fc600048070ff */
[----:B------:R-:W-:Y:S04]  /*91e20*/  STL [R1+0x148], R0 ;  /* 0x0001480001007387 */ /* 0x000fe80000100800 */
[----:B------:R2:W-:Y:S01]  /*91e30*/  STL [R1+0x3b9c], R36 ;  /* 0x003b9c2401007387 */ /* 0x0005e20000100800 */
[----:B0-----:R-:W-:Y:S02]  /*91e40*/  F2FP.SATFINITE.E4M3.F32.PACK_AB_MERGE_C R34, R22, R23, RZ ;  /* 0x000000171622723e */ /* 0x001fe400048070ff */
[----:B------:R-:W-:-:S03]  /*91e50*/  F2FP.SATFINITE.E4M3.F32.PACK_AB_MERGE_C R35, R20, R21, RZ ;  /* 0x000000151423723e */ /* 0x000fc600048070ff */
[----:B------:R0:W-:Y:S01]  /*91e60*/  STL [R1+0x3ba4], R34 ;  /* 0x003ba42201007387 */ /* 0x0001e20000100800 */
[----:B--2---:R-:W-:-:S03]  /*91e70*/  F2FP.SATFINITE.E4M3.F32.PACK_AB_MERGE_C R36, R18, R19, RZ ;  /* 0x000000131224723e */ /* 0x004fc600048070ff */
[----:B------:R-:W-:Y:S04]  /*91e80*/  STL [R1+0x3bac], R35 ;  /* 0x003bac2301007387 */ /* 0x000fe80000100800 */
[----:B------:R2:W-:Y:S01]  /*91e90*/  STL [R1+0x3bb4], R36 ;  /* 0x003bb42401007387 */ /* 0x0005e20000100800 */
[----:B------:R-:W-:Y:S02]  /*91ea0*/  F2FP.SATFINITE.E4M3.F32.PACK_AB_MERGE_C R32, R16, R17, RZ ;  /* 0x000000111020723e */ /* 0x000fe400048070ff */
[----:B------:R-:W-:-:S03]  /*91eb0*/  F2FP.SATFINITE.E4M3.F32.PACK_AB_MERGE_C R11, R14, R15, RZ ;  /* 0x0000000f0e0b723e */ /* 0x000fc600048070ff */
[----:B------:R-:W-:Y:S01]  /*91ec0*/  STL [R1+0x3bc4], R32 ;  /* 0x003bc42001007387 */ /* 0x000fe20000100800 */
[----:B0-----:R-:W-:-:S03]  /*91ed0*/  F2FP.SATFINITE.E4M3.F32.PACK_AB_MERGE_C R34, R12, R13, RZ ;  /* 0x0000000d0c22723e */ /* 0x001fc600048070ff */
[----:B------:R0:W-:Y:S01]  /*91ee0*/  STL [R1+0x3bc8], R11 ;  /* 0x003bc80b01007387 */ /* 0x0001e20000100800 */
[----:B--2---:R-:W-:-:S03]  /*91ef0*/  F2FP.SATFINITE.E4M3.F32.PACK_AB_MERGE_C R36, R6, R7, RZ ;  /* 0x000000070624723e */ /* 0x004fc600048070ff */
[----:B------:R2:W-:Y:S04]  /*91f00*/  STL [R1+0x3bd0], R34 ;  /* 0x003bd02201007387 */ /* 0x0005e80000100800 */
[----:B------:R3:W-:Y:S04]  /*91f10*/  STL [R1+0x3bd8], R36 ;  /* 0x003bd82401007387 */ /* 0x0007e80000100800 */
[----:B------:R-:W4:Y:S04]  /*91f20*/  LDL.LU R44, [R1+0x1870] ;  /* 0x00187000012c7983 */ /* 0x000f280000300800 */
[----:B------:R-:W4:Y:S04]  /*91f30*/  LDL.LU R43, [R1+0x1874] ;  /* 0x00187400012b7983 */ /* 0x000f280000300800 */
[----:B------:R-:W2:Y:S04]  /*91f40*/  LDL.LU R42, [R1+0x1878] ;  /* 0x00187800012a7983 */ /* 0x000ea80000300800 */
[----:B------:R-:W2:Y:S04]  /*91f50*/  LDL.LU R41, [R1+0x187c] ;  /* 0x00187c0001297983 */ /* 0x000ea80000300800 */
[----:B------:R-:W0:Y:S04]  /*91f60*/  LDL.LU R40, [R1+0x1860] ;  /* 0x0018600001287983 */ /* 0x000e280000300800 */
[----:B------:R-:W0:Y:S04]  /*91f70*/  LDL.LU R39, [R1+0x1864] ;  /* 0x0018640001277983 */ /* 0x000e280000300800 */
        /* <DEDUP_REMOVED lines=27> */
[----:B------:R-:W-:Y:S01]  /*92130*/  STL [R1+0x3bdc], R35 ;  /* 0x003bdc2301007387 */ /* 0x000fe20000100800 */
[----:B----4-:R-:W-:Y:S02]  /*92140*/  F2FP.SATFINITE.E4M3.F32.PACK_AB_MERGE_C R33, R43, R44, RZ ;  /* 0x0000002c2b21723e */ /* 0x010fe400048070ff */
[----:B--2---:R-:W-:-:S03]  /*92150*/  F2FP.SATFINITE.E4M3.F32.PACK_AB_MERGE_C R10, R41, R42, RZ ;  /* 0x0000002a290a723e */ /* 0x004fc600048070ff */
[----:B------:R2:W-:Y:S01]  /*92160*/  STL [R1+0x3be0], R33 ;  /* 0x003be02101007387 */ /* 0x0005e20000100800 */
[----:B0-----:R-:W-:-:S03]  /*92170*/  F2FP.SATFINITE.E4M3.F32.PACK_AB_MERGE_C R11, R39, R40, RZ ;  /* 0x00000028270b723e */ /* 0x001fc600048070ff */
[----:B------:R-:W-:Y:S01]  /*92180*/  STL [R1+0x3be4], R10 ;  /* 0x003be40a01007387 */ /* 0x000fe20000100800 */
[----:B---3--:R-:W-:-:S03]  /*92190*/  F2FP.SATFINITE.E4M3.F32.PACK_AB_MERGE_C R32, R37, R38, RZ ;  /* 0x000000262520723e */ /* 0x008fc600048070ff */
        /* <DEDUP_REMOVED lines=22> */
[----:B------:R-:W-:Y:S04]  /*92300*/  STL [R1+0x3c1c], R56 ;  /* 0x003c1c3801007387 */ /* 0x000fe80000100800 */
[----:B------:R-:W-:Y:S04]  /*92310*/  STL [R1+0x3c20], R52 ;  /* 0x003c203401007387 */ /* 0x000fe80000100800 */
[----:B--2---:R-:W2:Y:S04]  /*92320*/  LDL.LU R33, [R1+0x17f0] ;  /* 0x0017f00001217983 */ /* 0x004ea80000300800 */
[----:B------:R-:W2:Y:S04]  /*92330*/  LDL.LU R46, [R1+0x17f4] ;  /* 0x0017f400012e7983 */ /* 0x000ea80000300800 */
        /* <DEDUP_REMOVED lines=11> */
[----:B------:R-:W-:-:S03]  /*923f0*/  F2FP.SATFINITE.E4M3.F32.PACK_AB_MERGE_C R49, R2, R3, RZ ;  /* 0x000000030231723e */ /* 0x000fc600048070ff */
        /* <DEDUP_REMOVED lines=33> */
[----:B------:R-:W-:Y:S01]  /*92610*/  STL [R1+0x3c24], R49 ;  /* 0x003c243101007387 */ /* 0x000fe20000100800 */
[----:B--2---:R-:W-:-:S02]  /*92620*/  F2FP.SATFINITE.E4M3.F32.PACK_AB_MERGE_C R46, R46, R33, RZ ;  /* 0x000000212e2e723e */ /* 0x004fc400048070ff */
[----:B---3--:R-:W-:-:S03]  /*92630*/  F2FP.SATFINITE.E4M3.F32.PACK_AB_MERGE_C R45, R45, R35, RZ ;  /* 0x000000232d2d723e */ /* 0x008fc600048070ff */
[----:B------:R-:W-:Y:S01]  /*92640*/  STL [R1+0x3c28], R46 ;  /* 0x003c282e01007387 */ /* 0x000fe20000100800 */
        /* <DEDUP_REMOVED lines=14> */
[----:B------:R0:W-:Y:S01]  /*92730*/  STL [R1+0x3c48], R3 ;  /* 0x003c480301007387 */ /* 0x0001e20000100800 */
[----:B------:R-:W-:-:S05]  /*92740*/  F2FP.SATFINITE.E4M3.F32.PACK_AB_MERGE_C R2, R2, R53, RZ ;  /* 0x000000350202723e */ /* 0x000fca00048070ff */
[----:B------:R2:W-:Y:S01]  /*92750*/  STL [R1+0x3c4c], R2 ;  /* 0x003c4c0201007387 */ /* 0x0005e20000100800 */
[----:B------:R-:W-:-:S05]  /*92760*/  F2FP.SATFINITE.E4M3.F32.PACK_AB_MERGE_C R0, R47, R48, RZ ;  /* 0x000000302f00723e */ /* 0x000fca00048070ff */
[----:B------:R3:W-:Y:S01]  /*92770*/  STL [R1+0x1b4], R0 ;  /* 0x0001b40001007387 */ /* 0x0007e20000100800 */
[----:B0-----:R-:W-:-:S05]  /*92780*/  F2FP.SATFINITE.E4M3.F32.PACK_AB_MERGE_C R3, R41, R44, RZ ;  /* 0x0000002c2903723e */ /* 0x001fca00048070ff */
[----:B------:R0:W-:Y:S01]  /*92790*/  STL [R1+0x1bc], R3 ;  /* 0x0001bc0301007387 */ /* 0x0001e20000100800 */
[----:B--2---:R-:W-:-:S05]  /*927a0*/  F2FP.SATFINITE.E4M3.F32.PACK_AB_MERGE_C R2, R37, R38, RZ ;  /* 0x000000262502723e */ /* 0x004fca00048070ff */
[----:B------:R2:W-:Y:S01]  /*927b0*/  STL [R1+0x198], R2 ;  /* 0x0001980201007387 */ /* 0x0005e20000100800 */
[----:B---3--:R-:W-:-:S05]  /*927c0*/  F2FP.SATFINITE.E4M3.F32.PACK_AB_MERGE_C R0, R28, R29, RZ ;  /* 0x0000001d1c00723e */ /* 0x008fca00048070ff */
        /* <DEDUP_REMOVED lines=14> */
[----:B------:R-:W-:Y:S01]  /*928b0*/  STL [R1+0x108], R3 ;  /* 0x0001080301007387 */ /* 0x000fe20000100800 */
[----:B--2---:R-:W-:-:S03]  /*928c0*/  F2FP.SATFINITE.E4M3.F32.PACK_AB_MERGE_C R2, R12, R13, RZ ;  /* 0x0000000d0c02723e */ /* 0x004fc600048070ff */
[----:B------:R-:W2:Y:S04]  /*928d0*/  LDL.LU R58, [R1+0x1758] ;  /* 0x00175800013a7983 */ /* 0x000ea80000300800 */
[----:B------:R-:W-:Y:S01]  /*928e0*/  STL [R1+0x194], R2 ;  /* 0x0001940201007387 */ /* 0x000fe20000100800 */
[----:B---3--:R-:W-:-:S03]  /*928f0*/  F2FP.SATFINITE.E4M3.F32.PACK_AB_MERGE_C R0, R6, R7, RZ ;  /* 0x000000070600723e */ /* 0x008fc600048070ff */
        /* <DEDUP_REMOVED lines=48> */
[----:B---3--:R-:W-:Y:S02]  /*92c00*/  F2FP.SATFINITE.E4M3.F32.PACK_AB_MERGE_C R9, R9, R61, RZ ;  /* 0x0000003d0909723e */ /* 0x008fe400048070ff */
[----:B----4-:R-:W-:-:S03]  /*92c10*/  F2FP.SATFINITE.E4M3.F32.PACK_AB_MERGE_C R3, R8, R50, RZ ;  /* 0x000000320803723e */ /* 0x010fc600048070ff */
[----:B------:R-:W-:Y:S01]  /*92c20*/  STL [R1+0xac], R9 ;  /* 0x0000ac0901007387 */ /* 0x000fe20000100800 */
        /* <DEDUP_REMOVED lines=9> */
[----:B------:R-:W-:-:S05]  /*92cc0*/  F2FP.SATFINITE.E4M3.F32.PACK_AB_MERGE_C R0, R0, R51, RZ ;  /* 0x000000330000723e */ /* 0x000fca00048070ff */
        /* <DEDUP_REMOVED lines=11> */
[----:B------:R-:W-:Y:S04]  /*92d80*/  STL [R1+0x3c54], R57 ;  /* 0x003c543901007387 */ /* 0x000fe80000100800 */
[----:B------:R0:W-:Y:S01]  /*92d90*/  STL [R1+0x164], R0 ;  /* 0x0001640001007387 */ /* 0x0001e20000100800 */
[----:B------:R-:W-:Y:S02]  /*92da0*/  F2FP.SATFINITE.E4M3.F32.PACK_AB_MERGE_C R54, R24, R25, RZ ;  /* 0x000000191836723e */ /* 0x000fe400048070ff */
[----:B0-----:R-:W-:-:S03]  /*92db0*/  F2FP.SATFINITE.E4M3.F32.PACK_AB_MERGE_C R0, R26, R27, RZ ;  /* 0x0000001b1a00723e */ /* 0x001fc600048070ff */
[----:B------:R-:W-:Y:S01]  /*92dc0*/  STL [R1+0x3c58], R54 ;  /* 0x003c583601007387 */ /* 0x000fe20000100800 */
[----:B------:R-:W-:-:S03]  /*92dd0*/  F2FP.SATFINITE.E4M3.F32.PACK_AB_MERGE_C R53, R22, R23, RZ ;  /* 0x000000171635723e */ /* 0x000fc600048070ff */
[----:B------:R0:W-:Y:S01]  /*92de0*/  STL [R1+0x154], R0 ;  /* 0x0001540001007387 */ /* 0x0001e20000100800 */
[----:B------:R-:W-:-:S03]  /*92df0*/  F2FP.SATFINITE.E4M3.F32.PACK_AB_MERGE_C R47, R20, R21, RZ ;  /* 0x00000015142f723e */ /* 0x000fc600048070ff */
[----:B------:R-:W-:Y:S01]  /*92e00*/  STL [R1+0x3c5c], R53 ;  /* 0x003c5c3501007387 */ /* 0x000fe20000100800 */
[----:B------:R-:W-:-:S03]  /*92e10*/  F2FP.SATFINITE.E4M3.F32.PACK_AB_MERGE_C R48, R18, R19, RZ ;  /* 0x000000131230723e */ /* 0x000fc600048070ff */
[----:B------:R-:W-:Y:S01]  /*92e20*/  STL [R1+0x3c60], R47 ;  /* 0x003c602f01007387 */ /* 0x000fe20000100800 */
[----:B------:R-:W-:-:S03]  /*92e30*/  F2FP.SATFINITE.E4M3.F32.PACK_AB_MERGE_C R44, R16, R17, RZ ;  /* 0x00000011102c723e */ /* 0x000fc600048070ff */
[----:B------:R-:W-:Y:S04]  /*92e40*/  STL [R1+0x3c64], R48 ;  /* 0x003c643001007387 */ /* 0x000fe80000100800 */
[----:B------:R-:W-:Y:S01]  /*92e50*/  STL [R1+0x3c68], R44 ;  /* 0x003c682c01007387 */ /* 0x000fe20000100800 */
[----:B0-----:R-:W-:Y:S02]  /*92e60*/  F2FP.SATFINITE.E4M3.F32.PACK_AB_MERGE_C R0, R14, R15, RZ ;  /* 0x0000000f0e00723e */ /* 0x001fe400048070ff */
[----:B------:R-:W-:-:S05]  /*92e70*/  F2FP.SATFINITE.E4M3.F32.PACK_AB_MERGE_C R41, R12, R13, RZ ;  /* 0x0000000d0c29723e */ /* 0x000fca00048070ff */
[----:B------:R-:W-:Y:S04]  /*92e80*/  STL [R1+0x3c6c], R41 ;  /* 0x003c6c2901007387 */ /* 0x000fe80000100800 */
[----:B------:R0:W-:Y:S04]  /*92e90*/  STL [R1+0x14c], R0 ;  /* 0x00014c0001007387 */ /* 0x0001e80000100800 */
[----:B------:R-:W2:Y:S04]  /*92ea0*/  LDL.LU R61, [R1+0x1690] ;  /* 0x00169000013d7983 */ /* 0x000ea80000300800 */
[----:B------:R-:W2:Y:S01]  /*92eb0*/  LDL.LU R38, [R1+0x1694] ;  /* 0x0016940001267983 */ /* 0x000ea20000300800 */
[----:B0-----:R-:W-:-:S05]  /*92ec0*/  F2FP.SATFINITE.E4M3.F32.PACK_AB_MERGE_C R0, R6, R7, RZ ;  /* 0x000000070600723e */ /* 0x001fca00048070ff */
        /* <DEDUP_REMOVED lines=43> */
[----:B------:R-:W-:Y:S04]  /*93180*/  STL [R1+0x3c7c], R28 ;  /* 0x003c7c1c01007387 */ /* 0x000fe80000100800 */
[----:B------:R-:W-:Y:S01]  /*93190*/  STL [R1+0x3c80], R27 ;  /* 0x003c801b01007387 */ /* 0x000fe20000100800 */
[----:B------:R-:W-:Y:S02]  /*931a0*/  F2FP.SATFINITE.E4M3.F32.PACK_AB_MERGE_C R2, R11, R32, RZ ;  /* 0x000000200b02723e */ /* 0x000fe400048070ff */
[----:B------:R-:W-:-:S05]  /*931b0*/  F2FP.SATFINITE.E4M3.F32.PACK_AB_MERGE_C R26, R26, R10, RZ ;  /* 0x0000000a1a1a723e */ /* 0x000fca00048070ff */
[----:B------:R-:W-:Y:S04]  /*931c0*/  STL [R1+0x3c84], R26 ;  /* 0x003c841a01007387 */ /* 0x000fe80000100800 */
[----:B------:R0:W-:Y:S01]  /*931d0*/  STL [R1+0x130], R2 ;  /* 0x0001300201007387 */ /* 0x0001e20000100800 */
[----:B------:R-:W-:Y:S02]  /*931e0*/  F2FP.SATFINITE.E4M3.F32.PACK_AB_MERGE_C R24, R24, R4, RZ ;  /* 0x000000041818723e */ /* 0x000fe400048070ff */
[----:B0-----:R-:W-:-:S03]  /*931f0*/  F2FP.SATFINITE.E4M3.F32.PACK_AB_MERGE_C R2, R35, R33, RZ ;  /* 0x000000212302723e */ /* 0x001fc600048070ff */
        /* <DEDUP_REMOVED lines=16> */
[----:B------:R-:W-:Y:S04]  /*93300*/  STL [R1+0x3ca0], R19 ;  /* 0x003ca01301007387 */ /* 0x000fe80000100800 */
[----:B------:R0:W-:Y:S04]  /*93310*/  STL [R1+0x6c], R0 ;  /* 0x00006c0001007387 */ /* 0x0001e80000100800 */
[----:B------:R-:W2:Y:S04]  /*93320*/  LDL.LU R29, [R1+0x1600] ;  /* 0x00160000011d7983 */ /* 0x000ea80000300800 */
        /* <DEDUP_REMOVED lines=50> */
[----:B------:R-:W-:Y:S01]  /*93650*/  STL [R1+0x3ca4], R18 ;  /* 0x003ca41201007387 */ /* 0x000fe20000100800 */
[----:B--2---:R-:W-:-:S02]  /*93660*/  F2FP.SATFINITE.E4M3.F32.PACK_AB_MERGE_C R16, R16, R29, RZ ;  /* 0x0000001d1010723e */ /* 0x004fc400048070ff */
[----:B---3--:R-:W-:-:S03]  /*93670*/  F2FP.SATFINITE.E4M3.F32.PACK_AB_MERGE_C R17, R17, R37, RZ ;  /* 0x000000251111723e */ /* 0x008fc600048070ff */
[----:B------:R-:W-:Y:S01]  /*93680*/  STL [R1+0x3ca8], R16 ;  /* 0x003ca81001007387 */ /* 0x000fe20000100800 */
[----:B----4-:R-:W-:-:S03]  /*93690*/  F2FP.SATFINITE.E4M3.F32.PACK_AB_MERGE_C R15, R15, R38, RZ ;  /* 0x000000260f0f723e */ /* 0x010fc600048070ff */
[----:B------:R-:W-:Y:S04]  /*936a0*/  STL [R1+0x3cac], R17 ;  /* 0x003cac1101007387 */ /* 0x000fe80000100800 */
[----:B------:R0:W-:Y:S01]  /*936b0*/  STL [R1+0x3cb0], R15 ;  /* 0x003cb00f01007387 */ /* 0x0001e20000100800 */
[----:B------:R-:W-:Y:S02]  /*936c0*/  F2FP.SATFINITE.E4M3.F32.PACK_AB_MERGE_C R14, R14, R48, RZ ;  /* 0x000000300e0e723e */ /* 0x000fe400048070ff */
[----:B0-----:R-:W-:-:S03]  /*936d0*/  F2FP.SATFINITE.E4M3.F32.PACK_AB_MERGE_C R15, R44, R41, RZ ;  /* 0x000000292c0f723e */ /* 0x001fc600048070ff */
[----:B------:R0:W-:Y:S04]  /*936e0*/  STL [R1+0x3cb4], R14 ;  /* 0x003cb40e01007387 */ /* 0x0001e80000100800 */
[----:B------:R-:W-:Y:S01]  /*936f0*/  STL [R1+0x1c], R15 ;  /* 0x00001c0f01007387 */ /* 0x000fe20000100800 */
[----:B0-----:R-:W-:Y:S02]  /*93700*/  F2FP.SATFINITE.E4M3.F32.PACK_AB_MERGE_C R14, R53, R47, RZ ;  /* 0x0000002f350e723e */ /* 0x001fe400048070ff */
[----:B------:R-:W-:Y:S02]  /*93710*/  F2FP.SATFINITE.E4M3.F32.PACK_AB_MERGE_C R13, R13, R54, RZ ;  /* 0x000000360d0d723e */ /* 0x000fe400048070ff */
[----:B------:R-:W-:-:S03]  /*93720*/  F2FP.SATFINITE.E4M3.F32.PACK_AB_MERGE_C R12, R12, R57, RZ ;  /* 0x000000390c0c723e */ /* 0x000fc600048070ff */
[----:B------:R-:W-:Y:S04]  /*93730*/  STL [R1+0x3cb8], R13 ;  /* 0x003cb80d01007387 */ /* 0x000fe80000100800 */
        /* <DEDUP_REMOVED lines=31> */
[----:B------:R-:W-:Y:S01]  /*93930*/  STL [R1+0xa68], R3 ;  /* 0x000a680301007387 */ /* 0x000fe20000100800 */
[----:B---3--:R-:W-:-:S03]  /*93940*/  F2FP.SATFINITE.E4M3.F32.PACK_AB_MERGE_C R2, R5, R4, RZ ;  /* 0x000000040502723e */ /* 0x008fc600048070ff */
[----:B0-----:R-:W2:Y:S04]  /*93950*/  LDL.LU R6, [R1+0x155c] ;  /* 0x00155c0001067983 */ /* 0x001ea80000300800 */
[----:B------:R-:W-:Y:S04]  /*93960*/  STL [R1+0xa64], R2 ;  /* 0x000a640201007387 */ /* 0x000fe80000100800 */
[----:B------:R-:W3:Y:S01]  /*93970*/  LDL.LU R7, [R1+0x1540] ;  /* 0x0015400001077983 */ /* 0x000ee20000300800 */
[----:B------:R-:W-:-:S05]  /*93980*/  F2FP.SATFINITE.E4M3.F32.PACK_AB_MERGE_C R0, R0, R51, RZ ;  /* 0x000000330000723e */ /* 0x000fca00048070ff */
        /* <DEDUP_REMOVED lines=62> */
[----:B--2---:R-:W-:-:S03]  /*93d70*/  F2FP.SATFINITE.E4M3.F32.PACK_AB_MERGE_C R6, R6, R7, RZ ;  /* 0x000000070606723e */ /* 0x004fc600048070ff */
[----:B------:R-:W2:Y:S04]  /*93d80*/  LDL.LU R7, [R1+0x3cd0] ;  /* 0x003cd00001077983 */ /* 0x000ea80000300800 */
[----:B------:R3:W-:Y:S02]  /*93d90*/  STL [R1+0xa78], R6 ;  /* 0x000a780601007387 */ /* 0x0007e40000100800 */
[----:B---3--:R-:W-:Y:S02]  /*93da0*/  F2FP.SATFINITE.E4M3.F32.PACK_AB_MERGE_C R6, R17, R15, RZ ;  /* 0x0000000f1106723e */ /* 0x008fe400048070ff */
[----:B----4-:R-:W-:Y:S02]  /*93db0*/  F2FP.SATFINITE.E4M3.F32.PACK_AB_MERGE_C R3, R31, R3, RZ ;  /* 0x000000031f03723e */ /* 0x010fe400048070ff */
[----:B--2---:R-:W-:-:S02]  /*93dc0*/  F2FP.SATFINITE.E4M3.F32.PACK_AB_MERGE_C R12, R12, R7, RZ ;  /* 0x000000070c0c723e */ /* 0x004fc400048070ff */
[----:B------:R-:W-:-:S03]  /*93dd0*/  F2FP.SATFINITE.E4M3.F32.PACK_AB_MERGE_C R7, R14, R13, RZ ;  /* 0x0000000d0e07723e */ /* 0x000fc600048070ff */
[----:B------:R0:W-:Y:S04]  /*93de0*/  STL [R1+0xa90], R12 ;  /* 0x000a900c01007387 */ /* 0x0001e80000100800 */
        /* <DEDUP_REMOVED lines=24> */
[----:B------:R-:W-:Y:S01]  /*93f70*/  STL [R1+0xb44], R7 ;  /* 0x000b440701007387 */ /* 0x000fe20000100800 */
        /* <DEDUP_REMOVED lines=26> */
[----:B------:R-:W-:Y:S04]  /*94120*/  STL [R1+0xbd0], R3 ;  /* 0x000bd00301007387 */ /* 0x000fe80000100800 */
        /* <DEDUP_REMOVED lines=195> */
[----:B----4-:R-:W-:-:S03]  /*94d60*/  F2FP.SATFINITE.E4M3.F32.PACK_AB_MERGE_C R14, R14, R13, RZ ;  /* 0x0000000d0e0e723e */ /* 0x010fc600048070ff */
[----:B0-----:R-:W4:Y:S01]  /*94d70*/  LDL.LU R6, [R1+0x3cc4] ;  /* 0x003cc40001067983 */ /* 0x001f220000300800 */
[----:B---3--:R-:W-:Y:S02]  /*94d80*/  F2FP.SATFINITE.E4M3.F32.PACK_AB_MERGE_C R17, R17, R15, RZ ;  /* 0x0000000f1111723e */ /* 0x008fe400048070ff */
[----:B------:R-:W-:Y:S02]  /*94d90*/  F2FP.SATFINITE.E4M3.F32.PACK_AB_MERGE_C R18, R18, R16, RZ ;  /* 0x000000101212723e */ /* 0x000fe400048070ff */
[----:B------:R-:W-:Y:S02]  /*94da0*/  F2FP.SATFINITE.E4M3.F32.PACK_AB_MERGE_C R20, R20, R19, RZ ;  /* 0x000000131414723e */ /* 0x000fe400048070ff */
[----:B------:R-:W-:Y:S02]  /*94db0*/  F2FP.SATFINITE.E4M3.F32.PACK_AB_MERGE_C R22, R22, R21, RZ ;  /* 0x000000151616723e */ /* 0x000fe400048070ff */
[----:B------:R-:W-:Y:S02]  /*94dc0*/  F2FP.SATFINITE.E4M3.F32.PACK_AB_MERGE_C R25, R25, R23, RZ ;  /* 0x000000171919723e */ /* 0x000fe400048070ff */
[----:B------:R-:W-:-:S02]  /*94dd0*/  F2FP.SATFINITE.E4M3.F32.PACK_AB_MERGE_C R26, R26, R24, RZ ;  /* 0x000000181a1a723e */ /* 0x000fc400048070ff */
[----:B------:R-:W-:Y:S02]  /*94de0*/  F2FP.SATFINITE.E4M3.F32.PACK_AB_MERGE_C R28, R28, R27, RZ ;  /* 0x0000001b1c1c723e */ /* 0x000fe400048070ff */
        /* <DEDUP_REMOVED lines=10> */
[----:B--2---:R-:W-:-:S02]  /*94e90*/  F2FP.SATFINITE.E4M3.F32.PACK_AB_MERGE_C R12, R12, R7, RZ ;  /* 0x000000070c0c723e */ /* 0x004fc400048070ff */
[----:B------:R-:W2:Y:S04]  /*94ea0*/  LDL.LU R7, [R1+0x3cc0] ;  /* 0x003cc00001077983 */ /* 0x000ea80000300800 */
[----:B------:R0:W-:Y:S04]  /*94eb0*/  STL [R1+0x9fc], R12 ;  /* 0x0009fc0c01007387 */ /* 0x0001e80000100800 */
[----:B0-----:R-:W3:Y:S04]  /*94ec0*/  LDL.LU R12, [R1+0x3cbc] ;  /* 0x003cbc00010c7983 */ /* 0x001ee80000300800 */
[----:B------:R-:W2:Y:S04]  /*94ed0*/  LDL.LU R13, [R1+0x3cb8] ;  /* 0x003cb800010d7983 */ /* 0x000ea80000300800 */
[----:B------:R0:W-:Y:S04]  /*94ee0*/  STL [R1+0x9f8], R14 ;  /* 0x0009f80e01007387 */ /* 0x0001e80000100800 */
[----:B0-----:R-:W2:Y:S04]  /*94ef0*/  LDL.LU R14, [R1+0x3cb4] ;  /* 0x003cb400010e7983 */ /* 0x001ea80000300800 */
        /* <DEDUP_REMOVED lines=30> */
[----:B------:R-:W-:Y:S04]  /*950e0*/  STL [R1+0xaac], R53 ;  /* 0x000aac3501007387 */ /* 0x000fe80000100800 */
[----:B------:R-:W-:Y:S04]  /*950f0*/  STL [R1+0xaa8], R47 ;  /* 0x000aa82f01007387 */ /* 0x000fe80000100800 */
[----:B------:R0:W-:Y:S04]  /*95100*/  STL [R1+0xabc], R2 ;  /* 0x000abc0201007387 */ /* 0x0001e80000100800 */
[----:B------:R-:W-:Y:S04]  /*95110*/  STL [R1+0xab8], R31 ;  /* 0x000ab81f01007387 */ /* 0x000fe80000100800 */
[----:B------:R1:W-:Y:S01]  /*95120*/  STL [R1+0xad8], R3 ;  /* 0x000ad80301007387 */ /* 0x0003e20000100800 */
[----:B0-----:R-:W-:-:S05]  /*95130*/  F2FP.SATFINITE.E4M3.F32.PACK_AB_MERGE_C R2, R42, R40, RZ ;  /* 0x000000282a02723e */ /* 0x001fca00048070ff */
[----:B------:R0:W-:Y:S01]  /*95140*/  STL [R1+0xad4], R2 ;  /* 0x000ad40201007387 */ /* 0x0001e20000100800 */
[----:B-1----:R-:W-:-:S03]  /*95150*/  F2FP.SATFINITE.E4M3.F32.PACK_AB_MERGE_C R3, R49, R46, RZ ;  /* 0x0000002e3103723e */ /* 0x002fc600048070ff */
[----:B------:R1:W-:Y:S04]  /*95160*/  STL [R1+0xae8], R30 ;  /* 0x000ae81e01007387 */ /* 0x0003e80000100800 */
[----:B------:R4:W-:Y:S01]  /*95170*/  STL [R1+0xae4], R3 ;  /* 0x000ae40301007387 */ /* 0x0009e20000100800 */
[----:B0-----:R-:W-:Y:S02]  /*95180*/  F2FP.SATFINITE.E4M3.F32.PACK_AB_MERGE_C R2, R56, R52, RZ ;  /* 0x000000343802723e */ /* 0x001fe400048070ff */
[----:B-1----:R-:W-:-:S03]  /*95190*/  F2FP.SATFINITE.E4M3.F32.PACK_AB_MERGE_C R30, R59, R55, RZ ;  /* 0x000000373b1e723e */ /* 0x002fc600048070ff */
[----:B------:R0:W-:Y:S01]  /*951a0*/  STL [R1+0xaf0], R2 ;  /* 0x000af00201007387 */ /* 0x0001e20000100800 */
[----:B----4-:R-:W-:-:S03]  /*951b0*/  F2FP.SATFINITE.E4M3.F32.PACK_AB_MERGE_C R3, R36, R58, RZ ;  /* 0x0000003a2403723e */ /* 0x010fc600048070ff */
        /* <DEDUP_REMOVED lines=12> */
[----:B------:R-:W4:Y:S01]  /*95280*/  LDL.LU R32, [R1+0x310] ;  /* 0x0003100001207983 */ /* 0x000f220000300800 */
[----:B0-----:R-:W-:-:S03]  /*95290*/  F2FP.SATFINITE.E4M3.F32.PACK_AB_MERGE_C R2, R0, R51, RZ ;  /* 0x000000330002723e */ /* 0x001fc600048070ff */
[----:B------:R-:W-:Y:S04]  /*952a0*/  STL [R1+0xb40], R3 ;  /* 0x000b400301007387 */ /* 0x000fe80000100800 */
[----:B------:R-:W4:Y:S04]  /*952b0*/  LDL.LU R0, [R1+0x314] ;  /* 0x0003140001007983 */ /* 0x000f280000300800 */
[----:B------:R0:W-:Y:S04]  /*952c0*/  STL [R1+0xb3c], R2 ;  /* 0x000b3c0201007387 */ /* 0x0001e80000100800 */
        /* <DEDUP_REMOVED lines=32> */
[----:B----4-:R-:W-:-:S05]  /*954d0*/  F2FP.SATFINITE.E4M3.F32.PACK_AB_MERGE_C R0, R0, R32, RZ ;  /* 0x000000200000723e */ /* 0x010fca00048070ff */
[----:B------:R0:W-:Y:S04]  /*954e0*/  STL [R1+0xb50], R0 ;  /* 0x000b500001007387 */ /* 0x0001e80000100800 */
[----:B------:R-:W4:Y:S01]  /*954f0*/  LDL.LU R32, [R1+0x48] ;  /* 0x0000480001207983 */ /* 0x000f220000300800 */
[----:B--2---:R-:W-:-:S03]  /*95500*/  F2FP.SATFINITE.E4M3.F32.PACK_AB_MERGE_C R8, R5, R4, RZ ;  /* 0x000000040508723e */ /* 0x004fc600048070ff */
[----:B0-----:R-:W4:Y:S04]  /*95510*/  LDL.LU R0, [R1+0x4c] ;  /* 0x00004c0001007983 */ /* 0x001f280000300800 */
[----:B------:R-:W2:Y:S04]  /*95520*/  LDL.LU R4, [R1+0x30] ;  /* 0x0000300001047983 */ /* 0x000ea80000300800 */
[----:B------:R-:W2:Y:S01]  /*95530*/  LDL.LU R5, [R1+0x34] ;  /* 0x0000340001057983 */ /* 0x000ea20000300800 */
[----:B---3--:R-:W-:-:S03]  /*95540*/  F2FP.SATFINITE.E4M3.F32.PACK_AB_MERGE_C R53, R53, R47, RZ ;  /* 0x0000002f3535723e */ /* 0x008fc600048070ff */
[----:B------:R0:W-:Y:S01]  /*95550*/  STL [R1+0xb4c], R8 ;  /* 0x000b4c0801007387 */ /* 0x0001e20000100800 */
[----:B------:R-:W-:-:S03]  /*95560*/  F2FP.SATFINITE.E4M3.F32.PACK_AB_MERGE_C R33, R33, R10, RZ ;  /* 0x0000000a2121723e */ /* 0x000fc600048070ff */
[----:B0-----:R-:W3:Y:S01]  /*95570*/  LDL.LU R8, [R1+0x38] ;  /* 0x0000380001087983 */ /* 0x001ee20000300800 */
[----:B------:R-:W-:-:S03]  /*95580*/  F2FP.SATFINITE.E4M3.F32.PACK_AB_MERGE_C R57, R57, R54, RZ ;  /* 0x000000363939723e */ /* 0x000fc600048070ff */
[----:B------:R-:W3:Y:S04]  /*95590*/  LDL.LU R34, [R1+0x3c] ;  /* 0x00003c0001227983 */ /* 0x000ee80000300800 */
[----:B------:R-:W3:Y:S04]  /*955a0*/  LDL.LU R47, [R1+0x3c60] ;  /* 0x003c6000012f7983 */ /* 0x000ee80000300800 */
[----:B------:R0:W-:Y:S01]  /*955b0*/  STL [R1+0xb68], R53 ;  /* 0x000b683501007387 */ /* 0x0001e20000100800 */
[----:B------:R-:W-:Y:S02]  /*955c0*/  F2FP.SATFINITE.E4M3.F32.PACK_AB_MERGE_C R2, R2, R60, RZ ;  /* 0x0000003c0202723e */ /* 0x000fe400048070ff */
[----:B------:R-:W-:Y:S01]  /*955d0*/  F2FP.SATFINITE.E4M3.F32.PACK_AB_MERGE_C R51, R51, R3, RZ ;  /* 0x000000033333723e */ /* 0x000fe200048070ff */
[----:B0-----:R-:W3:Y:S04]  /*955e0*/  LDL.LU R53, [R1+0x3c5c] ;  /* 0x003c5c0001357983 */ /* 0x001ee80000300800 */
[----:B------:R-:W3:Y:S04]  /*955f0*/  LDL.LU R10, [R1+0x3a8] ;  /* 0x0003a800010a7983 */ /* 0x000ee80000300800 */
[----:B------:R0:W-:Y:S01]  /*95600*/  STL [R1+0xb64], R33 ;  /* 0x000b642101007387 */ /* 0x0001e20000100800 */
[----:B------:R-:W-:-:S03]  /*95610*/  F2FP.SATFINITE.E4M3.F32.PACK_AB_MERGE_C R30, R30, R31, RZ ;  /* 0x0000001f1e1e723e */ /* 0x000fc600048070ff */
        /* <DEDUP_REMOVED lines=12> */
[----:B0-----:R-:W3:Y:S04]  /*956e0*/  LDL R51, [R1+0x24] ;  /* 0x0000240001337983 */ /* 0x001ee80000100800 */
        /* <DEDUP_REMOVED lines=25> */
[----:B------:R0:W-:Y:S04]  /*95880*/  STL [R1+0xbc8], R58 ;  /* 0x000bc83a01007387 */ /* 0x0001e80000100800 */
        /* <DEDUP_REMOVED lines=9> */
[----:B0-----:R-:W3:Y:S01]  /*95920*/  LDL.LU R50, [R1+0x3c00] ;  /* 0x003c000001327983 */ /* 0x001ee20000300800 */
[----:B----4-:R-:W-:-:S03]  /*95930*/  F2FP.SATFINITE.E4M3.F32.PACK_AB_MERGE_C R0, R0, R32, RZ ;  /* 0x000000200000723e */ /* 0x010fc600048070ff */
[----:B------:R-:W4:Y:S01]  /*95940*/  LDL.LU R32, [R1+0xa4] ;  /* 0x0000a40001207983 */ /* 0x000f220000300800 */
[----:B--2---:R-:W-:-:S03]  /*95950*/  F2FP.SATFINITE.E4M3.F32.PACK_AB_MERGE_C R5, R5, R4, RZ ;  /* 0x000000040505723e */ /* 0x004fc600048070ff */
[----:B------:R-:W-:Y:S04]  /*95960*/  STL [R1+0xbf0], R0 ;  /* 0x000bf00001007387 */ /* 0x000fe80000100800 */
[----:B------:R-:W2:Y:S04]  /*95970*/  LDL.LU R4, [R1+0x3bfc] ;  /* 0x003bfc0001047983 */ /* 0x000ea80000300800 */
[----:B------:R0:W-:Y:S04]  /*95980*/  STL [R1+0xc0c], R5 ;  /* 0x000c0c0501007387 */ /* 0x0001e80000100800 */
[----:B0-----:R-:W4:Y:S01]  /*95990*/  LDL.LU R5, [R1+0x3bf8] ;  /* 0x003bf80001057983 */ /* 0x001f220000300800 */
[----:B---3--:R-:W-:-:S05]  /*959a0*/  F2FP.SATFINITE.E4M3.F32.PACK_AB_MERGE_C R8, R34, R8, RZ ;  /* 0x000000082208723e */ /* 0x008fca00048070ff */
[----:B------:R0:W-:Y:S01]  /*959b0*/  STL [R1+0xc08], R8 ;  /* 0x000c080801007387 */ /* 0x0001e20000100800 */
[----:B------:R-:W-:-:S05]  /*959c0*/  LOP3.LUT R34, R10, 0xffff, RZ, 0xc0, !PT ;  /* 0x0000ffff0a227812 */ /* 0x000fca00078ec0ff */
[----:B------:R-:W-:Y:S01]  /*959d0*/  STL [R1+0x3c], R34 ;  /* 0x00003c2201007387 */ /* 0x000fe20000100800 */
[----:B------:R-:W-:Y:S02]  /*959e0*/  LOP3.LUT R10, R33, 0xffff, RZ, 0xc0, !PT ;  /* 0x0000ffff210a7812 */ /* 0x000fe400078ec0ff */
[----:B0-----:R-:W-:Y:S02]  /*959f0*/  LOP3.LUT R8, R3, 0xffff, RZ, 0xc0, !PT ;  /* 0x0000ffff03087812 */ /* 0x001fe400078ec0ff */
[----:B------:R-:W-:-:S03]  /*95a00*/  LOP3.LUT R3, R2, 0xffff, RZ, 0xc0, !PT ;  /* 0x0000ffff02037812 */ /* 0x000fc600078ec0ff */
[----:B------:R0:W-:Y:S01]  /*95a10*/  STL [R1+0x40], R8 ;  /* 0x0000400801007387 */ /* 0x0001e20000100800 */
[----:B------:R-:W-:-:S03]  /*95a20*/  PRMT R2, R8, 0x3340, R1 ;  /* 0x0000334008027816 */ /* 0x000fc60000000001 */
[----:B------:R-:W-:Y:S01]  /*95a30*/  STL [R1+0x4c], R10 ;  /* 0x00004c0a01007387 */ /* 0x000fe20000100800 */
[----:B------:R-:W-:-:S03]  /*95a40*/  VIADD R0, R51, 0xab ;  /* 0x000000ab33007836 */ /* 0x000fc60000000000 */
[----:B------:R-:W-:Y:S02]  /*95a50*/  STL [R1+0x74], R3 ;  /* 0x0000740301007387 */ /* 0x000fe40000100800 */
[----:B------:R-:W-:Y:S01]  /*95a60*/  ISETP.GE.AND P1, PT, R0, UR45, PT ;  /* 0x0000002d00007c0c */ /* 0x000fe2000bf26270 */
[----:B------:R-:W-:Y:S01]  /*95a70*/  VIADD R0, R51, 0xaa ;  /* 0x000000aa33007836 */ /* 0x000fe20000000000 */
[----:B0-----:R-:W3:Y:S01]  /*95a80*/  LDL.LU R8, [R1+0x3bf4] ;  /* 0x003bf40001087983 */ /* 0x001ee20000300800 */
[----:B------:R-:W-:Y:S01]  /*95a90*/  LOP3.LUT R31, R31, 0xffff, RZ, 0xc0, !PT ;  /* 0x0000ffff1f1f7812 */ /* 0x000fe200078ec0ff */
[----:B------:R-:W0:Y:S02]  /*95aa0*/  LDCU UR45, c[0x0][0x3b8] ;  /* 0x00007700ff2d77ac */ /* 0x000e240008000800 */
[----:B------:R-:W-:Y:S02]  /*95ab0*/  ISETP.GE.AND P0, PT, R0, UR47, PT ;  /* 0x0000002f00007c0c */ /* 0x000fe4000bf06270 */
[----:B--2---:R-:W-:Y:S01]  /*95ac0*/  LOP3.LUT R33, R4, 0xffff, RZ, 0xc0, !PT ;  /* 0x0000ffff04217812 */ /* 0x004fe200078ec0ff */
[----:B------:R-:W1:Y:S01]  /*95ad0*/  LDCU UR47, c[0x0][0x3b8] ;  /* 0x00007700ff2f77ac */ /* 0x000e620008000800 */
[----:B----4-:R-:W-:-:S04]  /*95ae0*/  LOP3.LUT R5, R5, 0xffff, RZ, 0xc0, !PT ;  /* 0x0000ffff05057812 */ /* 0x010fc800078ec0ff */
[----:B------:R-:W-:Y:S01]  /*95af0*/  PRMT R4, R34, 0x3340, R5 ;  /* 0x0000334022047816 */ /* 0x000fe20000000005 */
[----:B------:R2:W-:Y:S04]  /*95b00*/  STL [R1+0x30], R5 ;  /* 0x0000300501007387 */ /* 0x0005e80000100800 */
[----:B------:R-:W4:Y:S01]  /*95b10*/  LDL.LU R34, [R1+0x3bf0] ;  /* 0x003bf00001227983 */ /* 0x000f220000300800 */
[----:B------:R-:W-:-:S03]  /*95b20*/  PRMT R4, R4, 0x5410, R2 ;  /* 0x0000541004047816 */ /* 0x000fc60000000002 */
[----:B------:R0:W-:Y:S01]  /*95b30*/  STL [R1+0x48], R33 ;  /* 0x0000482101007387 */ /* 0x0001e20000100800 */
[----:B--2---:R-:W-:-:S03]  /*95b40*/  PRMT R5, R10, 0x3340, R33 ;  /* 0x000033400a057816 */ /* 0x004fc60000000021 */
[----:B------:R-:W2:Y:S04]  /*95b50*/  LDL.LU R10, [R1+0x1e8] ;  /* 0x0001e800010a7983 */ /* 0x000ea80000300800 */
[----:B0-----:R-:W2:Y:S04]  /*95b60*/  LDL.LU R33, [R1+0xcc] ;  /* 0x0000cc0001217983 */ /* 0x001ea80000300800 */
[----:B------:R-:W2:Y:S04]  /*95b70*/  LDL.LU R0, [R1+0x2b4] ;  /* 0x0002b40001007983 */ /* 0x000ea80000300800 */
[----:B------:R-:W3:Y:S01]  /*95b80*/  LDL.LU R2, [R1+0x2b8] ;  /* 0x0002b80001027983 */ /* 0x000ee20000300800 */
[----:B------:R-:W-:-:S02]  /*95b90*/  PRMT R3, R3, 0x3340, R1 ;  /* 0x0000334003037816 */ /* 0x000fc40000000001 */
[----:B------:R-:W-:Y:S01]  /*95ba0*/  LOP3.LUT R35, R35, 0xffff, RZ, 0xc0, !PT ;  /* 0x0000ffff23237812 */ /* 0x000fe200078ec0ff */
[----:B------:R3:W-:Y:S01]  /*95bb0*/  STL [R1+0xd7c], R4 ;  /* 0x000d7c0401007387 */ /* 0x0007e20000100800 */
[----:B------:R-:W-:Y:S02]  /*95bc0*/  PRMT R3, R5, 0x5410, R3 ;  /* 0x0000541005037816 */ /* 0x000fe40000000003 */
[----:B------:R-:W-:Y:S02]  /*95bd0*/  LOP3.LUT R11, R11, 0xffff, RZ, 0xc0, !PT ;  /* 0x0000ffff0b0b7812 */ /* 0x000fe400078ec0ff */
[----:B------:R-:W-:Y:S01]  /*95be0*/  LOP3.LUT R32, R32, 0xffff, RZ, 0xc0, !PT ;  /* 0x0000ffff20207812 */ /* 0x000fe200078ec0ff */
[----:B------:R0:W-:Y:S04]  /*95bf0*/  STL [R1+0xd78], R3 ;  /* 0x000d780301007387 */ /* 0x0001e80000100800 */
[----:B------:R-:W-:Y:S01]  /*95c00*/  STL [R1+0x70], R35 ;  /* 0x0000702301007387 */ /* 0x000fe20000100800 */
[----:B--2---:R-:W-:-:S02]  /*95c10*/  LOP3.LUT R5, R0, 0xffff, RZ, 0xc0, !PT ;  /* 0x0000ffff00057812 */ /* 0x004fc400078ec0ff */
[----:B---3--:R-:W-:Y:S02]  /*95c20*/  LOP3.LUT R4, R2, 0xffff, RZ, 0xc0, !PT ;  /* 0x0000ffff02047812 */ /* 0x008fe400078ec0ff */
[----:B------:R-:W-:-:S03]  /*95c30*/  LOP3.LUT R0, R7, 0xffff, RZ, 0xc0, !PT ;  /* 0x0000ffff07007812 */ /* 0x000fc600078ec0ff */
[----:B------:R2:W-:Y:S04]  /*95c40*/  STL [R1+0x34], R4 ;  /* 0x0000340401007387 */ /* 0x0005e80000100800 */
[----:B------:R-:W-:Y:S01]  /*95c50*/  STL [R1+0x58], R5 ;  /* 0x0000580501007387 */ /* 0x000fe20000100800 */
[----:B------:R-:W-:-:S03]  /*95c60*/  LOP3.LUT R2, R6, 0xffff, RZ, 0xc0, !PT ;  /* 0x0000ffff06027812 */ /* 0x000fc600078ec0ff */
[----:B------:R-:W-:Y:S04]  /*95c70*/  STL [R1+0x5c], R11 ;  /* 0x00005c0b01007387 */ /* 0x000fe80000100800 */
[----:B------:R-:W-:Y:S04]  /*95c80*/  STL [R1+0x38], R32 ;  /* 0x0000382001007387 */ /* 0x000fe80000100800 */
[----:B------:R-:W3:Y:S04]  /*95c90*/  LDL.LU R7, [R1+0xc4] ;  /* 0x0000c40001077983 */ /* 0x000ee80000300800 */
[----:B------:R1:W-:Y:S04]  /*95ca0*/  STL [R1+0x44], R0 ;  /* 0x0000440001007387 */ /* 0x0003e80000100800 */
[----:B------:R-:W3:Y:S01]  /*95cb0*/  LDL.LU R6, [R1+0xa0] ;  /* 0x0000a00001067983 */ /* 0x000ee20000300800 */
[----:B0-----:R-:W-:-:S02]  /*95cc0*/  LOP3.LUT R3, R30, 0xffff, RZ, 0xc0, !PT ;  /* 0x0000ffff1e037812 */ /* 0x001fc400078ec0ff */
[----:B--2---:R-:W-:Y:S02]  /*95cd0*/  PRMT R4, R4, 0x3340, R32 ;  /* 0x0000334004047816 */ /* 0x004fe40000000020 */
[--C-:B-1----:R-:W-:Y:S01]  /*95ce0*/  PRMT R0, R0, 0x3340, R1.reuse ;  /* 0x0000334000007816 */ /* 0x102fe20000000001 */
[----:B------:R0:W-:Y:S04]  /*95cf0*/  STL [R1+0xd34], R2 ;  /* 0x000d340201007387 */ /* 0x0001e80000100800 */
[----:B------:R1:W-:Y:S04]  /*95d00*/  STL [R1+0x90], R3 ;  /* 0x0000900301007387 */ /* 0x0003e80000100800 */
[----:B------:R-:W2:Y:S01]  /*95d10*/  LDL.LU R32, [R1+0x3bec] ;  /* 0x003bec0001207983 */ /* 0x000ea20000300800 */
[----:B0-----:R-:W-:-:S02]  /*95d20*/  PRMT R2, R2, 0x3340, R1 ;  /* 0x0000334002027816 */ /* 0x001fc40000000001 */
[----:B---3--:R-:W-:Y:S02]  /*95d30*/  LOP3.LUT R30, R6, 0xffff, RZ, 0xc0, !PT ;  /* 0x0000ffff061e7812 */ /* 0x008fe400078ec0ff */
[----:B------:R-:W-:Y:S02]  /*95d40*/  PRMT R6, R35, 0x3340, R11 ;  /* 0x0000334023067816 */ /* 0x000fe4000000000b */
[----:B------:R-:W-:Y:S01]  /*95d50*/  PRMT R35, R4, 0x5410, R0 ;  /* 0x0000541004237816 */ /* 0x000fe20000000000 */
[----:B------:R-:W3:Y:S01]  /*95d60*/  LDL.LU R11, [R1+0x3be8] ;  /* 0x003be800010b7983 */ /* 0x000ee20000300800 */
[----:B------:R-:W-:-:S03]  /*95d70*/  PRMT R5, R5, 0x3340, R30 ;  /* 0x0000334005057816 */ /* 0x000fc6000000001e */
[----:B------:R-:W2:Y:S01]  /*95d80*/  LDL.LU R4, [R1+0x418] ;  /* 0x0004180001047983 */ /* 0x000ea20000300800 */
[----:B------:R-:W-:-:S03]  /*95d90*/  PRMT R5, R5, 0x5410, R2 ;  /* 0x0000541005057816 */ /* 0x000fc60000000002 */
[----:B------:R-:W3:Y:S04]  /*95da0*/  LDL.LU R0, [R1+0x2c8] ;  /* 0x0002c80001007983 */ /* 0x000ee80000300800 */
[----:B------:R0:W-:Y:S04]  /*95db0*/  STL [R1+0xd74], R35 ;  /* 0x000d742301007387 */ /* 0x0001e80000100800 */
[----:B------:R-:W4:Y:S01]  /*95dc0*/  LDL.LU R2, [R1+0x2cc] ;  /* 0x0002cc0001027983 */ /* 0x000f220000300800 */
[----:B-1----:R-:W-:-:S03]  /*95dd0*/  PRMT R3, R3, 0x3340, R1 ;  /* 0x0000334003037816 */ /* 0x002fc60000000001 */
[----:B------:R-:W-:Y:S01]  /*95de0*/  STL [R1+0xd70], R5 ;  /* 0x000d700501007387 */ /* 0x000fe20000100800 */
[----:B------:R-:W-:Y:S02]  /*95df0*/  PRMT R3, R6, 0x5410, R3 ;  /* 0x0000541006037816 */ /* 0x000fe40000000003 */
[----:B------:R-:W-:Y:S01]  /*95e00*/  LOP3.LUT R10, R10, 0xffff, RZ, 0xc0, !PT ;  /* 0x0000ffff0a0a7812 */ /* 0x000fe200078ec0ff */
[----:B0-----:R-:W4:Y:S01]  /*95e10*/  LDL.LU R35, [R1+0x210] ;  /* 0x0002100001237983 */ /* 0x001f220000300800 */
[----:B------:R-:W-:-:S03]  /*95e20*/  LOP3.LUT R33, R33, 0xffff, RZ, 0xc0, !PT ;  /* 0x0000ffff21217812 */ /* 0x000fc600078ec0ff */
[----:B------:R0:W-:Y:S01]  /*95e30*/  STL [R1+0xd6c], R3 ;  /* 0x000d6c0301007387 */ /* 0x0001e20000100800 */
[----:B------:R-:W-:Y:S02]  /*95e40*/  LOP3.LUT R7, R7, 0xffff, RZ, 0xc0, !PT ;  /* 0x0000ffff07077812 */ /* 0x000fe400078ec0ff */
[----:B0-----:R-:W-:Y:S02]  /*95e50*/  LOP3.LUT R3, R12, 0xffff, RZ, 0xc0, !PT ;  /* 0x0000ffff0c037812 */ /* 0x001fe400078ec0ff */
[----:B--2---:R-:W-:Y:S02]  /*95e60*/  LOP3.LUT R4, R4, 0xffff, RZ, 0xc0, !PT ;  /* 0x0000ffff04047812 */ /* 0x004fe400078ec0ff */
[----:B---3--:R-:W-:-:S03]  /*95e70*/  LOP3.LUT R6, R0, 0xffff, RZ, 0xc0, !PT ;  /* 0x0000ffff00067812 */ /* 0x008fc600078ec0ff */
[----:B------:R0:W-:Y:S01]  /*95e80*/  STL [R1+0x50], R4 ;  /* 0x0000500401007387 */ /* 0x0001e20000100800 */
[----:B----4-:R-:W-:Y:S02]  /*95e90*/  LOP3.LUT R5, R2, 0xffff, RZ, 0xc0, !PT ;  /* 0x0000ffff02057812 */ /* 0x010fe400078ec0ff */
[----:B------:R-:W-:-:S03]  /*95ea0*/  LOP3.LUT R2, R13, 0xffff, RZ, 0xc0, !PT ;  /* 0x0000ffff0d027812 */ /* 0x000fc600078ec0ff */
[----:B------:R-:W-:Y:S04]  /*95eb0*/  STL [R1+0x7c], R5 ;  /* 0x00007c0501007387 */ /* 0x000fe80000100800 */
[----:B------:R-:W-:Y:S01]  /*95ec0*/  STL [R1+0x54], R10 ;  /* 0x0000540a01007387 */ /* 0x000fe20000100800 */
[----:B------:R-:W-:-:S03]  /*95ed0*/  PRMT R0, R31, 0x3340, R1 ;  /* 0x000033401f007816 */ /* 0x000fc60000000001 */
[----:B------:R1:W-:Y:S01]  /*95ee0*/  STL [R1+0xa4], R6 ;  /* 0x0000a40601007387 */ /* 0x0003e20000100800 */
[----:B0-----:R-:W-:-:S03]  /*95ef0*/  PRMT R4, R4, 0x3340, R10 ;  /* 0x0000334004047816 */ /* 0x001fc6000000000a */
[----:B------:R-:W-:Y:S04]  /*95f00*/  STL [R1+0x78], R33 ;  /* 0x0000782101007387 */ /* 0x000fe80000100800 */
[----:B------:R-:W-:Y:S04]  /*95f10*/  STL [R1+0xa0], R2 ;  /* 0x0000a00201007387 */ /* 0x000fe80000100800 */
[----:B------:R0:W-:Y:S01]  /*95f20*/  STL [R1+0x3b78], R31 ;  /* 0x003b781f01007387 */ /* 0x0001e20000100800 */
[----:B-1----:R-:W-:-:S03]  /*95f30*/  PRMT R6, R6, 0x3340, R7 ;  /* 0x0000334006067816 */ /* 0x002fc60000000007 */
[----:B------:R-:W-:Y:S01]  /*95f40*/  STL [R1+0xd20], R3 ;  /* 0x000d200301007387 */ /* 0x000fe20000100800 */
[----:B------:R-:W-:-:S03]  /*95f50*/  PRMT R5, R5, 0x3340, R33 ;  /* 0x0000334005057816 */ /* 0x000fc60000000021 */
[----:B0-----:R-:W2:Y:S04]  /*95f60*/  LDL.LU R31, [R1+0x1fc] ;  /* 0x0001fc00011f7983 */ /* 0x001ea80000300800 */
[----:B------:R0:W-:Y:S01]  /*95f70*/  STL [R1+0x9c], R7 ;  /* 0x00009c0701007387 */ /* 0x0001e20000100800 */
[----:B------:R-:W-:-:S03]  /*95f80*/  PRMT R2, R2, 0x3340, R1 ;  /* 0x0000334002027816 */ /* 0x000fc60000000001 */
[----:B------:R-:W3:Y:S04]  /*95f90*/  LDL.LU R10, [R1+0x3be4] ;  /* 0x003be400010a7983 */ /* 0x000ee80000300800 */
[----:B------:R-:W4:Y:S01]  /*95fa0*/  LDL.LU R33, [R1+0x3be0] ;  /* 0x003be00001217983 */ /* 0x000f220000300800 */
[----:B0-----:R-:W-:-:S03]  /*95fb0*/  PRMT R7, R4, 0x5410, R0 ;  /* 0x0000541004077816 */ /* 0x001fc60000000000 */
[----:B------:R-:W3:Y:S04]  /*95fc0*/  LDL.LU R4, [R1+0x444] ;  /* 0x0004440001047983 */ /* 0x000ee80000300800 */
[----:B------:R-:W4:Y:S04]  /*95fd0*/  LDL.LU R0, [R1+0xf0] ;  /* 0x0000f00001007983 */ /* 0x000f280000300800 */
[----:B------:R0:W-:Y:S04]  /*95fe0*/  STL [R1+0xd68], R7 ;  /* 0x000d680701007387 */ /* 0x0001e80000100800 */
[----:B------:R-:W4:Y:S04]  /*95ff0*/  LDL.LU R12, [R1+0x320] ;  /* 0x00032000010c7983 */ /* 0x000f280000300800 */
[----:B------:R-:W4:Y:S01]  /*96000*/  LDL.LU R13, [R1+0x224] ;  /* 0x00022400010d7983 */ /* 0x000f220000300800 */
[----:B0-----:R-:W-:-:S03]  /*96010*/  PRMT R7, R5, 0x5410, R2 ;  /* 0x0000541005077816 */ /* 0x001fc60000000002 */
[----:B------:R-:W4:Y:S04]  /*96020*/  LDL.LU R5, [R1+0x440] ;  /* 0x0004400001057983 */ /* 0x000f280000300800 */
[----:B------:R-:W4:Y:S01]  /*96030*/  LDL.LU R2, [R1+0x2f8] ;  /* 0x0002f80001027983 */ /* 0x000f220000300800 */
[----:B------:R-:W-:-:S04]  /*96040*/  PRMT R3, R3, 0x3340, R1 ;  /* 0x0000334003037816 */ /* 0x000fc80000000001 */
[----:B------:R-:W-:Y:S01]  /*96050*/  PRMT R3, R6, 0x5410, R3 ;  /* 0x0000541006037816 */ /* 0x000fe20000000003 */
[----:B------:R0:W-:Y:S01]  /*96060*/  STL [R1+0xd64], R7 ;  /* 0x000d640701007387 */ /* 0x0001e20000100800 */
[----:B------:R-:W-:Y:S02]  /*96070*/  LOP3.LUT R35, R35, 0xffff, RZ, 0xc0, !PT ;  /* 0x0000ffff23237812 */ /* 0x000fe400078ec0ff */
[----:B------:R-:W-:Y:S01]  /*96080*/  LOP3.LUT R40, R40, 0xffff, RZ, 0xc0, !PT ;  /* 0x0000ffff28287812 */ /* 0x000fe200078ec0ff */
[----:B0-----:R-:W4:Y:S04]  /*96090*/  LDL.LU R7, [R1+0x220] ;  /* 0x0002200001077983 */ /* 0x001f280000300800 */
[----:B------:R0:W-:Y:S02]  /*960a0*/  STL [R1+0xd60], R3 ;  /* 0x000d600301007387 */ /* 0x0001e40000100800 */
[----:B0-----:R-:W-:-:S02]  /*960b0*/  LOP3.LUT R3, R14, 0xffff, RZ, 0xc0, !PT ;  /* 0x0000ffff0e037812 */ /* 0x001fc400078ec0ff */
[----:B--2---:R-:W-:Y:S02]  /*960c0*/  LOP3.LUT R31, R31, 0xffff, RZ, 0xc0, !PT ;  /* 0x0000ffff1f1f7812 */ /* 0x004fe400078ec0ff */
[----:B---3--:R-:W-:-:S05]  /*960d0*/  LOP3.LUT R4, R4, 0xffff, RZ, 0xc0, !PT ;  /* 0x0000ffff04047812 */ /* 0x008fca00078ec0ff */
[----:B------:R0:W-:Y:S01]  /*960e0*/  STL [R1+0x98], R4 ;  /* 0x0000980401007387 */ /* 0x0001e20000100800 */
[----:B----4-:R-:W-:Y:S02]  /*960f0*/  LOP3.LUT R5, R5, 0xffff, RZ, 0xc0, !PT ;  /* 0x0000ffff05057812 */ /* 0x010fe400078ec0ff */
[----:B------:R-:W-:-:S03]  /*96100*/  LOP3.LUT R6, R2, 0xffff, RZ, 0xc0, !PT ;  /* 0x0000ffff02067812 */ /* 0x000fc600078ec0ff */
[----:B------:R1:W-:Y:S01]  /*96110*/  STL [R1+0xb8], R5 ;  /* 0x0000b80501007387 */ /* 0x0003e20000100800 */
[----:B------:R-:W-:Y:S02]  /*96120*/  LOP3.LUT R2, R39, 0xffff, RZ, 0xc0, !PT ;  /* 0x0000ffff27027812 */ /* 0x000fe400078ec0ff */
[----:B------:R-:W-:Y:S01]  /*96130*/  LOP3.LUT R39, R0, 0xffff, RZ, 0xc0, !PT ;  /* 0x0000ffff00277812 */ /* 0x000fe200078ec0ff */
[----:B------:R-:W-:Y:S01]  /*96140*/  STL [R1+0x94], R35 ;  /* 0x0000942301007387 */ /* 0x000fe20000100800 */
[----:B0-----:R-:W-:Y:S02]  /*96150*/  PRMT R4, R4, 0x3340, R35 ;  /* 0x0000334004047816 */ /* 0x001fe40000000023 */
[----:B------:R-:W-:Y:S01]  /*96160*/  PRMT R0, R40, 0x3340, R1 ;  /* 0x0000334028007816 */ /* 0x000fe20000000001 */
[----:B------:R-:W-:Y:S01]  /*96170*/  STL [R1+0xb4], R6 ;  /* 0x0000b40601007387 */ /* 0x000fe20000100800 */
[----:B-1----:R-:W-:-:S03]  /*96180*/  PRMT R5, R5, 0x3340, R31 ;  /* 0x0000334005057816 */ /* 0x002fc6000000001f */
[----:B------:R0:W-:Y:S04]  /*96190*/  STL [R1+0xb0], R31 ;  /* 0x0000b01f01007387 */ /* 0x0001e80000100800 */
[----:B------:R-:W2:Y:S04]  /*961a0*/  LDL.LU R14, [R1+0xfc] ;  /* 0x0000fc00010e7983 */ /* 0x000ea80000300800 */
[----:B------:R1:W-:Y:S01]  /*961b0*/  STL [R1+0xd0], R2 ;  /* 0x0000d00201007387 */ /* 0x0003e20000100800 */
[----:B0-----:R-:W-:-:S03]  /*961c0*/  PRMT R31, R4, 0x5410, R0 ;  /* 0x00005410041f7816 */ /* 0x001fc60000000000 */
[----:B------:R0:W-:Y:S04]  /*961d0*/  STL [R1+0xcc], R3 ;  /* 0x0000cc0301007387 */ /* 0x0001e80000100800 */
[----:B------:R-:W3:Y:S04]  /*961e0*/  LDL.LU R4, [R1+0x464] ;  /* 0x0004640001047983 */ /* 0x000ee80000300800 */
[----:B------:R-:W4:Y:S01]  /*961f0*/  LDL.LU R0, [R1+0x460] ;  /* 0x0004600001007983 */ /* 0x000f220000300800 */
[--C-:B-1----:R-:W-:Y:S02]  /*96200*/  PRMT R2, R2, 0x3340, R1.reuse ;  /* 0x0000334002027816 */ /* 0x102fe40000000001 */
[----:B0-----:R-:W-:-:S02]  /*96210*/  PRMT R3, R3, 0x3340, R1 ;  /* 0x0000334003037816 */ /* 0x001fc40000000001 */
[----:B------:R-:W-:Y:S02]  /*96220*/  PRMT R6, R6, 0x3340, R39 ;  /* 0x0000334006067816 */ /* 0x000fe40000000027 */
[----:B------:R-:W-:Y:S01]  /*96230*/  PRMT R5, R5, 0x5410, R2 ;  /* 0x0000541005057816 */ /* 0x000fe20000000002 */
[----:B------:R0:W-:Y:S01]  /*96240*/  STL [R1+0xd5c], R31 ;  /* 0x000d5c1f01007387 */ /* 0x0001e20000100800 */
[----:B------:R-:W-:-:S03]  /*96250*/  PRMT R2, R6, 0x5410, R3 ;  /* 0x0000541006027816 */ /* 0x000fc60000000003 */
[----:B------:R-:W2:Y:S01]  /*96260*/  LDL.LU R35, [R1+0x234] ;  /* 0x0002340001237983 */ /* 0x000ea20000300800 */
[----:B------:R-:W-:-:S03]  /*96270*/  LOP3.LUT R13, R13, 0xffff, RZ, 0xc0, !PT ;  /* 0x0000ffff0d0d7812 */ /* 0x000fc600078ec0ff */
[----:B------:R-:W-:Y:S01]  /*96280*/  STL [R1+0xd58], R5 ;  /* 0x000d580501007387 */ /* 0x000fe20000100800 */
[----:B------:R-:W-:-:S03]  /*96290*/  LOP3.LUT R6, R12, 0xffff, RZ, 0xc0, !PT ;  /* 0x0000ffff0c067812 */ /* 0x000fc600078ec0ff */
[----:B0-----:R-:W2:Y:S01]  /*962a0*/  LDL.LU R31, [R1+0x22c] ;  /* 0x00022c00011f7983 */ /* 0x001ea20000300800 */
[----:B------:R-:W-:-:S03]  /*962b0*/  LOP3.LUT R12, R7, 0xffff, RZ, 0xc0, !PT ;  /* 0x0000ffff070c7812 */ /* 0x000fc600078ec0ff */
[----:B------:R0:W-:Y:S01]  /*962c0*/  STL [R1+0xd54], R2 ;  /* 0x000d540201007387 */ /* 0x0001e20000100800 */
[----:B------:R-:W-:Y:S02]  /*962d0*/  LOP3.LUT R42, R42, 0xffff, RZ, 0xc0, !PT ;  /* 0x0000ffff2a2a7812 */ /* 0x000fe400078ec0ff */
[----:B------:R-:W-:Y:S02]  /*962e0*/  LOP3.LUT R3, R15, 0xffff, RZ, 0xc0, !PT ;  /* 0x0000ffff0f037812 */ /* 0x000fe400078ec0ff */
[----:B0-----:R-:W-:Y:S02]  /*962f0*/  PRMT R2, R42, 0x3340, R1 ;  /* 0x000033402a027816 */ /* 0x001fe40000000001 */
[----:B---3--:R-:W-:Y:S02]  /*96300*/  LOP3.LUT R4, R4, 0xffff, RZ, 0xc0, !PT ;  /* 0x0000ffff04047812 */ /* 0x008fe400078ec0ff */
[----:B----4-:R-:W-:-:S03]  /*96310*/  LOP3.LUT R5, R0, 0xffff, RZ, 0xc0, !PT ;  /* 0x0000ffff00057812 */ /* 0x010fc600078ec0ff */
[----:B------:R0:W-:Y:S01]  /*96320*/  STL [R1+0xc4], R4 ;  /* 0x0000c40401007387 */ /* 0x0001e20000100800 */
[----:B------:R-:W-:-:S03]  /*96330*/  LOP3.LUT R0, R43, 0xffff, RZ, 0xc0, !PT ;  /* 0x0000ffff2b007812 */ /* 0x000fc600078ec0ff */
[----:B------:R1:W-:Y:S04]  /*96340*/  STL [R1+0xd8], R5 ;  /* 0x0000d80501007387 */ /* 0x0003e80000100800 */
[----:B------:R-:W-:Y:S04]  /*96350*/  STL [R1+0xbc], R13 ;  /* 0x0000bc0d01007387 */ /* 0x000fe80000100800 */
[----:B------:R-:W3:Y:S01]  /*96360*/  LDL.LU R7, [R1+0x10c] ;  /* 0x00010c0001077983 */ /* 0x000ee20000300800 */
[----:B0-----:R-:W-:-:S03]  /*96370*/  PRMT R4, R4, 0x3340, R13 ;  /* 0x0000334004047816 */ /* 0x001fc6000000000d */
[----:B------:R-:W-:Y:S04]  /*96380*/  STL [R1+0xf0], R6 ;  /* 0x0000f00601007387 */ /* 0x000fe80000100800 */
[----:B------:R-:W-:Y:S04]  /*96390*/  STL [R1+0xd4], R12 ;  /* 0x0000d40c01007387 */ /* 0x000fe80000100800 */
[----:B------:R0:W-:Y:S01]  /*963a0*/  STL [R1+0xdc], R0 ;  /* 0x0000dc0001007387 */ /* 0x0001e20000100800 */
[----:B-1----:R-:W-:-:S03]  /*963b0*/  PRMT R5, R5, 0x3340, R12 ;  /* 0x0000334005057816 */ /* 0x002fc6000000000c */
[----:B------:R-:W-:Y:S01]  /*963c0*/  STL [R1+0x18c], R3 ;  /* 0x00018c0301007387 */ /* 0x000fe20000100800 */
[----:B0-----:R-:W-:-:S04]  /*963d0*/  PRMT R0, R0, 0x3340, R1 ;  /* 0x0000334000007816 */ /* 0x001fc80000000001 */
[----:B------:R-:W-:Y:S02]  /*963e0*/  PRMT R12, R4, 0x5410, R0 ;  /* 0x00005410040c7816 */ /* 0x000fe40000000000 */
[----:B------:R-:W4:Y:S01]  /*963f0*/  LDL.LU R4, [R1+0x484] ;  /* 0x0004840001047983 */ /* 0x000f220000300800 */
[----:B------:R-:W-:-:S03]  /*96400*/  PRMT R5, R5, 0x5410, R2 ;  /* 0x0000541005057816 */ /* 0x000fc60000000002 */
[----:B------:R-:W3:Y:S04]  /*96410*/  LDL.LU R0, [R1+0x330] ;  /* 0x0003300001007983 */ /* 0x000ee80000300800 */
[----:B------:R0:W-:Y:S04]  /*96420*/  STL [R1+0xd50], R12 ;  /* 0x000d500c01007387 */ /* 0x0001e80000100800 */
[----:B0-----:R-:W3:Y:S04]  /*96430*/  LDL.LU R12, [R1+0x4a4] ;  /* 0x0004a400010c7983 */ /* 0x001ee80000300800 */
[----:B------:R-:W3:Y:S01]  /*96440*/  LDL.LU R2, [R1+0x480] ;  /* 0x0004800001027983 */ /* 0x000ee20000300800 */
[----:B--2---:R-:W-:-:S02]  /*96450*/  LOP3.LUT R43, R14, 0xffff, RZ, 0xc0, !PT ;  /* 0x0000ffff0e2b7812 */ /* 0x004fc400078ec0ff */
[----:B------:R-:W-:Y:S01]  /*96460*/  PRMT R3, R3, 0x3340, R1 ;  /* 0x0000334003037816 */ /* 0x000fe20000000001 */
[----:B------:R-:W2:Y:S01]  /*96470*/  LDL.LU R15, [R1+0x338] ;  /* 0x00033800010f7983 */ /* 0x000ea20000300800 */
[----:B------:R-:W-:-:S03]  /*96480*/  PRMT R6, R6, 0x3340, R43 ;  /* 0x0000334006067816 */ /* 0x000fc6000000002b */
[----:B------:R-:W-:Y:S01]  /*96490*/  STL [R1+0xd4c], R5 ;  /* 0x000d4c0501007387 */ /* 0x000fe20000100800 */
[----:B------:R-:W-:Y:S02]  /*964a0*/  PRMT R3, R6, 0x5410, R3 ;  /* 0x0000541006037816 */ /* 0x000fe40000000003 */
[----:B------:R-:W-:Y:S01]  /*964b0*/  LOP3.LUT R35, R35, 0xffff, RZ, 0xc0, !PT ;  /* 0x0000ffff23237812 */ /* 0x000fe200078ec0ff */
[----:B------:R-:W2:Y:S01]  /*964c0*/  LDL.LU R14, [R1+0x248] ;  /* 0x00024800010e7983 */ /* 0x000ea20000300800 */
[----:B------:R-:W-:-:S03]  /*964d0*/  LOP3.LUT R31, R31, 0xffff, RZ, 0xc0, !PT ;  /* 0x0000ffff1f1f7812 */ /* 0x000fc600078ec0ff */
[----:B------:R-:W2:Y:S04]  /*964e0*/  LDL.LU R13, [R1+0x244] ;  /* 0x00024400010d7983 */ /* 0x000ea80000300800 */
[----:B------:R0:W-:Y:S02]  /*964f0*/  STL [R1+0xd48], R3 ;  /* 0x000d480301007387 */ /* 0x0001e40000100800 */
[----:B0-----:R-:W-:Y:S02]  /*96500*/  LOP3.LUT R3, R16, 0xffff, RZ, 0xc0, !PT ;  /* 0x0000ffff10037812 */ /* 0x001fe400078ec0ff */
[----:B----4-:R-:W-:Y:S02]  /*96510*/  LOP3.LUT R4, R4, 0xffff, RZ, 0xc0, !PT ;  /* 0x0000ffff04047812 */ /* 0x010fe400078ec0ff */
[----:B---3--:R-:W-:-:S03]  /*96520*/  LOP3.LUT R6, R0, 0xffff, RZ, 0xc0, !PT ;  /* 0x0000ffff00067812 */ /* 0x008fc600078ec0ff */
[----:B------:R0:W-:Y:S01]  /*96530*/  STL [R1+0xfc], R4 ;  /* 0x0000fc0401007387 */ /* 0x0001e20000100800 */
[----:B------:R-:W-:-:S05]  /*96540*/  LOP3.LUT R5, R2, 0xffff, RZ, 0xc0, !PT ;  /* 0x0000ffff02057812 */ /* 0x000fca00078ec0ff */
[----:B------:R-:W-:Y:S04]  /*96550*/  STL [R1+0x188], R5 ;  /* 0x0001880501007387 */ /* 0x000fe80000100800 */
[----:B------:R-:W-:Y:S01]  /*96560*/  STL [R1+0x180], R35 ;  /* 0x0001802301007387 */ /* 0x000fe20000100800 */
[----:B------:R-:W-:-:S03]  /*96570*/  LOP3.LUT R2, R45, 0xffff, RZ, 0xc0, !PT ;  /* 0x0000ffff2d027812 */ /* 0x000fc600078ec0ff */
[----:B------:R-:W-:Y:S04]  /*96580*/  STL [R1+0x1fc], R6 ;  /* 0x0001fc0601007387 */ /* 0x000fe80000100800 */
[----:B------:R-:W-:Y:S04]  /*96590*/  STL [R1+0x184], R31 ;  /* 0x0001841f01007387 */ /* 0x000fe80000100800 */
[----:B------:R-:W3:Y:S04]  /*965a0*/  LDL.LU R16, [R1+0x4a0] ;  /* 0x0004a00001107983 */ /* 0x000ee80000300800 */
[----:B------:R1:W-:Y:S04]  /*965b0*/  STL [R1+0x1e8], R2 ;  /* 0x0001e80201007387 */ /* 0x0003e80000100800 */
[----:B------:R-:W4:Y:S01]  /*965c0*/  LDL.LU R45, [R1+0x118] ;  /* 0x00011800012d7983 */ /* 0x000f220000300800 */
[----:B------:R-:W-:-:S02]  /*965d0*/  LOP3.LUT R46, R46, 0xffff, RZ, 0xc0, !PT ;  /* 0x0000ffff2e2e7812 */ /* 0x000fc400078ec0ff */
[----:B------:R-:W-:Y:S02]  /*965e0*/  LOP3.LUT R7, R7, 0xffff, RZ, 0xc0, !PT ;  /* 0x0000ffff07077812 */ /* 0x000fe400078ec0ff */
[----:B------:R-:W-:Y:S02]  /*965f0*/  PRMT R0, R46, 0x3340, R1 ;  /* 0x000033402e007816 */ /* 0x000fe40000000001 */
[----:B0-----:R-:W-:Y:S01]  /*96600*/  PRMT R4, R4, 0x3340, R35 ;  /* 0x0000334004047816 */ /* 0x001fe20000000023 */
[----:B------:R0:W-:Y:S01]  /*96610*/  STL [R1+0x20c], R3 ;  /* 0x00020c0301007387 */ /* 0x0001e20000100800 */
[----:B-1----:R-:W-:Y:S02]  /*96620*/  PRMT R2, R2, 0x3340, R1 ;  /* 0x0000334002027816 */ /* 0x002fe40000000001 */
[----:B------:R-:W-:Y:S01]  /*96630*/  PRMT R0, R4, 0x5410, R0 ;  /* 0x0000541004007816 */ /* 0x000fe20000000000 */
[----:B------:R1:W-:Y:S01]  /*96640*/  STL [R1+0x1e4], R7 ;  /* 0x0001e40701007387 */ /* 0x0003e20000100800 */
[----:B------:R-:W-:-:S02]  /*96650*/  PRMT R5, R5, 0x3340, R31 ;  /* 0x0000334005057816 */ /* 0x000fc4000000001f */
[----:B------:R-:W-:Y:S01]  /*96660*/  PRMT R6, R6, 0x3340, R7 ;  /* 0x0000334006067816 */ /* 0x000fe20000000007 */
[----:B------:R-:W4:Y:S01]  /*96670*/  LDL.LU R35, [R1+0x3bdc] ;  /* 0x003bdc0001237983 */ /* 0x000f220000300800 */
[----:B0-----:R-:W-:Y:S02]  /*96680*/  PRMT R3, R3, 0x3340, R1 ;  /* 0x0000334003037816 */ /* 0x001fe40000000001 */
[----:B------:R-:W-:Y:S01]  /*96690*/  PRMT R2, R5, 0x5410, R2 ;  /* 0x0000541005027816 */ /* 0x000fe20000000002 */
[----:B-1----:R-:W4:Y:S04]  /*966a0*/  LDL.LU R7, [R1+0x4c8] ;  /* 0x0004c80001077983 */ /* 0x002f280000300800 */
[----:B------:R-:W4:Y:S01]  /*966b0*/  LDL.LU R31, [R1+0x354] ;  /* 0x00035400011f7983 */ /* 0x000f220000300800 */
[----:B------:R-:W-:-:S03]  /*966c0*/  LOP3.LUT R5, R12, 0xffff, RZ, 0xc0, !PT ;  /* 0x0000ffff0c057812 */ /* 0x000fc600078ec0ff */
[----:B------:R0:W-:Y:S01]  /*966d0*/  STL [R1+0xd44], R0 ;  /* 0x000d440001007387 */ /* 0x0001e20000100800 */
[----:B--2---:R-:W-:-:S03]  /*966e0*/  LOP3.LUT R4, R15, 0xffff, RZ, 0xc0, !PT ;  /* 0x0000ffff0f047812 */ /* 0x004fc600078ec0ff */
[----:B------:R-:W-:Y:S01]  /*966f0*/  STL [R1+0xd40], R2 ;  /* 0x000d400201007387 */ /* 0x000fe20000100800 */
[----:B0-----:R-:W-:Y:S02]  /*96700*/  PRMT R0, R6, 0x5410, R3 ;  /* 0x0000541006007816 */ /* 0x001fe40000000003 */
[----:B------:R-:W-:-:S03]  /*96710*/  LOP3.LUT R15, R14, 0xffff, RZ, 0xc0, !PT ;  /* 0x0000ffff0e0f7812 */ /* 0x000fc600078ec0ff */
[----:B------:R0:W-:Y:S01]  /*96720*/  STL [R1+0xd3c], R0 ;  /* 0x000d3c0001007387 */ /* 0x0001e20000100800 */
[----:B------:R-:W-:-:S03]  /*96730*/  LOP3.LUT R14, R13, 0xffff, RZ, 0xc0, !PT ;  /* 0x0000ffff0d0e7812 */ /* 0x000fc600078ec0ff */
[----:B------:R-:W2:Y:S04]  /*96740*/  LDL.LU R12, [R1+0x12c] ;  /* 0x00012c00010c7983 */ /* 0x000ea80000300800 */
[----:B------:R-:W-:Y:S01]  /*96750*/  STL [R1+0x208], R5 ;  /* 0x0002080501007387 */ /* 0x000fe20000100800 */
[----:B0-----:R-:W-:-:S03]  /*96760*/  LOP3.LUT R0, R17, 0xffff, RZ, 0xc0, !PT ;  /* 0x0000ffff11007812 */ /* 0x001fc600078ec0ff */
[----:B------:R0:W-:Y:S01]  /*96770*/  STL [R1+0x10c], R4 ;  /* 0x00010c0401007387 */ /* 0x0001e20000100800 */
[----:B------:R-:W-:Y:S02]  /*96780*/  LOP3.LUT R2, R52, 0xffff, RZ, 0xc0, !PT ;  /* 0x0000ffff34027812 */ /* 0x000fe400078ec0ff */
[----:B------:R-:W-:Y:S02]  /*96790*/  LOP3.LUT R3, R49, 0xffff, RZ, 0xc0, !PT ;  /* 0x0000ffff31037812 */ /* 0x000fe400078ec0ff */
[----:B---3--:R-:W-:-:S05]  /*967a0*/  LOP3.LUT R6, R16, 0xffff, RZ, 0xc0, !PT ;  /* 0x0000ffff10067812 */ /* 0x008fca00078ec0ff */
[----:B------:R-:W-:Y:S01]  /*967b0*/  STL [R1+0x2c8], R6 ;  /* 0x0002c80601007387 */ /* 0x000fe20000100800 */
[----:B----4-:R-:W-:-:S03]  /*967c0*/  LOP3.LUT R45, R45, 0xffff, RZ, 0xc0, !PT ;  /* 0x0000ffff2d2d7812 */ /* 0x010fc600078ec0ff */
[----:B------:R-:W3:Y:S04]  /*967d0*/  LDL.LU R13, [R1+0x128] ;  /* 0x00012800010d7983 */ /* 0x000ee80000300800 */
[----:B------:R-:W-:Y:S01]  /*967e0*/  STL [R1+0x204], R15 ;  /* 0x0002040f01007387 */ /* 0x000fe20000100800 */
[----:B0-----:R-:W-:-:S03]  /*967f0*/  PRMT R4, R4, 0x3340, R45 ;  /* 0x0000334004047816 */ /* 0x001fc6000000002d */
[----:B------:R-:W-:Y:S04]  /*96800*/  STL [R1+0x2b4], R14 ;  /* 0x0002b40e01007387 */ /* 0x000fe80000100800 */
[----:B------:R0:W-:Y:S04]  /*96810*/  STL [R1+0xcfc], R0 ;  /* 0x000cfc0001007387 */ /* 0x0001e80000100800 */
[----:B------:R-:W4:Y:S01]  /*96820*/  LDL.LU R49, [R1+0x25c] ;  /* 0x00025c0001317983 */ /* 0x000f220000300800 */
[----:B0-----:R-:W-:-:S03]  /*96830*/  PRMT R0, R0, 0x3340, R1 ;  /* 0x0000334000007816 */ /* 0x001fc60000000001 */
[----:B------:R0:W-:Y:S01]  /*96840*/  STL [R1+0x200], R2 ;  /* 0x0002000201007387 */ /* 0x0001e20000100800 */
[----:B------:R-:W-:-:S03]  /*96850*/  PRMT R4, R4, 0x5410, R0 ;  /* 0x0000541004047816 */ /* 0x000fc60000000000 */
[----:B------:R1:W-:Y:S04]  /*96860*/  STL [R1+0x2d0], R3 ;  /* 0x0002d00301007387 */ /* 0x0003e80000100800 */
[----:B------:R-:W3:Y:S01]  /*96870*/  LDL.LU R0, [R1+0x34c] ;  /* 0x00034c0001007983 */ /* 0x000ee20000300800 */
[----:B------:R-:W-:Y:S02]  /*96880*/  PRMT R5, R5, 0x3340, R15 ;  /* 0x0000334005057816 */ /* 0x000fe4000000000f */
[--C-:B0-----:R-:W-:Y:S02]  /*96890*/  PRMT R2, R2, 0x3340, R1.reuse ;  /* 0x0000334002027816 */ /* 0x101fe40000000001 */
[----:B------:R-:W-:Y:S02]  /*968a0*/  PRMT R6, R6, 0x3340, R14 ;  /* 0x0000334006067816 */ /* 0x000fe4000000000e */
[----:B-1----:R-:W-:Y:S01]  /*968b0*/  PRMT R3, R3, 0x3340, R1 ;  /* 0x0000334003037816 */ /* 0x002fe20000000001 */
[----:B------:R-:W3:Y:S04]  /*968c0*/  LDL.LU R14, [R1+0x4e4] ;  /* 0x0004e400010e7983 */ /* 0x000ee80000300800 */
[----:B------:R0:W-:Y:S01]  /*968d0*/  STL [R1+0xd38], R4 ;  /* 0x000d380401007387 */ /* 0x0001e20000100800 */
[----:B------:R-:W-:-:S03]  /*968e0*/  LOP3.LUT R7, R7, 0xffff, RZ, 0xc0, !PT ;  /* 0x0000ffff07077812 */ /* 0x000fc600078ec0ff */
[----:B------:R-:W3:Y:S01]  /*968f0*/  LDL.LU R17, [R1+0x4d4] ;  /* 0x0004d40001117983 */ /* 0x000ee20000300800 */
[----:B0-----:R-:W-:Y:S02]  /*96900*/  PRMT R4, R5, 0x5410, R2 ;  /* 0x0000541005047816 */ /* 0x001fe40000000002 */
[----:B------:R-:W-:-:S03]  /*96910*/  PRMT R2, R6, 0x5410, R3 ;  /* 0x0000541006027816 */ /* 0x000fc60000000003 */
[----:B------:R-:W-:Y:S01]  /*96920*/  STL [R1+0xd30], R4 ;  /* 0x000d300401007387 */ /* 0x000fe20000100800 */
[----:B------:R-:W-:-:S03]  /*96930*/  LOP3.LUT R52, R31, 0xffff, RZ, 0xc0, !PT ;  /* 0x0000ffff1f347812 */ /* 0x000fc600078ec0ff */
[----:B------:R0:W-:Y:S04]  /*96940*/  STL [R1+0xd2c], R2 ;  /* 0x000d2c0201007387 */ /* 0x0001e80000100800 */
[----:B------:R-:W3:Y:S04]  /*96950*/  LDL.LU R16, [R1+0x384] ;  /* 0x0003840001107983 */ /* 0x000ee80000300800 */
[----:B------:R-:W3:Y:S04]  /*96960*/  LDL.LU R15, [R1+0x268] ;  /* 0x00026800010f7983 */ /* 0x000ee80000300800 */
[----:B------:R-:W-:Y:S01]  /*96970*/  STL [R1+0x2d8], R7 ;  /* 0x0002d80701007387 */ /* 0x000fe20000100800 */
[----:B0-----:R-:W-:-:S03]  /*96980*/  LOP3.LUT R2, R18, 0xffff, RZ, 0xc0, !PT ;  /* 0x0000ffff12027812 */ /* 0x001fc600078ec0ff */
[----:B------:R-:W3:Y:S01]  /*96990*/  LDL.LU R31, [R1+0x260] ;  /* 0x00026000011f7983 */ /* 0x000ee20000300800 */
[----:B----4-:R-:W-:Y:S02]  /*969a0*/  LOP3.LUT R6, R49, 0xffff, RZ, 0xc0, !PT ;  /* 0x0000ffff31067812 */ /* 0x010fe400078ec0ff */
[----:B--2---:R-:W-:Y:S02]  /*969b0*/  LOP3.LUT R49, R12, 0xffff, RZ, 0xc0, !PT ;  /* 0x0000ffff0c317812 */ /* 0x004fe400078ec0ff */
[----:B---3--:R-:W-:Y:S02]  /*969c0*/  LOP3.LUT R12, R13, 0xffff, RZ, 0xc0, !PT ;  /* 0x0000ffff0d0c7812 */ /* 0x008fe400078ec0ff */
[----:B------:R-:W-:Y:S02]  /*969d0*/  LOP3.LUT R5, R0, 0xffff, RZ, 0xc0, !PT ;  /* 0x0000ffff00057812 */ /* 0x000fe400078ec0ff */
[----:B------:R-:W-:-:S03]  /*969e0*/  LOP3.LUT R0, R19, 0xffff, RZ, 0xc0, !PT ;  /* 0x0000ffff13007812 */ /* 0x000fc600078ec0ff */
[----:B------:R-:W-:Y:S04]  /*969f0*/  STL [R1+0x2b8], R5 ;  /* 0x0002b80501007387 */ /* 0x000fe80000100800 */
[----:B------:R-:W-:Y:S04]  /*96a00*/  STL [R1+0x2cc], R6 ;  /* 0x0002cc0601007387 */ /* 0x000fe80000100800 */
[----:B------:R0:W-:Y:S04]  /*96a10*/  STL [R1+0x118], R0 ;  /* 0x0001180001007387 */ /* 0x0001e80000100800 */
[----:B------:R1:W-:Y:S04]  /*96a20*/  STL [R1+0xcec], R2 ;  /* 0x000cec0201007387 */ /* 0x0003e80000100800 */
[----:B------:R-:W2:Y:S01]  /*96a30*/  LDL.LU R13, [R1+0x144] ;  /* 0x00014400010d7983 */ /* 0x000ea20000300800 */
[----:B------:R-:W-:-:S02]  /*96a40*/  LOP3.LUT R3, R55, 0xffff, RZ, 0xc0, !PT ;  /* 0x0000ffff37037812 */ /* 0x000fc400078ec0ff */
[----:B0-----:R-:W-:Y:S02]  /*96a50*/  PRMT R0, R0, 0x3340, R1 ;  /* 0x0000334000007816 */ /* 0x001fe40000000001 */
[----:B------:R-:W-:Y:S01]  /*96a60*/  PRMT R4, R52, 0x3340, R49 ;  /* 0x0000334034047816 */ /* 0x000fe20000000031 */
[----:B------:R0:W-:Y:S01]  /*96a70*/  STL [R1+0x2dc], R3 ;  /* 0x0002dc0301007387 */ /* 0x0001e20000100800 */
[----:B-1----:R-:W-:Y:S02]  /*96a80*/  PRMT R2, R2, 0x3340, R1 ;  /* 0x0000334002027816 */ /* 0x002fe40000000001 */
[----:B------:R-:W-:Y:S02]  /*96a90*/  PRMT R0, R4, 0x5410, R0 ;  /* 0x0000541004007816 */ /* 0x000fe40000000000 */
[----:B------:R-:W-:Y:S01]  /*96aa0*/  PRMT R5, R5, 0x3340, R12 ;  /* 0x0000334005057816 */ /* 0x000fe2000000000c */
[----:B------:R1:W-:Y:S01]  /*96ab0*/  STL [R1+0x12c], R12 ;  /* 0x00012c0c01007387 */ /* 0x0003e20000100800 */
[----:B------:R-:W-:-:S02]  /*96ac0*/  PRMT R6, R7, 0x3340, R6 ;  /* 0x0000334007067816 */ /* 0x000fc40000000006 */
[----:B0-----:R-:W-:Y:S02]  /*96ad0*/  PRMT R3, R3, 0x3340, R1 ;  /* 0x0000334003037816 */ /* 0x001fe40000000001 */
[----:B------:R-:W-:Y:S01]  /*96ae0*/  PRMT R2, R5, 0x5410, R2 ;  /* 0x0000541005027816 */ /* 0x000fe20000000002 */
[----:B-1----:R-:W3:Y:S04]  /*96af0*/  LDL.LU R12, [R1+0x4f8] ;  /* 0x0004f800010c7983 */ /* 0x002ee80000300800 */
[----:B------:R0:W-:Y:S01]  /*96b00*/  STL [R1+0xd28], R0 ;  /* 0x000d280001007387 */ /* 0x0001e20000100800 */
[----:B------:R-:W-:-:S03]  /*96b10*/  LOP3.LUT R14, R14, 0xffff, RZ, 0xc0, !PT ;  /* 0x0000ffff0e0e7812 */ /* 0x000fc600078ec0ff */
[----:B------:R-:W4:Y:S01]  /*96b20*/  LDL.LU R7, [R1+0x4ec] ;  /* 0x0004ec0001077983 */ /* 0x000f220000300800 */
[----:B------:R-:W-:Y:S02]  /*96b30*/  LOP3.LUT R4, R17, 0xffff, RZ, 0xc0, !PT ;  /* 0x0000ffff11047812 */ /* 0x000fe400078ec0ff */
[----:B0-----:R-:W-:Y:S01]  /*96b40*/  PRMT R0, R6, 0x5410, R3 ;  /* 0x0000541006007816 */ /* 0x001fe20000000003 */
[----:B------:R-:W-:Y:S01]  /*96b50*/  STL [R1+0xd24], R2 ;  /* 0x000d240201007387 */ /* 0x000fe20000100800 */
[----:B------:R-:W-:-:S03]  /*96b60*/  LOP3.LUT R5, R16, 0xffff, RZ, 0xc0, !PT ;  /* 0x0000ffff10057812 */ /* 0x000fc600078ec0ff */
[----:B------:R0:W-:Y:S01]  /*96b70*/  STL [R1+0xd1c], R0 ;  /* 0x000d1c0001007387 */ /* 0x0001e20000100800 */
[----:B------:R-:W-:-:S03]  /*96b80*/  LOP3.LUT R16, R31, 0xffff, RZ, 0xc0, !PT ;  /* 0x0000ffff1f107812 */ /* 0x000fc600078ec0ff */
[----:B------:R-:W4:Y:S01]  /*96b90*/  LDL.LU R18, [R1+0x3a4] ;  /* 0x0003a40001127983 */ /* 0x000f220000300800 */
[----:B------:R-:W-:-:S03]  /*96ba0*/  LOP3.LUT R6, R15, 0xffff, RZ, 0xc0, !PT ;  /* 0x0000ffff0f067812 */ /* 0x000fc600078ec0ff */
[----:B------:R-:W4:Y:S01]  /*96bb0*/  LDL.LU R19, [R1+0x27c] ;  /* 0x00027c0001137983 */ /* 0x000f220000300800 */
[----:B0-----:R-:W-:-:S03]  /*96bc0*/  LOP3.LUT R0, R56, 0xffff, RZ, 0xc0, !PT ;  /* 0x0000ffff38007812 */ /* 0x001fc600078ec0ff */
[----:B------:R-:W-:Y:S01]  /*96bd0*/  STL [R1+0x318], R14 ;  /* 0x0003180e01007387 */ /* 0x000fe20000100800 */
[----:B------:R-:W-:-:S03]  /*96be0*/  LOP3.LUT R2, R20, 0xffff, RZ, 0xc0, !PT ;  /* 0x0000ffff14027812 */ /* 0x000fc600078ec0ff */
[----:B------:R-:W4:Y:S04]  /*96bf0*/  LDL.LU R17, [R1+0x274] ;  /* 0x0002740001117983 */ /* 0x000f280000300800 */
[----:B------:R-:W-:Y:S04]  /*96c00*/  STL [R1+0x210], R4 ;  /* 0x0002100401007387 */ /* 0x000fe80000100800 */
[----:B------:R-:W-:Y:S04]  /*96c10*/  STL [R1+0x2d4], R5 ;  /* 0x0002d40501007387 */ /* 0x000fe80000100800 */
[----:B------:R-:W-:Y:S04]  /*96c20*/  STL [R1+0x128], R16 ;  /* 0x0001281001007387 */ /* 0x000fe80000100800 */
[----:B------:R0:W-:Y:S04]  /*96c30*/  STL [R1+0x2f8], R0 ;  /* 0x0002f80001007387 */ /* 0x0001e80000100800 */
[----:B------:R-:W-:Y:S04]  /*96c40*/  STL [R1+0x310], R6 ;  /* 0x0003100601007387 */ /* 0x000fe80000100800 */
[----:B------:R1:W-:Y:S01]  /*96c50*/  STL [R1+0x25c], R2 ;  /* 0x00025c0201007387 */ /* 0x0003e20000100800 */
[----:B--2---:R-:W-:-:S03]  /*96c60*/  LOP3.LUT R15, R13, 0xffff, RZ, 0xc0, !PT ;  /* 0x0000ffff0d0f7812 */ /* 0x004fc600078ec0ff */
[----:B------:R-:W2:Y:S01]  /*96c70*/  LDL.LU R13, [R1+0x158] ;  /* 0x00015800010d7983 */ /* 0x000ea20000300800 */
[----:B------:R-:W-:Y:S02]  /*96c80*/  LOP3.LUT R3, R58, 0xffff, RZ, 0xc0, !PT ;  /* 0x0000ffff3a037812 */ /* 0x000fe400078ec0ff */
[--C-:B0-----:R-:W-:Y:S02]  /*96c90*/  PRMT R0, R0, 0x3340, R1.reuse ;  /* 0x0000334000007816 */ /* 0x101fe40000000001 */
[----:B------:R-:W-:Y:S01]  /*96ca0*/  PRMT R4, R4, 0x3340, R16 ;  /* 0x0000334004047816 */ /* 0x000fe20000000010 */
[----:B------:R0:W-:Y:S01]  /*96cb0*/  STL [R1+0x31c], R3 ;  /* 0x00031c0301007387 */ /* 0x0001e20000100800 */
[----:B-1----:R-:W-:Y:S02]  /*96cc0*/  PRMT R2, R2, 0x3340, R1 ;  /* 0x0000334002027816 */ /* 0x002fe40000000001 */
[----:B------:R-:W-:Y:S02]  /*96cd0*/  PRMT R5, R5, 0x3340, R15 ;  /* 0x0000334005057816 */ /* 0x000fe4000000000f */
[----:B------:R-:W-:Y:S01]  /*96ce0*/  PRMT R0, R4, 0x5410, R0 ;  /* 0x0000541004007816 */ /* 0x000fe20000000000 */
[----:B------:R1:W-:Y:S01]  /*96cf0*/  STL [R1+0x144], R15 ;  /* 0x0001440f01007387 */ /* 0x0003e20000100800 */
[----:B------:R-:W-:-:S02]  /*96d00*/  PRMT R6, R14, 0x3340, R6 ;  /* 0x000033400e067816 */ /* 0x000fc40000000006 */
[----:B0-----:R-:W-:Y:S01]  /*96d10*/  PRMT R3, R3, 0x3340, R1 ;  /* 0x0000334003037816 */ /* 0x001fe20000000001 */
[----:B------:R-:W2:Y:S01]  /*96d20*/  LDL.LU R16, [R1+0x500] ;  /* 0x0005000001107983 */ /* 0x000ea20000300800 */
[----:B------:R-:W-:-:S03]  /*96d30*/  PRMT R2, R5, 0x5410, R2 ;  /* 0x0000541005027816 */ /* 0x000fc60000000002 */
[----:B------:R0:W-:Y:S01]  /*96d40*/  STL [R1+0xd14], R0 ;  /* 0x000d140001007387 */ /* 0x0001e20000100800 */
[----:B---3--:R-:W-:-:S03]  /*96d50*/  LOP3.LUT R12, R12, 0xffff, RZ, 0xc0, !PT ;  /* 0x0000ffff0c0c7812 */ /* 0x008fc600078ec0ff */
[----:B------:R-:W-:Y:S04]  /*96d60*/  STL [R1+0xd10], R2 ;  /* 0x000d100201007387 */ /* 0x000fe80000100800 */
[----:B-1----:R-:W3:Y:S01]  /*96d70*/  LDL.LU R15, [R1+0x3e8] ;  /* 0x0003e800010f7983 */ /* 0x002ee20000300800 */
[----:B0-----:R-:W-:Y:S02]  /*96d80*/  PRMT R0, R6, 0x5410, R3 ;  /* 0x0000541006007816 */ /* 0x001fe40000000003 */
[----:B----4-:R-:W-:-:S03]  /*96d90*/  LOP3.LUT R4, R7, 0xffff, RZ, 0xc0, !PT ;  /* 0x0000ffff07047812 */ /* 0x010fc600078ec0ff */
[----:B------:R0:W-:Y:S04]  /*96da0*/  STL [R1+0xd0c], R0 ;  /* 0x000d0c0001007387 */ /* 0x0001e80000100800 */
[----:B------:R-:W4:Y:S01]  /*96db0*/  LDL.LU R14, [R1+0x3dc] ;  /* 0x0003dc00010e7983 */ /* 0x000f220000300800 */
[----:B------:R-:W-:-:S03]  /*96dc0*/  LOP3.LUT R5, R18, 0xffff, RZ, 0xc0, !PT ;  /* 0x0000ffff12057812 */ /* 0x000fc600078ec0ff */
[----:B------:R-:W4:Y:S01]  /*96dd0*/  LDL.LU R31, [R1+0x280] ;  /* 0x00028000011f7983 */ /* 0x000f220000300800 */
[----:B0-----:R-:W-:-:S03]  /*96de0*/  LOP3.LUT R0, R59, 0xffff, RZ, 0xc0, !PT ;  /* 0x0000ffff3b007812 */ /* 0x001fc600078ec0ff */
[----:B------:R-:W-:Y:S01]  /*96df0*/  STL [R1+0x370], R12 ;  /* 0x0003700c01007387 */ /* 0x000fe20000100800 */
[----:B------:R-:W-:Y:S02]  /*96e00*/  LOP3.LUT R6, R19, 0xffff, RZ, 0xc0, !PT ;  /* 0x0000ffff13067812 */ /* 0x000fe400078ec0ff */
[----:B------:R-:W-:Y:S01]  /*96e10*/  LOP3.LUT R2, R21, 0xffff, RZ, 0xc0, !PT ;  /* 0x0000ffff15027812 */ /* 0x000fe200078ec0ff */
[----:B------:R-:W4:Y:S01]  /*96e20*/  LDL.LU R7, [R1+0x178] ;  /* 0x0001780001077983 */ /* 0x000f220000300800 */
[----:B------:R-:W-:-:S03]  /*96e30*/  LOP3.LUT R17, R17, 0xffff, RZ, 0xc0, !PT ;  /* 0x0000ffff11117812 */ /* 0x000fc600078ec0ff */
[----:B------:R0:W-:Y:S01]  /*96e40*/  STL [R1+0x268], R4 ;  /* 0x0002680401007387 */ /* 0x0001e20000100800 */
[----:B------:R-:W-:-:S03]  /*96e50*/  LOP3.LUT R3, R61, 0xffff, RZ, 0xc0, !PT ;  /* 0x0000ffff3d037812 */ /* 0x000fc600078ec0ff */
[----:B------:R-:W-:Y:S04]  /*96e60*/  STL [R1+0x314], R5 ;  /* 0x0003140501007387 */ /* 0x000fe80000100800 */
[----:B------:R-:W-:Y:S04]  /*96e70*/  STL [R1+0x260], R17 ;  /* 0x0002601101007387 */ /* 0x000fe80000100800 */
[----:B------:R1:W-:Y:S01]  /*96e80*/  STL [R1+0x274], R0 ;  /* 0x0002740001007387 */ /* 0x0003e20000100800 */
[----:B0-----:R-:W-:-:S03]  /*96e90*/  PRMT R4, R4, 0x3340, R17 ;  /* 0x0000334004047816 */ /* 0x001fc60000000011 */
[----:B------:R0:W-:Y:S04]  /*96ea0*/  STL [R1+0x34c], R6 ;  /* 0x00034c0601007387 */ /* 0x0001e80000100800 */
[----:B------:R0:W-:Y:S01]  /*96eb0*/  STL [R1+0x27c], R2 ;  /* 0x00027c0201007387 */ /* 0x0001e20000100800 */
[--C-:B-1----:R-:W-:Y:S02]  /*96ec0*/  PRMT R0, R0, 0x3340, R1.reuse ;  /* 0x0000334000007816 */ /* 0x102fe40000000001 */
[----:B0-----:R-:W-:Y:S02]  /*96ed0*/  PRMT R6, R12, 0x3340, R6 ;  /* 0x000033400c067816 */ /* 0x001fe40000000006 */
[----:B------:R-:W-:Y:S02]  /*96ee0*/  PRMT R4, R4, 0x5410, R0 ;  /* 0x0000541004047816 */ /* 0x000fe40000000000 */
[----:B------:R-:W-:-:S02]  /*96ef0*/  PRMT R2, R2, 0x3340, R1 ;  /* 0x0000334002027816 */ /* 0x000fc40000000001 */
[----:B--2---:R-:W-:Y:S02]  /*96f00*/  LOP3.LUT R61, R13, 0xffff, RZ, 0xc0, !PT ;  /* 0x0000ffff0d3d7812 */ /* 0x004fe400078ec0ff */
[----:B------:R-:W2:Y:S02]  /*96f10*/  LDL.LU R13, [R1+0x170] ;  /* 0x00017000010d7983 */ /* 0x000ea40000300800 */
[----:B------:R-:W-:Y:S02]  /*96f20*/  PRMT R5, R5, 0x3340, R61 ;  /* 0x0000334005057816 */ /* 0x000fe4000000003d */
[----:B------:R0:W-:Y:S02]  /*96f30*/  STL [R1+0x338], R3 ;  /* 0x0003380301007387 */ /* 0x0001e40000100800 */
[----:B------:R-:W-:Y:S02]  /*96f40*/  PRMT R2, R5, 0x5410, R2 ;  /* 0x0000541005027816 */ /* 0x000fe40000000002 */
[----:B------:R1:W-:Y:S04]  /*96f50*/  STL [R1+0xd08], R4 ;  /* 0x000d080401007387 */ /* 0x0003e80000100800 */
[----:B------:R-:W2:Y:S01]  /*96f60*/  LDL.LU R18, [R1+0x560] ;  /* 0x0005600001127983 */ /* 0x000ea20000300800 */
[----:B0-----:R-:W-:-:S04]  /*96f70*/  PRMT R3, R3, 0x3340, R1 ;  /* 0x0000334003037816 */ /* 0x001fc80000000001 */
[----:B------:R-:W-:Y:S01]  /*96f80*/  PRMT R0, R6, 0x5410, R3 ;  /* 0x0000541006007816 */ /* 0x000fe20000000003 */
[----:B------:R0:W-:Y:S04]  /*96f90*/  STL [R1+0xd04], R2 ;  /* 0x000d040201007387 */ /* 0x0001e80000100800 */
[----:B------:R-:W2:Y:S04]  /*96fa0*/  LDL.LU R12, [R1+0x50c] ;  /* 0x00050c00010c7983 */ /* 0x000ea80000300800 */
[----:B------:R0:W-:Y:S04]  /*96fb0*/  STL [R1+0xd00], R0 ;  /* 0x000d000001007387 */ /* 0x0001e80000100800 */
[----:B------:R-:W2:Y:S04]  /*96fc0*/  LDL.LU R19, [R1+0x410] ;  /* 0x0004100001137983 */ /* 0x000ea80000300800 */
[----:B------:R-:W2:Y:S01]  /*96fd0*/  LDL.LU R17, [R1+0x298] ;  /* 0x0002980001117983 */ /* 0x000ea20000300800 */
[----:B-1----:R-:W-:-:S02]  /*96fe0*/  LOP3.LUT R4, R16, 0xffff, RZ, 0xc0, !PT ;  /* 0x0000ffff10047812 */ /* 0x002fc400078ec0ff */
[----:B---3--:R-:W-:Y:S01]  /*96ff0*/  LOP3.LUT R5, R15, 0xffff, RZ, 0xc0, !PT ;  /* 0x0000ffff0f057812 */ /* 0x008fe200078ec0ff */
[----:B------:R-:W3:Y:S01]  /*97000*/  LDL.LU R16, [R1+0x294] ;  /* 0x0002940001107983 */ /* 0x000ee20000300800 */
[----:B----4-:R-:W-:Y:S02]  /*97010*/  LOP3.LUT R6, R14, 0xffff, RZ, 0xc0, !PT ;  /* 0x0000ffff0e067812 */ /* 0x010fe400078ec0ff */
[----:B------:R-:W-:Y:S01]  /*97020*/  LOP3.LUT R15, R31, 0xffff, RZ, 0xc0, !PT ;  /* 0x0000ffff1f0f7812 */ /* 0x000fe200078ec0ff */
[----:B------:R1:W-:Y:S01]  /*97030*/  STL [R1+0x320], R4 ;  /* 0x0003200401007387 */ /* 0x0003e20000100800 */
[----:B0-----:R-:W-:-:S03]  /*97040*/  LOP3.LUT R2, R36, 0xffff, RZ, 0xc0, !PT ;  /* 0x0000ffff24027812 */ /* 0x001fc600078ec0ff */
[----:B------:R0:W-:Y:S01]  /*97050*/  STL [R1+0x330], R5 ;  /* 0x0003300501007387 */ /* 0x0001e20000100800 */
[----:B------:R-:W-:Y:S02]  /*97060*/  LOP3.LUT R0, R23, 0xffff, RZ, 0xc0, !PT ;  /* 0x0000ffff17007812 */ /* 0x000fe400078ec0ff */
[----:B------:R-:W-:Y:S01]  /*97070*/  LOP3.LUT R14, R7, 0xffff, RZ, 0xc0, !PT ;  /* 0x0000ffff070e7812 */ /* 0x000fe200078ec0ff */
[----:B------:R-:W4:Y:S04]  /*97080*/  LDL.LU R36, [R1+0x3bd8] ;  /* 0x003bd80001247983 */ /* 0x000f280000300800 */
[----:B------:R-:W-:Y:S01]  /*97090*/  STL [R1+0x158], R15 ;  /* 0x0001580f01007387 */ /* 0x000fe20000100800 */
[----:B-1----:R-:W-:-:S03]  /*970a0*/  PRMT R4, R4, 0x3340, R15 ;  /* 0x0000334004047816 */ /* 0x002fc6000000000f */
[----:B------:R-:W-:Y:S01]  /*970b0*/  STL [R1+0x384], R6 ;  /* 0x0003840601007387 */ /* 0x000fe20000100800 */
[----:B------:R-:W-:-:S03]  /*970c0*/  LOP3.LUT R3, R22, 0xffff, RZ, 0xc0, !PT ;  /* 0x0000ffff16037812 */ /* 0x000fc600078ec0ff */
[----:B------:R-:W3:Y:S04]  /*970d0*/  LDL.LU R7, [R1+0x19c] ;  /* 0x00019c0001077983 */ /* 0x000ee80000300800 */
[----:B------:R1:W-:Y:S01]  /*970e0*/  STL [R1+0x374], R2 ;  /* 0x0003740201007387 */ /* 0x0003e20000100800 */
[----:B0-----:R-:W-:-:S03]  /*970f0*/  PRMT R5, R5, 0x3340, R14 ;  /* 0x0000334005057816 */ /* 0x001fc6000000000e */
[----:B------:R-:W-:Y:S04]  /*97100*/  STL [R1+0x178], R14 ;  /* 0x0001780e01007387 */ /* 0x000fe80000100800 */
[----:B------:R0:W-:Y:S01]  /*97110*/  STL [R1+0x354], R0 ;  /* 0x0003540001007387 */ /* 0x0001e20000100800 */
[----:B-1----:R-:W-:-:S03]  /*97120*/  PRMT R2, R2, 0x3340, R1 ;  /* 0x0000334002027816 */ /* 0x002fc60000000001 */
[----:B------:R1:W-:Y:S01]  /*97130*/  STL [R1+0xccc], R3 ;  /* 0x000ccc0301007387 */ /* 0x0003e20000100800 */
[----:B------:R-:W-:Y:S02]  /*97140*/  PRMT R2, R4, 0x5410, R2 ;  /* 0x0000541004027816 */ /* 0x000fe40000000002 */
[----:B0-----:R-:W-:-:S04]  /*97150*/  PRMT R0, R0, 0x3340, R1 ;  /* 0x0000334000007816 */ /* 0x001fc80000000001 */
[----:B------:R-:W-:Y:S02]  /*97160*/  PRMT R0, R5, 0x5410, R0 ;  /* 0x0000541005007816 */ /* 0x000fe40000000000 */
[----:B-1----:R-:W-:Y:S02]  /*97170*/  PRMT R3, R3, 0x3340, R1 ;  /* 0x0000334003037816 */ /* 0x002fe40000000001 */
[----:B--2---:R-:W-:-:S05]  /*97180*/  LOP3.LUT R13, R13, 0xffff, RZ, 0xc0, !PT ;  /* 0x0000ffff0d0d7812 */ /* 0x004fca00078ec0ff */
[----:B------:R0:W-:Y:S01]  /*97190*/  STL [R1+0x378], R13 ;  /* 0x0003780d01007387 */ /* 0x0001e20000100800 */
[----:B------:R-:W-:-:S03]  /*971a0*/  PRMT R6, R6, 0x3340, R13 ;  /* 0x0000334006067816 */ /* 0x000fc6000000000d */
[----:B------:R-:W2:Y:S04]  /*971b0*/  LDL.LU R14, [R1+0x568] ;  /* 0x00056800010e7983 */ /* 0x000ea80000300800 */
[----:B------:R-:W-:Y:S04]  /*971c0*/  STL [R1+0xcf8], R2 ;  /* 0x000cf80201007387 */ /* 0x000fe80000100800 */
[----:B------:R-:W4:Y:S04]  /*971d0*/  LDL.LU R15, [R1+0x564] ;  /* 0x00056400010f7983 */ /* 0x000f280000300800 */
[----:B------:R-:W4:Y:S01]  /*971e0*/  LDL.LU R31, [R1+0x420] ;  /* 0x00042000011f7983 */ /* 0x000f220000300800 */
[----:B------:R-:W-:-:S03]  /*971f0*/  LOP3.LUT R4, R18, 0xffff, RZ, 0xc0, !PT ;  /* 0x0000ffff12047812 */ /* 0x000fc600078ec0ff */
[----:B------:R1:W-:Y:S01]  /*97200*/  STL [R1+0xcf4], R0 ;  /* 0x000cf40001007387 */ /* 0x0003e20000100800 */
[----:B------:R-:W-:-:S03]  /*97210*/  LOP3.LUT R5, R12, 0xffff, RZ, 0xc0, !PT ;  /* 0x0000ffff0c057812 */ /* 0x000fc600078ec0ff */
[----:B0-----:R-:W4:Y:S01]  /*97220*/  LDL.LU R13, [R1+0x2b0] ;  /* 0x0002b000010d7983 */ /* 0x001f220000300800 */
[----:B-1----:R-:W-:Y:S02]  /*97230*/  PRMT R0, R6, 0x5410, R3 ;  /* 0x0000541006007816 */ /* 0x002fe40000000003 */
[----:B------:R-:W-:Y:S02]  /*97240*/  LOP3.LUT R17, R17, 0xffff, RZ, 0xc0, !PT ;  /* 0x0000ffff11117812 */ /* 0x000fe400078ec0ff */
[----:B------:R-:W-:Y:S01]  /*97250*/  LOP3.LUT R6, R19, 0xffff, RZ, 0xc0, !PT ;  /* 0x0000ffff13067812 */ /* 0x000fe200078ec0ff */
[----:B------:R0:W-:Y:S04]  /*97260*/  STL [R1+0xcf0], R0 ;  /* 0x000cf00001007387 */ /* 0x0001e80000100800 */
[----:B------:R-:W4:Y:S01]  /*97270*/  LDL.LU R12, [R1+0x2ac] ;  /* 0x0002ac00010c7983 */ /* 0x000f220000300800 */
[----:B------:R-:W-:-:S03]  /*97280*/  LOP3.LUT R2, R9, 0xffff, RZ, 0xc0, !PT ;  /* 0x0000ffff09027812 */ /* 0x000fc600078ec0ff */
[----:B------:R1:W-:Y:S04]  /*97290*/  STL [R1+0x280], R4 ;  /* 0x0002800401007387 */ /* 0x0003e80000100800 */
[----:B------:R0:W-:Y:S04]  /*972a0*/  STL [R1+0x37c], R5 ;  /* 0x00037c0501007387 */ /* 0x0001e80000100800 */
[----:B------:R-:W-:Y:S04]  /*972b0*/  STL [R1+0x170], R17 ;  /* 0x0001701101007387 */ /* 0x000fe80000100800 */
[----:B------:R0:W-:Y:S04]  /*972c0*/  STL [R1+0x3b0], R6 ;  /* 0x0003b00601007387 */ /* 0x0001e80000100800 */
[----:B------:R-:W4:Y:S01]  /*972d0*/  LDL.LU R9, [R1+0x3bd4] ;  /* 0x003bd40001097983 */ /* 0x000f220000300800 */
[----:B---3--:R-:W-:-:S02]  /*972e0*/  LOP3.LUT R16, R16, 0xffff, RZ, 0xc0, !PT ;  /* 0x0000ffff10107812 */ /* 0x008fc400078ec0ff */
[----:B------:R-:W-:Y:S02]  /*972f0*/  LOP3.LUT R50, R50, 0xffff, RZ, 0xc0, !PT ;  /* 0x0000ffff32327812 */ /* 0x000fe400078ec0ff */
[----:B------:R-:W-:Y:S01]  /*97300*/  LOP3.LUT R3, R24, 0xffff, RZ, 0xc0, !PT ;  /* 0x0000ffff18037812 */ /* 0x000fe200078ec0ff */
[----:B------:R-:W-:Y:S01]  /*97310*/  STL [R1+0x294], R16 ;  /* 0x0002941001007387 */ /* 0x000fe20000100800 */
[----:B------:R-:W-:Y:S02]  /*97320*/  LOP3.LUT R7, R7, 0xffff, RZ, 0xc0, !PT ;  /* 0x0000ffff07077812 */ /* 0x000fe400078ec0ff */
[----:B0-----:R-:W-:Y:S01]  /*97330*/  PRMT R0, R50, 0x3340, R1 ;  /* 0x0000334032007816 */ /* 0x001fe20000000001 */
[----:B------:R0:W-:Y:S01]  /*97340*/  STL [R1+0x10], R2 ;  /* 0x0000100201007387 */ /* 0x0001e20000100800 */
[----:B-1----:R-:W-:Y:S02]  /*97350*/  PRMT R4, R4, 0x3340, R17 ;  /* 0x0000334004047816 */ /* 0x002fe40000000011 */
[----:B------:R-:W-:Y:S01]  /*97360*/  PRMT R5, R5, 0x3340, R16 ;  /* 0x0000334005057816 */ /* 0x000fe20000000010 */
[----:B------:R1:W-:Y:S01]  /*97370*/  STL [R1+0x3a8], R3 ;  /* 0x0003a80301007387 */ /* 0x0003e20000100800 */
[----:B------:R-:W-:-:S02]  /*97380*/  PRMT R6, R6, 0x3340, R7 ;  /* 0x0000334006067816 */ /* 0x000fc40000000007 */
[----:B------:R-:W-:Y:S02]  /*97390*/  PRMT R4, R4, 0x5410, R0 ;  /* 0x0000541004047816 */ /* 0x000fe40000000000 */
[--C-:B0-----:R-:W-:Y:S02]  /*973a0*/  PRMT R2, R2, 0x3340, R1.reuse ;  /* 0x0000334002027816 */ /* 0x101fe40000000001 */
[----:B-1----:R-:W-:Y:S02]  /*973b0*/  PRMT R3, R3, 0x3340, R1 ;  /* 0x0000334003037816 */ /* 0x002fe40000000001 */
[----:B------:R-:W-:Y:S01]  /*973c0*/  PRMT R2, R5, 0x5410, R2 ;  /* 0x0000541005027816 */ /* 0x000fe20000000002 */
[----:B------:R0:W-:Y:S01]  /*973d0*/  STL [R1+0x39c], R7 ;  /* 0x00039c0701007387 */ /* 0x0001e20000100800 */
[----:B------:R-:W-:-:S03]  /*973e0*/  PRMT R0, R6, 0x5410, R3 ;  /* 0x0000541006007816 */ /* 0x000fc60000000003 */
[----:B------:R-:W-:Y:S04]  /*973f0*/  STL [R1+0xce8], R4 ;  /* 0x000ce80401007387 */ /* 0x000fe80000100800 */
[----:B------:R-:W3:Y:S04]  /*97400*/  LDL.LU R19, [R1+0x570] ;  /* 0x0005700001137983 */ /* 0x000ee80000300800 */
[----:B------:R1:W-:Y:S04]  /*97410*/  STL [R1+0xce4], R2 ;  /* 0x000ce40201007387 */ /* 0x0003e80000100800 */
[----:B0-----:R-:W3:Y:S04]  /*97420*/  LDL.LU R7, [R1+0x56c] ;  /* 0x00056c0001077983 */ /* 0x001ee80000300800 */
[----:B------:R0:W-:Y:S04]  /*97430*/  STL [R1+0xce0], R0 ;  /* 0x000ce00001007387 */ /* 0x0001e80000100800 */
[----:B------:R-:W3:Y:S01]  /*97440*/  LDL.LU R17, [R1+0x43c] ;  /* 0x00043c0001117983 */ /* 0x000ee20000300800 */
[----:B-1----:R-:W-:-:S02]  /*97450*/  LOP3.LUT R2, R34, 0xffff, RZ, 0xc0, !PT ;  /* 0x0000ffff22027812 */ /* 0x002fc400078ec0ff */
[----:B0-----:R-:W-:Y:S02]  /*97460*/  LOP3.LUT R0, R25, 0xffff, RZ, 0xc0, !PT ;  /* 0x0000ffff19007812 */ /* 0x001fe400078ec0ff */
[----:B------:R-:W-:Y:S02]  /*97470*/  LOP3.LUT R8, R8, 0xffff, RZ, 0xc0, !PT ;  /* 0x0000ffff08087812 */ /* 0x000fe400078ec0ff */
[----:B--2---:R-:W-:Y:S02]  /*97480*/  LOP3.LUT R5, R14, 0xffff, RZ, 0xc0, !PT ;  /* 0x0000ffff0e057812 */ /* 0x004fe400078ec0ff */
[----:B------:R-:W2:Y:S04]  /*97490*/  LDL.LU R14, [R1+0x2c4] ;  /* 0x0002c400010e7983 */ /* 0x000ea80000300800 */
[----:B------:R0:W-:Y:S01]  /*974a0*/  STL [R1+0x3a4], R5 ;  /* 0x0003a40501007387 */ /* 0x0001e20000100800 */
[----:B----4-:R-:W-:-:S02]  /*974b0*/  LOP3.LUT R6, R15, 0xffff, RZ, 0xc0, !PT ;  /* 0x0000ffff0f067812 */ /* 0x010fc400078ec0ff */
[----:B------:R-:W-:Y:S02]  /*974c0*/  LOP3.LUT R4, R31, 0xffff, RZ, 0xc0, !PT ;  /* 0x0000ffff1f047812 */ /* 0x000fe400078ec0ff */
[----:B------:R-:W4:Y:S01]  /*974d0*/  LDL.LU R31, [R1+0x2bc] ;  /* 0x0002bc00011f7983 */ /* 0x000f220000300800 */
[----:B------:R-:W-:-:S03]  /*974e0*/  LOP3.LUT R13, R13, 0xffff, RZ, 0xc0, !PT ;  /* 0x0000ffff0d0d7812 */ /* 0x000fc600078ec0ff */
[----:B------:R-:W-:Y:S04]  /*974f0*/  STL [R1+0x19c], R4 ;  /* 0x00019c0401007387 */ /* 0x000fe80000100800 */
[----:B------:R-:W-:Y:S04]  /*97500*/  STL [R1+0x444], R6 ;  /* 0x0004440601007387 */ /* 0x000fe80000100800 */
[----:B------:R-:W-:Y:S04]  /*97510*/  STL [R1+0x2b0], R13 ;  /* 0x0002b00d01007387 */ /* 0x000fe80000100800 */
[----:B------:R-:W4:Y:S01]  /*97520*/  LDL.LU R34, [R1+0x3bd0] ;  /* 0x003bd00001227983 */ /* 0x000f220000300800 */
[----:B------:R-:W-:-:S03]  /*97530*/  LOP3.LUT R12, R12, 0xffff, RZ, 0xc0, !PT ;  /* 0x0000ffff0c0c7812 */ /* 0x000fc600078ec0ff */
[----:B------:R1:W-:Y:S04]  /*97540*/  STL [R1+0xcbc], R0 ;  /* 0x000cbc0001007387 */ /* 0x0003e80000100800 */
[----:B------:R-:W-:Y:S01]  /*97550*/  STL [R1+0x440], R12 ;  /* 0x0004400c01007387 */ /* 0x000fe20000100800 */
[----:B0-----:R-:W-:Y:S02]  /*97560*/  PRMT R5, R5, 0x3340, R13 ;  /* 0x0000334005057816 */ /* 0x001fe4000000000d */
[----:B------:R-:W-:Y:S02]  /*97570*/  LOP3.LUT R15, R9, 0xffff, RZ, 0xc0, !PT ;  /* 0x0000ffff090f7812 */ /* 0x000fe400078ec0ff */
[----:B------:R-:W4:Y:S01]  /*97580*/  LDL.LU R9, [R1+0x3bcc] ;  /* 0x003bcc0001097983 */ /* 0x000f220000300800 */
[----:B-1----:R-:W-:-:S02]  /*97590*/  PRMT R0, R0, 0x3340, R1 ;  /* 0x0000334000007816 */ /* 0x002fc40000000001 */
[----:B------:R-:W-:Y:S01]  /*975a0*/  PRMT R4, R4, 0x3340, R15 ;  /* 0x0000334004047816 */ /* 0x000fe2000000000f */
[----:B------:R0:W-:Y:S03]  /*975b0*/  STL [R1+0x2ac], R2 ;  /* 0x0002ac0201007387 */ /* 0x0001e60000100800 */
[----:B------:R-:W-:Y:S01]  /*975c0*/  PRMT R4, R4, 0x5410, R0 ;  /* 0x0000541004047816 */ /* 0x000fe20000000000 */
[----:B------:R1:W-:Y:S01]  /*975d0*/  STL [R1+0xc], R15 ;  /* 0x00000c0f01007387 */ /* 0x0003e20000100800 */
[----:B0-----:R-:W-:-:S03]  /*975e0*/  PRMT R2, R2, 0x3340, R1 ;  /* 0x0000334002027816 */ /* 0x001fc60000000001 */
[----:B------:R-:W-:Y:S01]  /*975f0*/  STL [R1+0x3b68], R8 ;  /* 0x003b680801007387 */ /* 0x000fe20000100800 */
[----:B------:R-:W-:-:S03]  /*97600*/  PRMT R0, R5, 0x5410, R2 ;  /* 0x0000541005007816 */ /* 0x000fc60000000002 */
[----:B------:R-:W4:Y:S01]  /*97610*/  LDL.LU R16, [R1+0x578] ;  /* 0x0005780001107983 */ /* 0x000f220000300800 */
[----:B------:R-:W-:-:S03]  /*97620*/  PRMT R6, R6, 0x3340, R12 ;  /* 0x0000334006067816 */ /* 0x000fc6000000000c */
[----:B------:R-:W-:Y:S04]  /*97630*/  STL [R1+0xcdc], R4 ;  /* 0x000cdc0401007387 */ /* 0x000fe80000100800 */
[----:B------:R-:W4:Y:S04]  /*97640*/  LDL.LU R12, [R1+0x574] ;  /* 0x00057400010c7983 */ /* 0x000f280000300800 */
[----:B------:R0:W-:Y:S04]  /*97650*/  STL [R1+0xcd8], R0 ;  /* 0x000cd80001007387 */ /* 0x0001e80000100800 */
[----:B-1----:R-:W4:Y:S04]  /*97660*/  LDL.LU R15, [R1+0x450] ;  /* 0x00045000010f7983 */ /* 0x002f280000300800 */
[----:B------:R-:W4:Y:S01]  /*97670*/  LDL.LU R13, [R1+0x2e8] ;  /* 0x0002e800010d7983 */ /* 0x000f220000300800 */
[----:B------:R-:W-:-:S02]  /*97680*/  PRMT R3, R8, 0x3340, R1 ;  /* 0x0000334008037816 */ /* 0x000fc40000000001 */
[----:B---3--:R-:W-:Y:S02]  /*97690*/  LOP3.LUT R5, R19, 0xffff, RZ, 0xc0, !PT ;  /* 0x0000ffff13057812 */ /* 0x008fe400078ec0ff */
[----:B0-----:R-:W-:Y:S02]  /*976a0*/  PRMT R0, R6, 0x5410, R3 ;  /* 0x0000541006007816 */ /* 0x001fe40000000003 */
[----:B------:R-:W-:Y:S02]  /*976b0*/  LOP3.LUT R6, R7, 0xffff, RZ, 0xc0, !PT ;  /* 0x0000ffff07067812 */ /* 0x000fe400078ec0ff */
[----:B------:R-:W-:Y:S01]  /*976c0*/  LOP3.LUT R4, R17, 0xffff, RZ, 0xc0, !PT ;  /* 0x0000ffff11047812 */ /* 0x000fe200078ec0ff */
[----:B------:R0:W-:Y:S04]  /*976d0*/  STL [R1+0xcd4], R0 ;  /* 0x000cd40001007387 */ /* 0x0001e80000100800 */
[----:B------:R-:W3:Y:S01]  /*976e0*/  LDL.LU R7, [R1+0x2e0] ;  /* 0x0002e00001077983 */ /* 0x000ee20000300800 */
[----:B------:R-:W-:-:S03]  /*976f0*/  LOP3.LUT R2, R11, 0xffff, RZ, 0xc0, !PT ;  /* 0x0000ffff0b027812 */ /* 0x000fc600078ec0ff */
[----:B------:R1:W-:Y:S01]  /*97700*/  STL [R1+0x4c8], R5 ;  /* 0x0004c80501007387 */ /* 0x0003e20000100800 */
[----:B0-----:R-:W-:-:S03]  /*97710*/  LOP3.LUT R0, R26, 0xffff, RZ, 0xc0, !PT ;  /* 0x0000ffff1a007812 */ /* 0x001fc600078ec0ff */
[----:B------:R-:W-:Y:S01]  /*97720*/  STL [R1+0x528], R6 ;  /* 0x0005280601007387 */ /* 0x000fe20000100800 */
[----:B------:R-:W-:-:S03]  /*97730*/  LOP3.LUT R3, R32, 0xffff, RZ, 0xc0, !PT ;  /* 0x0000ffff20037812 */ /* 0x000fc600078ec0ff */
[----:B------:R-:W-:Y:S01]  /*97740*/  STL [R1+0x2c], R4 ;  /* 0x00002c0401007387 */ /* 0x000fe20000100800 */
[----:B--2---:R-:W-:-:S05]  /*97750*/  LOP3.LUT R17, R14, 0xffff, RZ, 0xc0, !PT ;  /* 0x0000ffff0e117812 */ /* 0x004fca00078ec0ff */
[----:B------:R-:W-:Y:S04]  /*97760*/  STL [R1+0x490], R17 ;  /* 0x0004901101007387 */ /* 0x000fe80000100800 */
[----:B------:R-:W2:Y:S01]  /*97770*/  LDL.LU R11, [R1+0x3bc8] ;  /* 0x003bc800010b7983 */ /* 0x000ea20000300800 */
[----:B----4-:R-:W-:-:S03]  /*97780*/  LOP3.LUT R14, R31, 0xffff, RZ, 0xc0, !PT ;  /* 0x0000ffff1f0e7812 */ /* 0x010fc600078ec0ff */
[----:B------:R-:W4:Y:S04]  /*97790*/  LDL.LU R32, [R1+0x3bc4] ;  /* 0x003bc40001207983 */ /* 0x000f280000300800 */
[----:B------:R0:W-:Y:S04]  /*977a0*/  STL [R1+0x1ac], R0 ;  /* 0x0001ac0001007387 */ /* 0x0001e80000100800 */
[----:B------:R-:W-:Y:S01]  /*977b0*/  STL [R1+0x51c], R14 ;  /* 0x00051c0e01007387 */ /* 0x000fe20000100800 */
[----:B-1----:R-:W-:Y:S02]  /*977c0*/  PRMT R5, R5, 0x3340, R17 ;  /* 0x0000334005057816 */ /* 0x002fe40000000011 */
[----:B0-----:R-:W-:-:S02]  /*977d0*/  PRMT R0, R0, 0x3340, R1 ;  /* 0x0000334000007816 */ /* 0x001fc40000000001 */
[----:B------:R-:W-:Y:S02]  /*977e0*/  PRMT R6, R6, 0x3340, R14 ;  /* 0x0000334006067816 */ /* 0x000fe4000000000e */
[----:B------:R-:W-:Y:S02]  /*977f0*/  LOP3.LUT R8, R9, 0xffff, RZ, 0xc0, !PT ;  /* 0x0000ffff09087812 */ /* 0x000fe400078ec0ff */
[----:B------:R-:W2:Y:S02]  /*97800*/  LDL.LU R9, [R1+0x3bc0] ;  /* 0x003bc00001097983 */ /* 0x000ea40000300800 */
[----:B------:R-:W-:Y:S02]  /*97810*/  PRMT R4, R4, 0x3340, R8 ;  /* 0x0000334004047816 */ /* 0x000fe40000000008 */
[----:B------:R0:W-:Y:S02]  /*97820*/  STL [R1+0x530], R2 ;  /* 0x0005300201007387 */ /* 0x0001e40000100800 */
[----:B------:R-:W-:-:S02]  /*97830*/  PRMT R4, R4, 0x5410, R0 ;  /* 0x0000541004047816 */ /* 0x000fc40000000000 */
[----:B------:R1:W-:Y:S01]  /*97840*/  STL [R1+0x518], R3 ;  /* 0x0005180301007387 */ /* 0x0003e20000100800 */
[--C-:B0-----:R-:W-:Y:S02]  /*97850*/  PRMT R2, R2, 0x3340, R1.reuse ;  /* 0x0000334002027816 */ /* 0x101fe40000000001 */
[----:B-1----:R-:W-:Y:S02]  /*97860*/  PRMT R3, R3, 0x3340, R1 ;  /* 0x0000334003037816 */ /* 0x002fe40000000001 */
[----:B------:R-:W-:Y:S01]  /*97870*/  PRMT R2, R5, 0x5410, R2 ;  /* 0x0000541005027816 */ /* 0x000fe20000000002 */
[----:B------:R-:W-:Y:S01]  /*97880*/  STL [R1+0x3b6c], R8 ;  /* 0x003b6c0801007387 */ /* 0x000fe20000100800 */
[----:B------:R-:W-:-:S03]  /*97890*/  PRMT R0, R6, 0x5410, R3 ;  /* 0x0000541006007816 */ /* 0x000fc60000000003 */
[----:B------:R0:W-:Y:S01]  /*978a0*/  STL [R1+0xcd0], R4 ;  /* 0x000cd00401007387 */ /* 0x0001e20000100800 */
[----:B------:R-:W-:-:S03]  /*978b0*/  LOP3.LUT R5, R16, 0xffff, RZ, 0xc0, !PT ;  /* 0x0000ffff10057812 */ /* 0x000fc600078ec0ff */
[----:B------:R-:W4:Y:S01]  /*978c0*/  LDL.LU R17, [R1+0x584] ;  /* 0x0005840001117983 */ /* 0x000f220000300800 */
[----:B------:R-:W-:-:S03]  /*978d0*/  LOP3.LUT R6, R12, 0xffff, RZ, 0xc0, !PT ;  /* 0x0000ffff0c067812 */ /* 0x000fc600078ec0ff */
[----:B------:R1:W-:Y:S04]  /*978e0*/  STL [R1+0xcc8], R2 ;  /* 0x000cc80201007387 */ /* 0x0003e80000100800 */
[----:B------:R-:W4:Y:S01]  /*978f0*/  LDL.LU R14, [R1+0x468] ;  /* 0x00046800010e7983 */ /* 0x000f220000300800 */
[----:B0-----:R-:W-:-:S03]  /*97900*/  LOP3.LUT R4, R15, 0xffff, RZ, 0xc0, !PT ;  /* 0x0000ffff0f047812 */ /* 0x001fc600078ec0ff */
[----:B------:R0:W-:Y:S01]  /*97910*/  STL [R1+0xcc4], R0 ;  /* 0x000cc40001007387 */ /* 0x0001e20000100800 */
[----:B------:R-:W-:-:S03]  /*97920*/  LOP3.LUT R8, R13, 0xffff, RZ, 0xc0, !PT ;  /* 0x0000ffff0d087812 */ /* 0x000fc600078ec0ff */
[----:B------:R-:W4:Y:S04]  /*97930*/  LDL.LU R31, [R1+0x45c] ;  /* 0x00045c00011f7983 */ /* 0x000f280000300800 */
[----:B------:R-:W4:Y:S01]  /*97940*/  LDL.LU R12, [R1+0x1e0] ;  /* 0x0001e000010c7983 */ /* 0x000f220000300800 */
[----:B-1----:R-:W-:-:S03]  /*97950*/  LOP3.LUT R2, R33, 0xffff, RZ, 0xc0, !PT ;  /* 0x0000ffff21027812 */ /* 0x002fc600078ec0ff */
[----:B------:R1:W-:Y:S04]  /*97960*/  STL [R1+0x674], R5 ;  /* 0x0006740501007387 */ /* 0x0003e80000100800 */
[----:B------:R0:W-:Y:S04]  /*97970*/  STL [R1+0x688], R6 ;  /* 0x0006880601007387 */ /* 0x0001e80000100800 */
[----:B------:R-:W-:Y:S04]  /*97980*/  STL [R1+0x68], R4 ;  /* 0x0000680401007387 */ /* 0x000fe80000100800 */
[----:B------:R-:W-:Y:S04]  /*97990*/  STL [R1+0x538], R8 ;  /* 0x0005380801007387 */ /* 0x000fe80000100800 */
[----:B------:R-:W4:Y:S01]  /*979a0*/  LDL.LU R33, [R1+0x3bbc] ;  /* 0x003bbc0001217983 */ /* 0x000f220000300800 */
[----:B0-----:R-:W-:-:S02]  /*979b0*/  LOP3.LUT R0, R27, 0xffff, RZ, 0xc0, !PT ;  /* 0x0000ffff1b007812 */ /* 0x001fc400078ec0ff */
[----:B---3--:R-:W-:Y:S02]  /*979c0*/  LOP3.LUT R7, R7, 0xffff, RZ, 0xc0, !PT ;  /* 0x0000ffff07077812 */ /* 0x008fe400078ec0ff */
[----:B------:R-:W-:Y:S02]  /*979d0*/  LOP3.LUT R3, R10, 0xffff, RZ, 0xc0, !PT ;  /* 0x0000ffff0a037812 */ /* 0x000fe400078ec0ff */
[----:B------:R-:W3:Y:S01]  /*979e0*/  LDL.LU R10, [R1+0x3bb8] ;  /* 0x003bb800010a7983 */ /* 0x000ee20000300800 */
[----:B-1----:R-:W-:-:S03]  /*979f0*/  PRMT R5, R5, 0x3340, R8 ;  /* 0x0000334005057816 */ /* 0x002fc60000000008 */
[----:B------:R0:W-:Y:S04]  /*97a00*/  STL [R1+0x1c4], R0 ;  /* 0x0001c40001007387 */ /* 0x0001e80000100800 */
[----:B------:R-:W-:Y:S01]  /*97a10*/  STL [R1+0x680], R7 ;  /* 0x0006800701007387 */ /* 0x000fe20000100800 */
[----:B------:R-:W-:-:S03]  /*97a20*/  PRMT R6, R6, 0x3340, R7 ;  /* 0x0000334006067816 */ /* 0x000fc60000000007 */
[----:B------:R1:W-:Y:S01]  /*97a30*/  STL [R1+0x574], R2 ;  /* 0x0005740201007387 */ /* 0x0003e20000100800 */
[----:B0-----:R-:W-:-:S03]  /*97a40*/  PRMT R0, R0, 0x3340, R1 ;  /* 0x0000334000007816 */ /* 0x001fc60000000001 */
[----:B------:R0:W-:Y:S01]  /*97a50*/  STL [R1+0x698], R3 ;  /* 0x0006980301007387 */ /* 0x0001e20000100800 */
[--C-:B-1----:R-:W-:Y:S02]  /*97a60*/  PRMT R2, R2, 0x3340, R1.reuse ;  /* 0x0000334002027816 */ /* 0x102fe40000000001 */
[----:B0-----:R-:W-:Y:S02]  /*97a70*/  PRMT R3, R3, 0x3340, R1 ;  /* 0x0000334003037816 */ /* 0x001fe40000000001 */
[----:B------:R-:W-:Y:S02]  /*97a80*/  PRMT R2, R5, 0x5410, R2 ;  /* 0x0000541005027816 */ /* 0x000fe40000000002 */
[----:B--2---:R-:W-:-:S04]  /*97a90*/  LOP3.LUT R9, R9, 0xffff, RZ, 0xc0, !PT ;  /* 0x0000ffff09097812 */ /* 0x004fc800078ec0ff */
[----:B------:R-:W-:-:S04]  /*97aa0*/  PRMT R4, R4, 0x3340, R9 ;  /* 0x0000334004047816 */ /* 0x000fc80000000009 */
[----:B------:R-:W-:Y:S01]  /*97ab0*/  PRMT R4, R4, 0x5410, R0 ;  /* 0x0000541004047816 */ /* 0x000fe20000000000 */
[----:B------:R-:W-:Y:S01]  /*97ac0*/  STL [R1+0x3b70], R9 ;  /* 0x003b700901007387 */ /* 0x000fe20000100800 */
[----:B------:R-:W-:-:S03]  /*97ad0*/  PRMT R0, R6, 0x5410, R3 ;  /* 0x0000541006007816 */ /* 0x000fc60000000003 */
[----:B------:R0:W-:Y:S04]  /*97ae0*/  STL [R1+0xcc0], R4 ;  /* 0x000cc00401007387 */ /* 0x0001e80000100800 */
[----:B------:R-:W2:Y:S04]  /*97af0*/  LDL.LU R19, [R1+0x588] ;  /* 0x0005880001137983 */ /* 0x000ea80000300800 */
[----:B------:R-:W-:Y:S04]  /*97b00*/  STL [R1+0xcb8], R2 ;  /* 0x000cb80201007387 */ /* 0x000fe80000100800 */
[----:B------:R-:W2:Y:S04]  /*97b10*/  LDL.LU R16, [R1+0x474] ;  /* 0x0004740001107983 */ /* 0x000ea80000300800 */
[----:B------:R1:W-:Y:S01]  /*97b20*/  STL [R1+0xcb4], R0 ;  /* 0x000cb40001007387 */ /* 0x0003e20000100800 */
[----:B----4-:R-:W-:-:S03]  /*97b30*/  LOP3.LUT R8, R17, 0xffff, RZ, 0xc0, !PT ;  /* 0x0000ffff11087812 */ /* 0x010fc600078ec0ff */
[----:B------:R-:W4:Y:S01]  /*97b40*/  LDL.LU R15, [R1+0x470] ;  /* 0x00047000010f7983 */ /* 0x000f220000300800 */
[----:B0-----:R-:W-:-:S03]  /*97b50*/  LOP3.LUT R4, R14, 0xffff, RZ, 0xc0, !PT ;  /* 0x0000ffff0e047812 */ /* 0x001fc600078ec0ff */
[----:B------:R-:W4:Y:S01]  /*97b60*/  LDL.LU R13, [R1+0x2fc] ;  /* 0x0002fc00010d7983 */ /* 0x000f220000300800 */
[----:B-1----:R-:W-:-:S03]  /*97b70*/  LOP3.LUT R0, R29, 0xffff, RZ, 0xc0, !PT ;  /* 0x0000ffff1d007812 */ /* 0x002fc600078ec0ff */
[----:B------:R-:W4:Y:S01]  /*97b80*/  LDL.LU R7, [R1+0x1f4] ;  /* 0x0001f40001077983 */ /* 0x000f220000300800 */
[----:B------:R-:W-:-:S03]  /*97b90*/  LOP3.LUT R5, R31, 0xffff, RZ, 0xc0, !PT ;  /* 0x0000ffff1f057812 */ /* 0x000fc600078ec0ff */
[----:B------:R-:W-:Y:S01]  /*97ba0*/  STL [R1+0x6a0], R8 ;  /* 0x0006a00801007387 */ /* 0x000fe20000100800 */
[----:B------:R-:W-:-:S03]  /*97bb0*/  LOP3.LUT R9, R12, 0xffff, RZ, 0xc0, !PT ;  /* 0x0000ffff0c097812 */ /* 0x000fc600078ec0ff */
[----:B------:R0:W-:Y:S01]  /*97bc0*/  STL [R1+0x570], R4 ;  /* 0x0005700401007387 */ /* 0x0001e20000100800 */
[----:B------:R-:W-:-:S03]  /*97bd0*/  LOP3.LUT R3, R36, 0xffff, RZ, 0xc0, !PT ;  /* 0x0000ffff24037812 */ /* 0x000fc600078ec0ff */
[----:B------:R-:W-:Y:S04]  /*97be0*/  STL [R1+0x694], R5 ;  /* 0x0006940501007387 */ /* 0x000fe80000100800 */
[----:B------:R-:W-:Y:S04]  /*97bf0*/  STL [R1+0x80], R9 ;  /* 0x0000800901007387 */ /* 0x000fe80000100800 */
[----:B------:R-:W4:Y:S04]  /*97c00*/  LDL.LU R36, [R1+0x3bb4] ;  /* 0x003bb40001247983 */ /* 0x000f280000300800 */
[----:B------:R1:W-:Y:S01]  /*97c10*/  STL [R1+0x8c], R0 ;  /* 0x00008c0001007387 */ /* 0x0003e20000100800 */
[----:B------:R-:W-:-:S03]  /*97c20*/  LOP3.LUT R6, R33, 0xffff, RZ, 0xc0, !PT ;  /* 0x0000ffff21067812 */ /* 0x000fc600078ec0ff */
[----:B------:R-:W4:Y:S01]  /*97c30*/  LDL.LU R33, [R1+0x3bb0] ;  /* 0x003bb00001217983 */ /* 0x000f220000300800 */
[----:B------:R-:W-:Y:S02]  /*97c40*/  LOP3.LUT R2, R28, 0xffff, RZ, 0xc0, !PT ;  /* 0x0000ffff1c027812 */ /* 0x000fe400078ec0ff */
[----:B0-----:R-:W-:Y:S02]  /*97c50*/  PRMT R4, R4, 0x3340, R9 ;  /* 0x0000334004047816 */ /* 0x001fe40000000009 */
[----:B---3--:R-:W-:Y:S01]  /*97c60*/  LOP3.LUT R10, R10, 0xffff, RZ, 0xc0, !PT ;  /* 0x0000ffff0a0a7812 */ /* 0x008fe200078ec0ff */
[----:B------:R0:W-:Y:S01]  /*97c70*/  STL [R1+0xc94], R2 ;  /* 0x000c940201007387 */ /* 0x0001e20000100800 */
[----:B-1----:R-:W-:Y:S02]  /*97c80*/  PRMT R0, R0, 0x3340, R1 ;  /* 0x0000334000007816 */ /* 0x002fe40000000001 */
[----:B------:R-:W-:Y:S01]  /*97c90*/  PRMT R5, R5, 0x3340, R6 ;  /* 0x0000334005057816 */ /* 0x000fe20000000006 */
[----:B------:R1:W-:Y:S01]  /*97ca0*/  STL [R1+0x6c0], R3 ;  /* 0x0006c00301007387 */ /* 0x0003e20000100800 */
[----:B------:R-:W-:-:S03]  /*97cb0*/  PRMT R4, R4, 0x5410, R0 ;  /* 0x0000541004047816 */ /* 0x000fc60000000000 */
[----:B------:R3:W-:Y:S01]  /*97cc0*/  STL [R1+0x45c], R6 ;  /* 0x00045c0601007387 */ /* 0x0007e20000100800 */
[--C-:B0-----:R-:W-:Y:S02]  /*97cd0*/  PRMT R2, R2, 0x3340, R1.reuse ;  /* 0x0000334002027816 */ /* 0x101fe40000000001 */
[----:B-1----:R-:W-:Y:S02]  /*97ce0*/  PRMT R3, R3, 0x3340, R1 ;  /* 0x0000334003037816 */ /* 0x002fe40000000001 */
[----:B------:R-:W-:Y:S02]  /*97cf0*/  PRMT R2, R5, 0x5410, R2 ;  /* 0x0000541005027816 */ /* 0x000fe40000000002 */
[----:B---3--:R-:W-:Y:S01]  /*97d00*/  PRMT R6, R8, 0x3340, R10 ;  /* 0x0000334008067816 */ /* 0x008fe2000000000a */
[----:B------:R-:W-:Y:S03]  /*97d10*/  STL [R1+0xcb0], R4 ;  /* 0x000cb00401007387 */ /* 0x000fe60000100800 */
[----:B------:R-:W-:Y:S01]  /*97d20*/  PRMT R0, R6, 0x5410, R3 ;  /* 0x0000541006007816 */ /* 0x000fe20000000003 */
[----:B------:R-:W3:Y:S04]  /*97d30*/  LDL.LU R18, [R1+0x598] ;  /* 0x0005980001127983 */ /* 0x000ee80000300800 */
[----:B------:R-:W-:Y:S04]  /*97d40*/  STL [R1+0xcac], R2 ;  /* 0x000cac0201007387 */ /* 0x000fe80000100800 */
[----:B------:R-:W3:Y:S04]  /*97d50*/  LDL.LU R17, [R1+0x594] ;  /* 0x0005940001117983 */ /* 0x000ee80000300800 */
[----:B------:R0:W-:Y:S04]  /*97d60*/  STL [R1+0xca8], R0 ;  /* 0x000ca80001007387 */ /* 0x0001e80000100800 */
[----:B------:R-:W3:Y:S04]  /*97d70*/  LDL.LU R14, [R1+0x47c] ;  /* 0x00047c00010e7983 */ /* 0x000ee80000300800 */
[----:B------:R-:W3:Y:S01]  /*97d80*/  LDL.LU R12, [R1+0x30c] ;  /* 0x00030c00010c7983 */ /* 0x000ee20000300800 */
[----:B0-----:R-:W-:-:S03]  /*97d90*/  LOP3.LUT R0, R35, 0xffff, RZ, 0xc0, !PT ;  /* 0x0000ffff23007812 */ /* 0x001fc600078ec0ff */
[----:B------:R-:W3:Y:S01]  /*97da0*/  LDL.LU R31, [R1+0x308] ;  /* 0x00030800011f7983 */ /* 0x000ee20000300800 */
[----:B--2---:R-:W-:Y:S02]  /*97db0*/  LOP3.LUT R4, R19, 0xffff, RZ, 0xc0, !PT ;  /* 0x0000ffff13047812 */ /* 0x004fe400078ec0ff */
[----:B------:R-:W-:-:S03]  /*97dc0*/  LOP3.LUT R5, R16, 0xffff, RZ, 0xc0, !PT ;  /* 0x0000ffff10057812 */ /* 0x000fc600078ec0ff */
[----:B------:R-:W-:Y:S04]  /*97dd0*/  STL [R1+0x684], R4 ;  /* 0x0006840401007387 */ /* 0x000fe80000100800 */
[----:B------:R-:W-:Y:S01]  /*97de0*/  STL [R1+0x6b0], R5 ;  /* 0x0006b00501007387 */ /* 0x000fe20000100800 */
[----:B----4-:R-:W-:Y:S02]  /*97df0*/  LOP3.LUT R6, R15, 0xffff, RZ, 0xc0, !PT ;  /* 0x0000ffff0f067812 */ /* 0x010fe400078ec0ff */
[----:B------:R-:W-:Y:S02]  /*97e00*/  LOP3.LUT R9, R13, 0xffff, RZ, 0xc0, !PT ;  /* 0x0000ffff0d097812 */ /* 0x000fe400078ec0ff */
[----:B------:R-:W-:-:S03]  /*97e10*/  LOP3.LUT R8, R7, 0xffff, RZ, 0xc0, !PT ;  /* 0x0000ffff07087812 */ /* 0x000fc600078ec0ff */
[----:B------:R-:W-:Y:S04]  /*97e20*/  STL [R1+0x1dc], R9 ;  /* 0x0001dc0901007387 */ /* 0x000fe80000100800 */
[----:B------:R-:W2:Y:S04]  /*97e30*/  LDL.LU R35, [R1+0x3bac] ;  /* 0x003bac0001237983 */ /* 0x000ea80000300800 */
[----:B------:R-:W-:Y:S04]  /*97e40*/  STL [R1+0x6bc], R6 ;  /* 0x0006bc0601007387 */ /* 0x000fe80000100800 */
[----:B------:R-:W-:Y:S04]  /*97e50*/  STL [R1+0x1f4], R8 ;  /* 0x0001f40801007387 */ /* 0x000fe80000100800 */
[----:B------:R0:W-:Y:S01]  /*97e60*/  STL [R1+0xc0], R0 ;  /* 0x0000c00001007387 */ /* 0x0001e20000100800 */
[----:B------:R-:W-:-:S03]  /*97e70*/  LOP3.LUT R7, R33, 0xffff, RZ, 0xc0, !PT ;  /* 0x0000ffff21077812 */ /* 0x000fc600078ec0ff */
[----:B------:R-:W4:Y:S01]  /*97e80*/  LDL.LU R33, [R1+0x3ba8] ;  /* 0x003ba80001217983 */ /* 0x000f220000300800 */
[----:B------:R-:W-:Y:S02]  /*97e90*/  LOP3.LUT R2, R38, 0xffff, RZ, 0xc0, !PT ;  /* 0x0000ffff26027812 */ /* 0x000fe400078ec0ff */
[----:B0-----:R-:W-:Y:S02]  /*97ea0*/  PRMT R0, R0, 0x3340, R1 ;  /* 0x0000334000007816 */ /* 0x001fe40000000001 */
[----:B------:R-:W-:Y:S01]  /*97eb0*/  PRMT R4, R4, 0x3340, R9 ;  /* 0x0000334004047816 */ /* 0x000fe20000000009 */
[----:B------:R0:W-:Y:S01]  /*97ec0*/  STL [R1+0x6b4], R2 ;  /* 0x0006b40201007387 */ /* 0x0001e20000100800 */
[----:B------:R-:W-:Y:S02]  /*97ed0*/  LOP3.LUT R3, R37, 0xffff, RZ, 0xc0, !PT ;  /* 0x0000ffff25037812 */ /* 0x000fe400078ec0ff */
[----:B------:R-:W-:Y:S02]  /*97ee0*/  PRMT R5, R5, 0x3340, R8 ;  /* 0x0000334005057816 */ /* 0x000fe40000000008 */
[----:B------:R-:W-:Y:S01]  /*97ef0*/  PRMT R4, R4, 0x5410, R0 ;  /* 0x0000541004047816 */ /* 0x000fe20000000000 */
[----:B------:R1:W-:Y:S01]  /*97f00*/  STL [R1+0xc84], R3 ;  /* 0x000c840301007387 */ /* 0x0003e20000100800 */
[----:B0-----:R-:W-:-:S03]  /*97f10*/  PRMT R2, R2, 0x3340, R1 ;  /* 0x0000334002027816 */ /* 0x001fc60000000001 */
[----:B------:R-:W-:Y:S01]  /*97f20*/  STL [R1+0x6b8], R7 ;  /* 0x0006b80701007387 */ /* 0x000fe20000100800 */
[----:B------:R-:W-:Y:S02]  /*97f30*/  PRMT R6, R6, 0x3340, R7 ;  /* 0x0000334006067816 */ /* 0x000fe40000000007 */
[----:B------:R-:W-:Y:S01]  /*97f40*/  PRMT R0, R5, 0x5410, R2 ;  /* 0x0000541005007816 */ /* 0x000fe20000000002 */
[----:B------:R-:W2:Y:S01]  /*97f50*/  LDL.LU R19, [R1+0x5a0] ;  /* 0x0005a00001137983 */ /* 0x000ea20000300800 */
[----:B-1----:R-:W-:-:S03]  /*97f60*/  PRMT R3, R3, 0x3340, R1 ;  /* 0x0000334003037816 */ /* 0x002fc60000000001 */
[----:B------:R3:W-:Y:S04]  /*97f70*/  STL [R1+0xca4], R4 ;  /* 0x000ca40401007387 */ /* 0x0007e80000100800 */
[----:B------:R-:W2:Y:S04]  /*97f80*/  LDL.LU R16, [R1+0x59c] ;  /* 0x00059c0001107983 */ /* 0x000ea80000300800 */
[----:B------:R0:W-:Y:S01]  /*97f90*/  STL [R1+0xca0], R0 ;  /* 0x000ca00001007387 */ /* 0x0001e20000100800 */
[----:B---3--:R-:W-:-:S03]  /*97fa0*/  LOP3.LUT R4, R18, 0xffff, RZ, 0xc0, !PT ;  /* 0x0000ffff12047812 */ /* 0x008fc600078ec0ff */
[----:B------:R-:W3:Y:S01]  /*97fb0*/  LDL.LU R15, [R1+0x4a8] ;  /* 0x0004a800010f7983 */ /* 0x000ee20000300800 */
[----:B------:R-:W-:-:S03]  /*97fc0*/  LOP3.LUT R5, R17, 0xffff, RZ, 0xc0, !PT ;  /* 0x0000ffff11057812 */ /* 0x000fc600078ec0ff */
[----:B------:R-:W2:Y:S01]  /*97fd0*/  LDL.LU R13, [R1+0x328] ;  /* 0x00032800010d7983 */ /* 0x000ea20000300800 */
[----:B0-----:R-:W-:-:S03]  /*97fe0*/  PRMT R0, R6, 0x5410, R3 ;  /* 0x0000541006007816 */ /* 0x001fc60000000003 */
[----:B------:R-:W3:Y:S01]  /*97ff0*/  LDL.LU R7, [R1+0x324] ;  /* 0x0003240001077983 */ /* 0x000ee20000300800 */
[----:B------:R-:W-:Y:S02]  /*98000*/  LOP3.LUT R6, R14, 0xffff, RZ, 0xc0, !PT ;  /* 0x0000ffff0e067812 */ /* 0x000fe400078ec0ff */
[----:B------:R-:W-:Y:S01]  /*98010*/  LOP3.LUT R12, R12, 0xffff, RZ, 0xc0, !PT ;  /* 0x0000ffff0c0c7812 */ /* 0x000fe200078ec0ff */
[----:B------:R-:W-:Y:S01]  /*98020*/  STL [R1+0xc9c], R0 ;  /* 0x000c9c0001007387 */ /* 0x000fe20000100800 */
[----:B------:R-:W-:-:S03]  /*98030*/  LOP3.LUT R9, R31, 0xffff, RZ, 0xc0, !PT ;  /* 0x0000ffff1f097812 */ /* 0x000fc600078ec0ff */
[----:B------:R0:W-:Y:S01]  /*98040*/  STL [R1+0x598], R4 ;  /* 0x0005980401007387 */ /* 0x0001e20000100800 */
[----:B------:R-:W-:-:S03]  /*98050*/  LOP3.LUT R2, R34, 0xffff, RZ, 0xc0, !PT ;  /* 0x0000ffff22027812 */ /* 0x000fc600078ec0ff */
[----:B------:R1:W-:Y:S04]  /*98060*/  STL [R1+0x6cc], R5 ;  /* 0x0006cc0501007387 */ /* 0x0003e80000100800 */
[----:B------:R-:W-:Y:S04]  /*98070*/  STL [R1+0x470], R12 ;  /* 0x0004700c01007387 */ /* 0x000fe80000100800 */
[----:B------:R-:W-:Y:S04]  /*98080*/  STL [R1+0x6c8], R6 ;  /* 0x0006c80601007387 */ /* 0x000fe80000100800 */
[----:B------:R-:W-:Y:S04]  /*98090*/  STL [R1+0x6c4], R9 ;  /* 0x0006c40901007387 */ /* 0x000fe80000100800 */
[----:B------:R-:W3:Y:S01]  /*980a0*/  LDL.LU R34, [R1+0x3ba4] ;  /* 0x003ba40001227983 */ /* 0x000ee20000300800 */
[----:B----4-:R-:W-:-:S03]  /*980b0*/  LOP3.LUT R8, R33, 0xffff, RZ, 0xc0, !PT ;  /* 0x0000ffff21087812 */ /* 0x010fc600078ec0ff */
[----:B------:R-:W4:Y:S01]  /*980c0*/  LDL.LU R33, [R1+0x3ba0] ;  /* 0x003ba00001217983 */ /* 0x000f220000300800 */
[----:B------:R-:W-:Y:S02]  /*980d0*/  LOP3.LUT R11, R11, 0xffff, RZ, 0xc0, !PT ;  /* 0x0000ffff0b0b7812 */ /* 0x000fe400078ec0ff */
[----:B0-----:R-:W-:Y:S01]  /*980e0*/  PRMT R4, R4, 0x3340, R12 ;  /* 0x0000334004047816 */ /* 0x001fe2000000000c */
[----:B------:R0:W-:Y:S01]  /*980f0*/  STL [R1+0x6d4], R2 ;  /* 0x0006d40201007387 */ /* 0x0001e20000100800 */
[----:B------:R-:W-:Y:S02]  /*98100*/  PRMT R0, R11, 0x3340, R1 ;  /* 0x000033400b007816 */ /* 0x000fe40000000001 */
[----:B------:R-:W-:Y:S02]  /*98110*/  LOP3.LUT R3, R41, 0xffff, RZ, 0xc0, !PT ;  /* 0x0000ffff29037812 */ /* 0x000fe400078ec0ff */
[----:B-1----:R-:W-:Y:S02]  /*98120*/  PRMT R5, R5, 0x3340, R9 ;  /* 0x0000334005057816 */ /* 0x002fe40000000009 */
[----:B------:R-:W-:-:S02]  /*98130*/  PRMT R4, R4, 0x5410, R0 ;  /* 0x0000541004047816 */ /* 0x000fc40000000000 */
[--C-:B0-----:R-:W-:Y:S01]  /*98140*/  PRMT R2, R2, 0x3340, R1.reuse ;  /* 0x0000334002027816 */ /* 0x101fe20000000001 */
[----:B------:R0:W-:Y:S03]  /*98150*/  STL [R1+0x6d0], R3 ;  /* 0x0006d00301007387 */ /* 0x0001e60000100800 */
[----:B------:R-:W-:Y:S01]  /*98160*/  PRMT R0, R5, 0x5410, R2 ;  /* 0x0000541005007816 */ /* 0x000fe20000000002 */
[----:B------:R-:W-:Y:S04]  /*98170*/  STL [R1+0xf4], R8 ;  /* 0x0000f40801007387 */ /* 0x000fe80000100800 */
[----:B------:R-:W4:Y:S04]  /*98180*/  LDL.LU R17, [R1+0x5ac] ;  /* 0x0005ac0001117983 */ /* 0x000f280000300800 */
[----:B------:R2:W-:Y:S01]  /*98190*/  STL [R1+0xc90], R4 ;  /* 0x000c900401007387 */ /* 0x0005e20000100800 */
[----:B0-----:R-:W-:-:S03]  /*981a0*/  PRMT R3, R3, 0x3340, R1 ;  /* 0x0000334003037816 */ /* 0x001fc60000000001 */
[----:B------:R-:W4:Y:S01]  /*981b0*/  LDL.LU R14, [R1+0x5a8] ;  /* 0x0005a800010e7983 */ /* 0x000f220000300800 */
[----:B------:R-:W-:-:S03]  /*981c0*/  PRMT R6, R6, 0x3340, R8 ;  /* 0x0000334006067816 */ /* 0x000fc60000000008 */
[----:B------:R0:W-:Y:S04]  /*981d0*/  STL [R1+0xc8c], R0 ;  /* 0x000c8c0001007387 */ /* 0x0001e80000100800 */
[----:B------:R-:W4:Y:S04]  /*981e0*/  LDL.LU R31, [R1+0x4c0] ;  /* 0x0004c000011f7983 */ /* 0x000f280000300800 */
[----:B------:R-:W4:Y:S01]  /*981f0*/  LDL.LU R12, [R1+0x33c] ;  /* 0x00033c00010c7983 */ /* 0x000f220000300800 */
[----:B--2---:R-:W-:Y:S02]  /*98200*/  LOP3.LUT R4, R19, 0xffff, RZ, 0xc0, !PT ;  /* 0x0000ffff13047812 */ /* 0x004fe400078ec0ff */
[----:B0-----:R-:W-:-:S02]  /*98210*/  PRMT R0, R6, 0x5410, R3 ;  /* 0x0000541006007816 */ /* 0x001fc40000000003 */
[----:B------:R-:W-:Y:S02]  /*98220*/  LOP3.LUT R5, R16, 0xffff, RZ, 0xc0, !PT ;  /* 0x0000ffff10057812 */ /* 0x000fe400078ec0ff */
[----:B------:R-:W-:Y:S01]  /*98230*/  LOP3.LUT R13, R13, 0xffff, RZ, 0xc0, !PT ;  /* 0x0000ffff0d0d7812 */ /* 0x000fe200078ec0ff */
[----:B------:R0:W-:Y:S01]  /*98240*/  STL [R1+0xc88], R0 ;  /* 0x000c880001007387 */ /* 0x0001e20000100800 */
[----:B---3--:R-:W-:Y:S02]  /*98250*/  LOP3.LUT R6, R15, 0xffff, RZ, 0xc0, !PT ;  /* 0x0000ffff0f067812 */ /* 0x008fe400078ec0ff */
[----:B------:R-:W-:Y:S01]  /*98260*/  LOP3.LUT R9, R7, 0xffff, RZ, 0xc0, !PT ;  /* 0x0000ffff07097812 */ /* 0x000fe200078ec0ff */
[----:B------:R1:W-:Y:S04]  /*98270*/  STL [R1+0x214], R4 ;  /* 0x0002140401007387 */ /* 0x0003e80000100800 */
[----:B------:R2:W-:Y:S01]  /*98280*/  STL [R1+0x5a0], R5 ;  /* 0x0005a00501007387 */ /* 0x0005e20000100800 */
[----:B0-----:R-:W-:-:S03]  /*98290*/  LOP3.LUT R0, R36, 0xffff, RZ, 0xc0, !PT ;  /* 0x0000ffff24007812 */ /* 0x001fc600078ec0ff */
[----:B------:R-:W-:Y:S01]  /*982a0*/  STL [R1+0xf8], R13 ;  /* 0x0000f80d01007387 */ /* 0x000fe20000100800 */
[----:B------:R-:W-:-:S03]  /*982b0*/  LOP3.LUT R32, R32, 0xffff, RZ, 0xc0, !PT ;  /* 0x0000ffff20207812 */ /* 0x000fc600078ec0ff */
[----:B------:R-:W3:Y:S04]  /*982c0*/  LDL.LU R36, [R1+0x3b9c] ;  /* 0x003b9c0001247983 */ /* 0x000ee80000300800 */
[----:B------:R-:W-:Y:S01]  /*982d0*/  STL [R1+0x6dc], R6 ;  /* 0x0006dc0601007387 */ /* 0x000fe20000100800 */
[----:B-1----:R-:W-:-:S03]  /*982e0*/  PRMT R4, R4, 0x3340, R13 ;  /* 0x0000334004047816 */ /* 0x002fc6000000000d */
[----:B------:R-:W-:Y:S01]  /*982f0*/  STL [R1+0x59c], R9 ;  /* 0x00059c0901007387 */ /* 0x000fe20000100800 */
[----:B------:R-:W-:-:S03]  /*98300*/  LOP3.LUT R3, R44, 0xffff, RZ, 0xc0, !PT ;  /* 0x0000ffff2c037812 */ /* 0x000fc600078ec0ff */
[----:B------:R0:W-:Y:S01]  /*98310*/  STL [R1+0x6d8], R0 ;  /* 0x0006d80001007387 */ /* 0x0001e20000100800 */
[----:B------:R-:W-:-:S03]  /*98320*/  PRMT R2, R32, 0x3340, R1 ;  /* 0x0000334020027816 */ /* 0x000fc60000000001 */
[----:B------:R-:W3:Y:S01]  /*98330*/  LDL.LU R7, [R1+0x238] ;  /* 0x0002380001077983 */ /* 0x000ee20000300800 */
[----:B--2---:R-:W-:Y:S02]  /*98340*/  PRMT R5, R5, 0x3340, R9 ;  /* 0x0000334005057816 */ /* 0x004fe40000000009 */
[----:B0-----:R-:W-:-:S04]  /*98350*/  PRMT R0, R0, 0x3340, R1 ;  /* 0x0000334000007816 */ /* 0x001fc80000000001 */
[----:B------:R-:W-:Y:S02]  /*98360*/  PRMT R4, R4, 0x5410, R0 ;  /* 0x0000541004047816 */ /* 0x000fe40000000000 */
[----:B------:R-:W-:Y:S02]  /*98370*/  PRMT R0, R5, 0x5410, R2 ;  /* 0x0000541005007816 */ /* 0x000fe40000000002 */
[----:B----4-:R-:W-:Y:S02]  /*98380*/  LOP3.LUT R8, R33, 0xffff, RZ, 0xc0, !PT ;  /* 0x0000ffff21087812 */ /* 0x010fe400078ec0ff */
[----:B------:R-:W2:Y:S04]  /*98390*/  LDL.LU R33, [R1+0x3b98] ;  /* 0x003b980001217983 */ /* 0x000ea80000300800 */
[----:B------:R0:W-:Y:S04]  /*983a0*/  STL [R1+0x6f0], R3 ;  /* 0x0006f00301007387 */ /* 0x0001e80000100800 */
[----:B------:R-:W-:Y:S04]  /*983b0*/  STL [R1+0x104], R8 ;  /* 0x0001040801007387 */ /* 0x000fe80000100800 */
[----:B------:R-:W4:Y:S04]  /*983c0*/  LDL.LU R19, [R1+0x5b8] ;  /* 0x0005b80001137983 */ /* 0x000f280000300800 */
[----:B------:R1:W-:Y:S04]  /*983d0*/  STL [R1+0xc80], R4 ;  /* 0x000c800401007387 */ /* 0x0003e80000100800 */
[----:B------:R-:W4:Y:S04]  /*983e0*/  LDL.LU R16, [R1+0x5b4] ;  /* 0x0005b40001107983 */ /* 0x000f280000300800 */
[----:B------:R1:W-:Y:S04]  /*983f0*/  STL [R1+0xc7c], R0 ;  /* 0x000c7c0001007387 */ /* 0x0003e80000100800 */
[----:B------:R-:W4:Y:S04]  /*98400*/  LDL.LU R15, [R1+0x4cc] ;  /* 0x0004cc00010f7983 */ /* 0x000f280000300800 */
[----:B------:R-:W4:Y:S01]  /*98410*/  LDL.LU R13, [R1+0x348] ;  /* 0x00034800010d7983 */ /* 0x000f220000300800 */
[----:B0-----:R-:W-:-:S02]  /*98420*/  PRMT R3, R3, 0x3340, R1 ;  /* 0x0000334003037816 */ /* 0x001fc40000000001 */
[----:B------:R-:W-:Y:S02]  /*98430*/  PRMT R6, R6, 0x3340, R8 ;  /* 0x0000334006067816 */ /* 0x000fe40000000008 */
[----:B-1----:R-:W-:Y:S02]  /*98440*/  LOP3.LUT R4, R17, 0xffff, RZ, 0xc0, !PT ;  /* 0x0000ffff11047812 */ /* 0x002fe400078ec0ff */
[----:B------:R-:W-:Y:S02]  /*98450*/  PRMT R0, R6, 0x5410, R3 ;  /* 0x0000541006007816 */ /* 0x000fe40000000003 */
[----:B------:R-:W-:Y:S02]  /*98460*/  LOP3.LUT R5, R14, 0xffff, RZ, 0xc0, !PT ;  /* 0x0000ffff0e057812 */ /* 0x000fe400078ec0ff */
[----:B------:R-:W-:Y:S01]  /*98470*/  LOP3.LUT R6, R31, 0xffff, RZ, 0xc0, !PT ;  /* 0x0000ffff1f067812 */ /* 0x000fe200078ec0ff */
[----:B------:R0:W-:Y:S01]  /*98480*/  STL [R1+0xc78], R0 ;  /* 0x000c780001007387 */ /* 0x0001e20000100800 */
[----:B------:R-:W-:-:S03]  /*98490*/  LOP3.LUT R8, R12, 0xffff, RZ, 0xc0, !PT ;  /* 0x0000ffff0c087812 */ /* 0x000fc600078ec0ff */
[----:B------:R-:W4:Y:S04]  /*984a0*/  LDL.LU R31, [R1+0x344] ;  /* 0x00034400011f7983 */ /* 0x000f280000300800 */
[----:B------:R1:W-:Y:S01]  /*984b0*/  STL [R1+0x6e4], R4 ;  /* 0x0006e40401007387 */ /* 0x0003e20000100800 */
[----:B------:R-:W-:-:S03]  /*984c0*/  LOP3.LUT R2, R35, 0xffff, RZ, 0xc0, !PT ;  /* 0x0000ffff23027812 */ /* 0x000fc600078ec0ff */
[----:B------:R-:W-:Y:S01]  /*984d0*/  STL [R1+0x6ec], R5 ;  /* 0x0006ec0501007387 */ /* 0x000fe20000100800 */
[----:B0-----:R-:W-:-:S03]  /*984e0*/  LOP3.LUT R0, R34, 0xffff, RZ, 0xc0, !PT ;  /* 0x0000ffff22007812 */ /* 0x001fc600078ec0ff */
[----:B------:R-:W-:Y:S04]  /*984f0*/  STL [R1+0x6fc], R6 ;  /* 0x0006fc0601007387 */ /* 0x000fe80000100800 */
[----:B------:R-:W-:Y:S04]  /*98500*/  STL [R1+0x6e0], R8 ;  /* 0x0006e00801007387 */ /* 0x000fe80000100800 */
[----:B------:R-:W4:Y:S04]  /*98510*/  LDL.LU R34, [R1+0x3b94] ;  /* 0x003b940001227983 */ /* 0x000f280000300800 */
[----:B------:R-:W4:Y:S01]  /*98520*/  LDL.LU R35, [R1+0x3b90] ;  /* 0x003b900001237983 */ /* 0x000f220000300800 */
[----:B------:R-:W-:-:S02]  /*98530*/  LOP3.LUT R3, R47, 0xffff, RZ, 0xc0, !PT ;  /* 0x0000ffff2f037812 */ /* 0x000fc400078ec0ff */
[----:B-1----:R-:W-:Y:S01]  /*98540*/  PRMT R4, R4, 0x3340, R8 ;  /* 0x0000334004047816 */ /* 0x002fe20000000008 */
[----:B------:R0:W-:Y:S01]  /*98550*/  STL [R1+0x114], R0 ;  /* 0x0001140001007387 */ /* 0x0001e20000100800 */
[----:B---3--:R-:W-:-:S03]  /*98560*/  LOP3.LUT R7, R7, 0xffff, RZ, 0xc0, !PT ;  /* 0x0000ffff07077812 */ /* 0x008fc600078ec0ff */
[----:B------:R1:W-:Y:S01]  /*98570*/  STL [R1+0x70c], R2 ;  /* 0x00070c0201007387 */ /* 0x0003e20000100800 */
[----:B0-----:R-:W-:-:S03]  /*98580*/  PRMT R0, R0, 0x3340, R1 ;  /* 0x0000334000007816 */ /* 0x001fc60000000001 */
[----:B------:R0:W-:Y:S01]  /*98590*/  STL [R1+0x6f8], R3 ;  /* 0x0006f80301007387 */ /* 0x0001e20000100800 */
[----:B------:R-:W-:Y:S02]  /*985a0*/  PRMT R6, R6, 0x3340, R7 ;  /* 0x0000334006067816 */ /* 0x000fe40000000007 */
[----:B------:R-:W-:Y:S01]  /*985b0*/  PRMT R0, R4, 0x5410, R0 ;  /* 0x0000541004007816 */ /* 0x000fe20000000000 */
[----:B------:R3:W-:Y:S01]  /*985c0*/  STL [R1+0x6f4], R7 ;  /* 0x0006f40701007387 */ /* 0x0007e20000100800 */
[--C-:B-1----:R-:W-:Y:S02]  /*985d0*/  PRMT R2, R2, 0x3340, R1.reuse ;  /* 0x0000334002027816 */ /* 0x102fe40000000001 */
[----:B0-----:R-:W-:Y:S01]  /*985e0*/  PRMT R3, R3, 0x3340, R1 ;  /* 0x0000334003037816 */ /* 0x001fe20000000001 */
[----:B---3--:R-:W3:Y:S04]  /*985f0*/  LDL.LU R7, [R1+0x5cc] ;  /* 0x0005cc0001077983 */ /* 0x008ee80000300800 */
[----:B------:R-:W3:Y:S04]  /*98600*/  LDL.LU R17, [R1+0x4e0] ;  /* 0x0004e00001117983 */ /* 0x000ee80000300800 */
[----:B------:R0:W-:Y:S04]  /*98610*/  STL [R1+0xc64], R0 ;  /* 0x000c640001007387 */ /* 0x0001e80000100800 */
[----:B------:R-:W3:Y:S04]  /*98620*/  LDL.LU R14, [R1+0x4dc] ;  /* 0x0004dc00010e7983 */ /* 0x000ee80000300800 */
[----:B------:R-:W3:Y:S01]  /*98630*/  LDL.LU R12, [R1+0x36c] ;  /* 0x00036c00010c7983 */ /* 0x000ee20000300800 */
[----:B0-----:R-:W-:-:S02]  /*98640*/  PRMT R0, R6, 0x5410, R3 ;  /* 0x0000541006007816 */ /* 0x001fc40000000003 */
[----:B------:R-:W-:Y:S02]  /*98650*/  LOP3.LUT R3, R36, 0xffff, RZ, 0xc0, !PT ;  /* 0x0000ffff24037812 */ /* 0x000fe400078ec0ff */
[----:B--2---:R-:W-:-:S04]  /*98660*/  LOP3.LUT R33, R33, 0xffff, RZ, 0xc0, !PT ;  /* 0x0000ffff21217812 */ /* 0x004fc800078ec0ff */
[----:B------:R-:W-:-:S04]  /*98670*/  PRMT R5, R5, 0x3340, R33 ;  /* 0x0000334005057816 */ /* 0x000fc80000000021 */
[----:B------:R-:W-:Y:S02]  /*98680*/  PRMT R2, R5, 0x5410, R2 ;  /* 0x0000541005027816 */ /* 0x000fe40000000002 */
[----:B----4-:R-:W-:-:S03]  /*98690*/  LOP3.LUT R5, R19, 0xffff, RZ, 0xc0, !PT ;  /* 0x0000ffff13057812 */ /* 0x010fc600078ec0ff */
[----:B------:R-:W-:Y:S04]  /*986a0*/  STL [R1+0xc58], R2 ;  /* 0x000c580201007387 */ /* 0x000fe80000100800 */
[----:B------:R0:W-:Y:S01]  /*986b0*/  STL [R1+0xc54], R0 ;  /* 0x000c540001007387 */ /* 0x0001e20000100800 */
[----:B------:R-:W-:-:S03]  /*986c0*/  LOP3.LUT R6, R16, 0xffff, RZ, 0xc0, !PT ;  /* 0x0000ffff10067812 */ /* 0x000fc600078ec0ff */
[----:B------:R1:W-:Y:S01]  /*986d0*/  STL [R1+0x710], R5 ;  /* 0x0007100501007387 */ /* 0x0003e20000100800 */
[----:B------:R-:W-:Y:S02]  /*986e0*/  LOP3.LUT R4, R15, 0xffff, RZ, 0xc0, !PT ;  /* 0x0000ffff0f047812 */ /* 0x000fe400078ec0ff */
[----:B------:R-:W-:Y:S02]  /*986f0*/  LOP3.LUT R9, R13, 0xffff, RZ, 0xc0, !PT ;  /* 0x0000ffff0d097812 */ /* 0x000fe400078ec0ff */
[----:B------:R-:W2:Y:S04]  /*98700*/  LDL.LU R13, [R1+0x258] ;  /* 0x00025800010d7983 */ /* 0x000ea80000300800 */
[----:B------:R-:W-:Y:S04]  /*98710*/  STL [R1+0x110], R4 ;  /* 0x0001100401007387 */ /* 0x000fe80000100800 */
[----:B------:R-:W-:Y:S04]  /*98720*/  STL [R1+0x708], R6 ;  /* 0x0007080601007387 */ /* 0x000fe80000100800 */
[----:B------:R-:W-:Y:S04]  /*98730*/  STL [R1+0x704], R9 ;  /* 0x0007040901007387 */ /* 0x000fe80000100800 */
[----:B------:R-:W4:Y:S01]  /*98740*/  LDL.LU R36, [R1+0x3b8c] ;  /* 0x003b8c0001247983 */ /* 0x000f220000300800 */
[----:B------:R-:W-:-:S02]  /*98750*/  LOP3.LUT R8, R31, 0xffff, RZ, 0xc0, !PT ;  /* 0x0000ffff1f087812 */ /* 0x000fc400078ec0ff */
[----:B0-----:R-:W-:-:S03]  /*98760*/  LOP3.LUT R0, R48, 0xffff, RZ, 0xc0, !PT ;  /* 0x0000ffff30007812 */ /* 0x001fc600078ec0ff */
[----:B------:R-:W-:Y:S04]  /*98770*/  STL [R1+0x700], R8 ;  /* 0x0007000801007387 */ /* 0x000fe80000100800 */
[----:B------:R0:W-:Y:S01]  /*98780*/  STL [R1+0xc2c], R0 ;  /* 0x000c2c0001007387 */ /* 0x0001e20000100800 */
[----:B-1----:R-:W-:Y:S02]  /*98790*/  PRMT R5, R5, 0x3340, R9 ;  /* 0x0000334005057816 */ /* 0x002fe40000000009 */
[----:B------:R-:W-:Y:S02]  /*987a0*/  LOP3.LUT R34, R34, 0xffff, RZ, 0xc0, !PT ;  /* 0x0000ffff22227812 */ /* 0x000fe400078ec0ff */
[----:B------:R-:W-:Y:S02]  /*987b0*/  LOP3.LUT R47, R35, 0xffff, RZ, 0xc0, !PT ;  /* 0x0000ffff232f7812 */ /* 0x000fe400078ec0ff */
[----:B------:R-:W2:Y:S01]  /*987c0*/  LDL.LU R35, [R1+0x3b88] ;  /* 0x003b880001237983 */ /* 0x000ea20000300800 */
[----:B0-----:R-:W-:-:S02]  /*987d0*/  PRMT R0, R0, 0x3340, R1 ;  /* 0x0000334000007816 */ /* 0x001fc40000000001 */
[----:B------:R-:W-:Y:S02]  /*987e0*/  PRMT R4, R4, 0x3340, R47 ;  /* 0x0000334004047816 */ /* 0x000fe4000000002f */
[--C-:B------:R-:W-:Y:S01]  /*987f0*/  PRMT R2, R34, 0x3340, R1.reuse ;  /* 0x0000334022027816 */ /* 0x100fe20000000001 */
[----:B------:R0:W-:Y:S01]  /*98800*/  STL [R1+0x714], R3 ;  /* 0x0007140301007387 */ /* 0x0001e20000100800 */
[----:B------:R-:W-:Y:S02]  /*98810*/  PRMT R0, R4, 0x5410, R0 ;  /* 0x0000541004007816 */ /* 0x000fe40000000000 */
[----:B------:R-:W-:Y:S01]  /*98820*/  PRMT R6, R6, 0x3340, R8 ;  /* 0x0000334006067816 */ /* 0x000fe20000000008 */
[----:B------:R-:W2:Y:S01]  /*98830*/  LDL.LU R31, [R1+0x5e4] ;  /* 0x0005e400011f7983 */ /* 0x000ea20000300800 */
[----:B------:R-:W-:Y:S02]  /*98840*/  PRMT R2, R5, 0x5410, R2 ;  /* 0x0000541005027816 */ /* 0x000fe40000000002 */
[----:B0-----:R-:W-:Y:S01]  /*98850*/  PRMT R3, R3, 0x3340, R1 ;  /* 0x0000334003037816 */ /* 0x001fe20000000001 */
[----:B------:R0:W-:Y:S04]  /*98860*/  STL [R1+0xc48], R0 ;  /* 0x000c480001007387 */ /* 0x0001e80000100800 */
[----:B------:R1:W-:Y:S04]  /*98870*/  STL [R1+0xc34], R2 ;  /* 0x000c340201007387 */ /* 0x0003e80000100800 */
[----:B------:R-:W2:Y:S01]  /*98880*/  LDL.LU R16, [R1+0x5dc] ;  /* 0x0005dc0001107983 */ /* 0x000ea20000300800 */
[----:B0-----:R-:W-:-:S02]  /*98890*/  PRMT R0, R6, 0x5410, R3 ;  /* 0x0000541006007816 */ /* 0x001fc40000000003 */
[----:B---3--:R-:W-:Y:S01]  /*988a0*/  LOP3.LUT R7, R7, 0xffff, RZ, 0xc0, !PT ;  /* 0x0000ffff07077812 */ /* 0x008fe200078ec0ff */
[----:B------:R-:W3:Y:S01]  /*988b0*/  LDL.LU R15, [R1+0x4e8] ;  /* 0x0004e800010f7983 */ /* 0x000ee20000300800 */
[----:B------:R-:W-:-:S03]  /*988c0*/  LOP3.LUT R4, R17, 0xffff, RZ, 0xc0, !PT ;  /* 0x0000ffff11047812 */ /* 0x000fc600078ec0ff */
[----:B------:R0:W-:Y:S01]  /*988d0*/  STL [R1+0xc30], R0 ;  /* 0x000c300001007387 */ /* 0x0001e20000100800 */
[----:B------:R-:W-:-:S03]  /*988e0*/  LOP3.LUT R5, R14, 0xffff, RZ, 0xc0, !PT ;  /* 0x0000ffff0e057812 */ /* 0x000fc600078ec0ff */
[----:B------:R-:W-:Y:S01]  /*988f0*/  STL [R1+0x734], R7 ;  /* 0x0007340701007387 */ /* 0x000fe20000100800 */
[----:B------:R-:W-:-:S03]  /*98900*/  LOP3.LUT R6, R12, 0xffff, RZ, 0xc0, !PT ;  /* 0x0000ffff0c067812 */ /* 0x000fc600078ec0ff */
[----:B------:R0:W-:Y:S04]  /*98910*/  STL [R1+0x5cc], R4 ;  /* 0x0005cc0401007387 */ /* 0x0001e80000100800 */
[----:B------:R-:W3:Y:S04]  /*98920*/  LDL.LU R17, [R1+0x398] ;  /* 0x0003980001117983 */ /* 0x000ee80000300800 */
[----:B------:R0:W-:Y:S04]  /*98930*/  STL [R1+0x728], R5 ;  /* 0x0007280501007387 */ /* 0x0001e80000100800 */
[----:B------:R-:W3:Y:S04]  /*98940*/  LDL.LU R14, [R1+0x38c] ;  /* 0x00038c00010e7983 */ /* 0x000ee80000300800 */
[----:B------:R0:W-:Y:S04]  /*98950*/  STL [R1+0x72c], R6 ;  /* 0x00072c0601007387 */ /* 0x0001e80000100800 */
[----:B------:R-:W3:Y:S01]  /*98960*/  LDL.LU R12, [R1+0x148] ;  /* 0x00014800010c7983 */ /* 0x000ee20000300800 */
[----:B----4-:R-:W-:-:S03]  /*98970*/  LOP3.LUT R3, R36, 0xffff, RZ, 0xc0, !PT ;  /* 0x0000ffff24037812 */ /* 0x010fc600078ec0ff */
[----:B------:R-:W4:Y:S01]  /*98980*/  LDL.LU R36, [R1+0x3b84] ;  /* 0x003b840001247983 */ /* 0x000f220000300800 */
[----:B--2---:R-:W-:Y:S02]  /*98990*/  LOP3.LUT R9, R13, 0xffff, RZ, 0xc0, !PT ;  /* 0x0000ffff0d097812 */ /* 0x004fe400078ec0ff */
[----:B------:R-:W-:Y:S02]  /*989a0*/  LOP3.LUT R48, R54, 0xffff, RZ, 0xc0, !PT ;  /* 0x0000ffff36307812 */ /* 0x000fe400078ec0ff */
[----:B-1----:R-:W-:Y:S01]  /*989b0*/  LOP3.LUT R2, R53, 0xffff, RZ, 0xc0, !PT ;  /* 0x0000ffff35027812 */ /* 0x002fe200078ec0ff */
[----:B------:R-:W-:Y:S01]  /*989c0*/  STL [R1+0x124], R9 ;  /* 0x0001240901007387 */ /* 0x000fe20000100800 */
[----:B0-----:R-:W-:Y:S01]  /*989d0*/  PRMT R0, R48, 0x3340, R1 ;  /* 0x0000334030007816 */ /* 0x001fe20000000001 */
[----:B------:R-:W0:Y:S01]  /*989e0*/  LDC R53, c[0x0][0x3b4] ;  /* 0x0000ed00ff357b82 */ /* 0x000e220000000800 */
[----:B------:R-:W-:-:S04]  /*989f0*/  PRMT R4, R4, 0x3340, R9 ;  /* 0x0000334004047816 */ /* 0x000fc80000000009 */
[----:B------:R-:W-:Y:S02]  /*98a00*/  PRMT R4, R4, 0x5410, R0 ;  /* 0x0000541004047816 */ /* 0x000fe40000000000 */
[----:B------:R-:W-:Y:S02]  /*98a10*/  LOP3.LUT R8, R35, 0xffff, RZ, 0xc0, !PT ;  /* 0x0000ffff23087812 */ /* 0x000fe400078ec0ff */
[----:B------:R-:W2:Y:S02]  /*98a20*/  LDL.LU R35, [R1+0x3b80] ;  /* 0x003b800001237983 */ /* 0x000ea40000300800 */
[----:B------:R-:W-:Y:S02]  /*98a30*/  PRMT R5, R5, 0x3340, R8 ;  /* 0x0000334005057816 */ /* 0x000fe40000000008 */
[----:B------:R1:W-:Y:S01]  /*98a40*/  STL [R1+0xbfc], R2 ;  /* 0x000bfc0201007387 */ /* 0x0003e20000100800 */
[----:B------:R-:W-:-:S03]  /*98a50*/  PRMT R6, R7, 0x3340, R6 ;  /* 0x0000334007067816 */ /* 0x000fc60000000006 */
[----:B------:R1:W-:Y:S02]  /*98a60*/  STL [R1+0x738], R3 ;  /* 0x0007380301007387 */ /* 0x0003e40000100800 */
[--C-:B-1----:R-:W-:Y:S02]  /*98a70*/  PRMT R2, R2, 0x3340, R1.reuse ;  /* 0x0000334002027816 */ /* 0x102fe40000000001 */
[----:B------:R1:W-:Y:S02]  /*98a80*/  STL [R1+0x718], R8 ;  /* 0x0007180801007387 */ /* 0x0003e40000100800 */
[----:B------:R-:W-:Y:S02]  /*98a90*/  PRMT R0, R5, 0x5410, R2 ;  /* 0x0000541005007816 */ /* 0x000fe40000000002 */
[----:B------:R-:W2:Y:S01]  /*98aa0*/  LDL.LU R7, [R1+0x5f8] ;  /* 0x0005f80001077983 */ /* 0x000ea20000300800 */
[----:B------:R-:W-:-:S03]  /*98ab0*/  PRMT R3, R3, 0x3340, R1 ;  /* 0x0000334003037816 */ /* 0x000fc60000000001 */
[----:B------:R0:W-:Y:S04]  /*98ac0*/  STL [R1+0xc20], R4 ;  /* 0x000c200401007387 */ /* 0x0001e80000100800 */
[----:B------:R-:W2:Y:S01]  /*98ad0*/  LDL.LU R13, [R1+0x5ec] ;  /* 0x0005ec00010d7983 */ /* 0x000ea20000300800 */
[----:B-1----:R-:W-:-:S03]  /*98ae0*/  LOP3.LUT R8, R31, 0xffff, RZ, 0xc0, !PT ;  /* 0x0000ffff1f087812 */ /* 0x002fc600078ec0ff */
[----:B------:R1:W-:Y:S01]  /*98af0*/  STL [R1+0xc1c], R0 ;  /* 0x000c1c0001007387 */ /* 0x0003e20000100800 */
[----:B0-----:R-:W-:-:S03]  /*98b00*/  LOP3.LUT R4, R16, 0xffff, RZ, 0xc0, !PT ;  /* 0x0000ffff10047812 */ /* 0x001fc600078ec0ff */
[----:B------:R-:W2:Y:S01]  /*98b10*/  LDL.LU R19, [R1+0x4fc] ;  /* 0x0004fc0001137983 */ /* 0x000ea20000300800 */
[----:B-1----:R-:W-:-:S05]  /*98b20*/  PRMT R0, R6, 0x5410, R3 ;  /* 0x0000541006007816 */ /* 0x002fca0000000003 */
[----:B------:R0:W-:Y:S01]  /*98b30*/  STL [R1+0xbf8], R0 ;  /* 0x000bf80001007387 */ /* 0x0001e20000100800 */
[----:B---3--:R-:W-:-:S03]  /*98b40*/  LOP3.LUT R5, R15, 0xffff, RZ, 0xc0, !PT ;  /* 0x0000ffff0f057812 */ /* 0x008fc600078ec0ff */
[----:B------:R-:W3:Y:S01]  /*98b50*/  LDL.LU R31, [R1+0x3d8] ;  /* 0x0003d800011f7983 */ /* 0x000ee20000300800 */
[----:B------:R-:W-:-:S03]  /*98b60*/  LOP3.LUT R6, R17, 0xffff, RZ, 0xc0, !PT ;  /* 0x0000ffff11067812 */ /* 0x000fc600078ec0ff */
[----:B------:R-:W-:Y:S01]  /*98b70*/  STL [R1+0x754], R8 ;  /* 0x0007540801007387 */ /* 0x000fe20000100800 */
[----:B------:R-:W-:-:S03]  /*98b80*/  LOP3.LUT R9, R14, 0xffff, RZ, 0xc0, !PT ;  /* 0x0000ffff0e097812 */ /* 0x000fc600078ec0ff */
[----:B------:R-:W3:Y:S04]  /*98b90*/  LDL.LU R16, [R1+0x3d0] ;  /* 0x0003d00001107983 */ /* 0x000ee80000300800 */
[----:B------:R-:W-:Y:S01]  /*98ba0*/  STL [R1+0x71c], R4 ;  /* 0x00071c0401007387 */ /* 0x000fe20000100800 */
[----:B0-----:R-:W-:-:S03]  /*98bb0*/  LOP3.LUT R0, R12, 0xffff, RZ, 0xc0, !PT ;  /* 0x0000ffff0c007812 */ /* 0x001fc600078ec0ff */
[----:B------:R-:W3:Y:S01]  /*98bc0*/  LDL.LU R15, [R1+0x160] ;  /* 0x00016000010f7983 */ /* 0x000ee20000300800 */
[----:B------:R-:W-:-:S03]  /*98bd0*/  LOP3.LUT R2, R57, 0xffff, RZ, 0xc0, !PT ;  /* 0x0000ffff39027812 */ /* 0x000fc600078ec0ff */
[----:B------:R-:W-:Y:S04]  /*98be0*/  STL [R1+0x730], R5 ;  /* 0x0007300501007387 */ /* 0x000fe80000100800 */
[----:B------:R-:W-:Y:S04]  /*98bf0*/  STL [R1+0x750], R6 ;  /* 0x0007500601007387 */ /* 0x000fe80000100800 */
[----:B------:R-:W-:Y:S04]  /*98c00*/  STL [R1+0x13c], R9 ;  /* 0x00013c0901007387 */ /* 0x000fe80000100800 */
[----:B------:R0:W-:Y:S01]  /*98c10*/  STL [R1+0x4e8], R0 ;  /* 0x0004e80001007387 */ /* 0x0001e20000100800 */
[----:B----4-:R-:W-:-:S03]  /*98c20*/  LOP3.LUT R3, R36, 0xffff, RZ, 0xc0, !PT ;  /* 0x0000ffff24037812 */ /* 0x010fc600078ec0ff */
[----:B------:R-:W4:Y:S04]  /*98c30*/  LDL.LU R36, [R1+0x3b7c] ;  /* 0x003b7c0001247983 */ /* 0x000f280000300800 */
[----:B------:R1:W-:Y:S04]  /*98c40*/  STL [R1+0x73c], R2 ;  /* 0x00073c0201007387 */ /* 0x0003e80000100800 */
[----:B------:R-:W4:Y:S01]  /*98c50*/  LDL.LU R12, [R1+0x16c] ;  /* 0x00016c00010c7983 */ /* 0x000f220000300800 */
[----:B0-----:R-:W-:Y:S02]  /*98c60*/  PRMT R0, R0, 0x3340, R1 ;  /* 0x0000334000007816 */ /* 0x001fe40000000001 */
[----:B------:R-:W-:Y:S01]  /*98c70*/  PRMT R4, R4, 0x3340, R9 ;  /* 0x0000334004047816 */ /* 0x000fe20000000009 */
[----:B------:R0:W-:Y:S01]  /*98c80*/  STL [R1+0x744], R3 ;  /* 0x0007440301007387 */ /* 0x0001e20000100800 */
[----:B-1----:R-:W-:-:S02]  /*98c90*/  PRMT R2, R2, 0x3340, R1 ;  /* 0x0000334002027816 */ /* 0x002fc40000000001 */
[----:B------:R-:W-:Y:S02]  /*98ca0*/  PRMT R6, R8, 0x3340, R6 ;  /* 0x0000334008067816 */ /* 0x000fe40000000006 */
[----:B--2---:R-:W-:Y:S02]  /*98cb0*/  LOP3.LUT R35, R35, 0xffff, RZ, 0xc0, !PT ;  /* 0x0000ffff23237812 */ /* 0x004fe400078ec0ff */
[----:B0-----:R-:W-:Y:S02]  /*98cc0*/  PRMT R3, R3, 0x3340, R1 ;  /* 0x0000334003037816 */ /* 0x001fe40000000001 */
[----:B------:R-:W-:Y:S02]  /*98cd0*/  PRMT R5, R5, 0x3340, R35 ;  /* 0x0000334005057816 */ /* 0x000fe40000000023 */
[----:B------:R-:W-:Y:S02]  /*98ce0*/  PRMT R4, R4, 0x5410, R0 ;  /* 0x0000541004047816 */ /* 0x000fe40000000000 */
[----:B------:R-:W-:-:S02]  /*98cf0*/  PRMT R2, R5, 0x5410, R2 ;  /* 0x0000541005027816 */ /* 0x000fc40000000002 */
[----:B------:R-:W-:Y:S01]  /*98d00*/  PRMT R0, R6, 0x5410, R3 ;  /* 0x0000541006007816 */ /* 0x000fe20000000003 */
[----:B------:R0:W-:Y:S04]  /*98d10*/  STL [R1+0xbe4], R4 ;  /* 0x000be40401007387 */ /* 0x0001e80000100800 */
[----:B------:R-:W2:Y:S01]  /*98d20*/  LDL.LU R17, [R1+0x60c] ;  /* 0x00060c0001117983 */ /* 0x000ea20000300800 */
[----:B------:R-:W-:-:S03]  /*98d30*/  LOP3.LUT R7, R7, 0xffff, RZ, 0xc0, !PT ;  /* 0x0000ffff07077812 */ /* 0x000fc600078ec0ff */
[----:B------:R1:W-:Y:S04]  /*98d40*/  STL [R1+0xbd8], R2 ;  /* 0x000bd80201007387 */ /* 0x0003e80000100800 */
[----:B------:R-:W2:Y:S01]  /*98d50*/  LDL.LU R14, [R1+0x508] ;  /* 0x00050800010e7983 */ /* 0x000ea20000300800 */
[----:B0-----:R-:W-:-:S03]  /*98d60*/  LOP3.LUT R4, R13, 0xffff, RZ, 0xc0, !PT ;  /* 0x0000ffff0d047812 */ /* 0x001fc600078ec0ff */
[----:B------:R0:W-:Y:S04]  /*98d70*/  STL [R1+0xb70], R0 ;  /* 0x000b700001007387 */ /* 0x0001e80000100800 */
[----:B------:R-:W2:Y:S01]  /*98d80*/  LDL.LU R13, [R1+0x504] ;  /* 0x00050400010d7983 */ /* 0x000ea20000300800 */
[----:B------:R-:W-:-:S03]  /*98d90*/  LOP3.LUT R5, R19, 0xffff, RZ, 0xc0, !PT ;  /* 0x0000ffff13057812 */ /* 0x000fc600078ec0ff */
[----:B------:R-:W-:Y:S04]  /*98da0*/  STL [R1+0x778], R7 ;  /* 0x0007780701007387 */ /* 0x000fe80000100800 */
[----:B------:R-:W-:Y:S01]  /*98db0*/  STL [R1+0x740], R4 ;  /* 0x0007400401007387 */ /* 0x000fe20000100800 */
[----:B-1----:R-:W-:Y:S02]  /*98dc0*/  LOP3.LUT R2, R60, 0xffff, RZ, 0xc0, !PT ;  /* 0x0000ffff3c027812 */ /* 0x002fe400078ec0ff */
[----:B---3--:R-:W-:Y:S02]  /*98dd0*/  LOP3.LUT R6, R31, 0xffff, RZ, 0xc0, !PT ;  /* 0x0000ffff1f067812 */ /* 0x008fe400078ec0ff */
[----:B------:R-:W3:Y:S04]  /*98de0*/  LDL.LU R31, [R1+0x3f0] ;  /* 0x0003f000011f7983 */ /* 0x000ee80000300800 */
[----:B------:R-:W-:Y:S01]  /*98df0*/  STL [R1+0x758], R5 ;  /* 0x0007580501007387 */ /* 0x000fe20000100800 */
[----:B------:R-:W-:-:S03]  /*98e00*/  LOP3.LUT R8, R16, 0xffff, RZ, 0xc0, !PT ;  /* 0x0000ffff10087812 */ /* 0x000fc600078ec0ff */
[----:B------:R-:W-:Y:S04]  /*98e10*/  STL [R1+0x770], R6 ;  /* 0x0007700601007387 */ /* 0x000fe80000100800 */
[----:B------:R-:W3:Y:S01]  /*98e20*/  LDL.LU R55, [R1+0x290] ;  /* 0x0002900001377983 */ /* 0x000ee20000300800 */
[----:B0-----:R-:W-:-:S03]  /*98e30*/  LOP3.LUT R0, R15, 0xffff, RZ, 0xc0, !PT ;  /* 0x0000ffff0f007812 */ /* 0x001fc600078ec0ff */
[----:B------:R-:W-:Y:S04]  /*98e40*/  STL [R1+0x4fc], R8 ;  /* 0x0004fc0801007387 */ /* 0x000fe80000100800 */
[----:B------:R0:W-:Y:S04]  /*98e50*/  STL [R1+0x160], R0 ;  /* 0x0001600001007387 */ /* 0x0001e80000100800 */
[----:B------:R-:W3:Y:S04]  /*98e60*/  LDL.LU R19, [R1+0x17c] ;  /* 0x00017c0001137983 */ /* 0x000ee80000300800 */
[----:B------:R-:W3:Y:S04]  /*98e70*/  LDL.LU R16, [R1+0x8] ;  /* 0x0000080001107983 */ /* 0x000ee80000300800 */
[----:B------:R1:W-:Y:S04]  /*98e80*/  STL [R1+0x75c], R2 ;  /* 0x00075c0201007387 */ /* 0x0003e80000100800 */
[----:B------:R-:W3:Y:S01]  /*98e90*/  LDL.LU R15, [R1+0x4] ;  /* 0x00000400010f7983 */ /* 0x000ee20000300800 */
[----:B----4-:R-:W-:-:S05]  /*98ea0*/  LOP3.LUT R3, R12, 0xffff, RZ, 0xc0, !PT ;  /* 0x0000ffff0c037812 */ /* 0x010fca00078ec0ff */
[----:B------:R4:W-:Y:S04]  /*98eb0*/  STL [R1+0x76c], R3 ;  /* 0x00076c0301007387 */ /* 0x0009e80000100800 */
[----:B------:R-:W3:Y:S01]  /*98ec0*/  LDL.LU R12, [R1+0x288] ;  /* 0x00028800010c7983 */ /* 0x000ee20000300800 */
[----:B------:R-:W-:Y:S02]  /*98ed0*/  LOP3.LUT R36, R36, 0xffff, RZ, 0xc0, !PT ;  /* 0x0000ffff24247812 */ /* 0x000fe400078ec0ff */
[--C-:B0-----:R-:W-:Y:S02]  /*98ee0*/  PRMT R0, R0, 0x3340, R1.reuse ;  /* 0x0000334000007816 */ /* 0x101fe40000000001 */
[----:B------:R-:W-:Y:S02]  /*98ef0*/  PRMT R4, R4, 0x3340, R8 ;  /* 0x0000334004047816 */ /* 0x000fe40000000008 */
[----:B-1----:R-:W-:-:S02]  /*98f00*/  PRMT R2, R2, 0x3340, R1 ;  /* 0x0000334002027816 */ /* 0x002fc40000000001 */
[----:B------:R-:W-:Y:S02]  /*98f10*/  PRMT R5, R5, 0x3340, R36 ;  /* 0x0000334005057816 */ /* 0x000fe40000000024 */
[----:B----4-:R-:W-:Y:S02]  /*98f20*/  PRMT R3, R3, 0x3340, R1 ;  /* 0x0000334003037816 */ /* 0x010fe40000000001 */
[----:B------:R-:W-:Y:S02]  /*98f30*/  PRMT R6, R7, 0x3340, R6 ;  /* 0x0000334007067816 */ /* 0x000fe40000000006 */
[----:B------:R-:W-:Y:S02]  /*98f40*/  PRMT R4, R4, 0x5410, R0 ;  /* 0x0000541004047816 */ /* 0x000fe40000000000 */
[----:B------:R-:W-:Y:S02]  /*98f50*/  PRMT R2, R5, 0x5410, R2 ;  /* 0x0000541005027816 */ /* 0x000fe40000000002 */
[----:B------:R-:W-:Y:S01]  /*98f60*/  PRMT R0, R6, 0x5410, R3 ;  /* 0x0000541006007816 */ /* 0x000fe20000000003 */
[----:B------:R2:W-:Y:S04]  /*98f70*/  STL [R1+0xb58], R4 ;  /* 0x000b580401007387 */ /* 0x0005e80000100800 */
[----:B------:R-:W4:Y:S04]  /*98f80*/  LDL.LU R7, [R1+0x620] ;  /* 0x0006200001077983 */ /* 0x000f280000300800 */
[----:B------:R-:W-:Y:S01]  /*98f90*/  STL [R1+0xb54], R2 ;  /* 0x000b540201007387 */ /* 0x000fe20000100800 */
[----:B--2---:R-:W-:-:S03]  /*98fa0*/  LOP3.LUT R4, R17, 0xffff, RZ, 0xc0, !PT ;  /* 0x0000ffff11047812 */ /* 0x004fc600078ec0ff */
[----:B------:R0:W-:Y:S01]  /*98fb0*/  STL [R1+0xb28], R0 ;  /* 0x000b280001007387 */ /* 0x0001e20000100800 */
[----:B------:R-:W-:-:S03]  /*98fc0*/  LOP3.LUT R5, R14, 0xffff, RZ, 0xc0, !PT ;  /* 0x0000ffff0e057812 */ /* 0x000fc600078ec0ff */
[----:B------:R-:W2:Y:S01]  /*98fd0*/  LDL.LU R18, [R1+0x61c] ;  /* 0x00061c0001127983 */ /* 0x000ea20000300800 */
[----:B------:R-:W-:-:S03]  /*98fe0*/  LOP3.LUT R6, R13, 0xffff, RZ, 0xc0, !PT ;  /* 0x0000ffff0d067812 */ /* 0x000fc600078ec0ff */
[----:B------:R-:W2:Y:S04]  /*98ff0*/  LDL.LU R14, [R1+0x550] ;  /* 0x00055000010e7983 */ /* 0x000ea80000300800 */
[----:B------:R-:W-:Y:S04]  /*99000*/  STL [R1+0x768], R4 ;  /* 0x0007680401007387 */ /* 0x000fe80000100800 */
[----:B------:R-:W2:Y:S04]  /*99010*/  LDL.LU R13, [R1+0x41c] ;  /* 0x00041c00010d7983 */ /* 0x000ea80000300800 */
[----:B------:R-:W-:Y:S01]  /*99020*/  STL [R1+0x780], R5 ;  /* 0x0007800501007387 */ /* 0x000fe20000100800 */
[----:B---3--:R-:W-:-:S03]  /*99030*/  LOP3.LUT R17, R31, 0xffff, RZ, 0xc0, !PT ;  /* 0x0000ffff1f117812 */ /* 0x008fc600078ec0ff */
[----:B------:R-:W3:Y:S04]  /*99040*/  LDL.LU R31, [R1+0x414] ;  /* 0x00041400011f7983 */ /* 0x000ee80000300800 */
[----:B------:R-:W-:Y:S01]  /*99050*/  STL [R1+0x79c], R6 ;  /* 0x00079c0601007387 */ /* 0x000fe20000100800 */
[----:B------:R-:W-:-:S03]  /*99060*/  LOP3.LUT R9, R55, 0xffff, RZ, 0xc0, !PT ;  /* 0x0000ffff37097812 */ /* 0x000fc600078ec0ff */
[----:B------:R-:W-:Y:S01]  /*99070*/  STL [R1+0x764], R17 ;  /* 0x0007641101007387 */ /* 0x000fe20000100800 */
[----:B0-----:R-:W-:-:S03]  /*99080*/  LOP3.LUT R0, R19, 0xffff, RZ, 0xc0, !PT ;  /* 0x0000ffff13007812 */ /* 0x001fc600078ec0ff */
[----:B------:R-:W3:Y:S01]  /*99090*/  LDL.LU R19, [R1+0x1a8] ;  /* 0x0001a80001137983 */ /* 0x000ee20000300800 */
[----:B------:R-:W-:-:S03]  /*990a0*/  LOP3.LUT R2, R16, 0xffff, RZ, 0xc0, !PT ;  /* 0x0000ffff10027812 */ /* 0x000fc600078ec0ff */
[----:B------:R-:W-:Y:S04]  /*990b0*/  STL [R1+0x77c], R9 ;  /* 0x00077c0901007387 */ /* 0x000fe80000100800 */
[----:B------:R0:W-:Y:S01]  /*990c0*/  STL [R1+0x760], R0 ;  /* 0x0007600001007387 */ /* 0x0001e20000100800 */
[----:B------:R-:W-:-:S03]  /*990d0*/  LOP3.LUT R3, R15, 0xffff, RZ, 0xc0, !PT ;  /* 0x0000ffff0f037812 */ /* 0x000fc600078ec0ff */
[----:B------:R1:W-:Y:S04]  /*990e0*/  STL [R1+0x774], R2 ;  /* 0x0007740201007387 */ /* 0x0003e80000100800 */
[----:B------:R-:W3:Y:S04]  /*990f0*/  LDL.LU R16, [R1+0x1a0] ;  /* 0x0001a00001107983 */ /* 0x000ee80000300800 */
[----:B------:R-:W3:Y:S04]  /*99100*/  LDL.LU R15, [R1+0x18] ;  /* 0x00001800010f7983 */ /* 0x000ee80000300800 */
[----:B------:R0:W-:Y:S01]  /*99110*/  STL [R1+0xb6c], R3 ;  /* 0x000b6c0301007387 */ /* 0x0001e20000100800 */
[----:B------:R-:W-:-:S03]  /*99120*/  LOP3.LUT R8, R12, 0xffff, RZ, 0xc0, !PT ;  /* 0x0000ffff0c087812 */ /* 0x000fc600078ec0ff */
[----:B------:R-:W3:Y:S01]  /*99130*/  LDL.LU R12, [R1+0x2a0] ;  /* 0x0002a000010c7983 */ /* 0x000ee20000300800 */
[----:B0-----:R-:W-:Y:S02]  /*99140*/  PRMT R0, R0, 0x3340, R1 ;  /* 0x0000334000007816 */ /* 0x001fe40000000001 */
[----:B------:R-:W-:Y:S02]  /*99150*/  PRMT R4, R4, 0x3340, R17 ;  /* 0x0000334004047816 */ /* 0x000fe40000000011 */
[----:B-1----:R-:W-:Y:S02]  /*99160*/  PRMT R2, R2, 0x3340, R1 ;  /* 0x0000334002027816 */ /* 0x002fe40000000001 */
[----:B------:R-:W-:Y:S02]  /*99170*/  PRMT R5, R5, 0x3340, R9 ;  /* 0x0000334005057816 */ /* 0x000fe40000000009 */
[----:B------:R-:W-:Y:S02]  /*99180*/  PRMT R3, R3, 0x3340, R1 ;  /* 0x0000334003037816 */ /* 0x000fe40000000001 */
[----:B------:R-:W-:-:S02]  /*99190*/  PRMT R6, R6, 0x3340, R8 ;  /* 0x0000334006067816 */ /* 0x000fc40000000008 */
[----:B------:R-:W-:Y:S02]  /*991a0*/  PRMT R4, R4, 0x5410, R0 ;  /* 0x0000541004047816 */ /* 0x000fe40000000000 */
[----:B------:R-:W-:Y:S01]  /*991b0*/  PRMT R2, R5, 0x5410, R2 ;  /* 0x0000541005027816 */ /* 0x000fe20000000002 */
[----:B------:R-:W-:Y:S01]  /*991c0*/  STL [R1+0x78c], R8 ;  /* 0x00078c0801007387 */ /* 0x000fe20000100800 */
[----:B------:R-:W-:-:S03]  /*991d0*/  PRMT R0, R6, 0x5410, R3 ;  /* 0x0000541006007816 */ /* 0x000fc60000000003 */
[----:B------:R4:W-:Y:S04]  /*991e0*/  STL [R1+0xb10], R4 ;  /* 0x000b100401007387 */ /* 0x0009e80000100800 */
[----:B------:R-:W3:Y:S04]  /*991f0*/  LDL.LU R17, [R1+0x634] ;  /* 0x0006340001117983 */ /* 0x000ee80000300800 */
[----:B------:R-:W-:Y:S01]  /*99200*/  STL [R1+0xb0c], R2 ;  /* 0x000b0c0201007387 */ /* 0x000fe20000100800 */
[----:B----4-:R-:W-:-:S03]  /*99210*/  LOP3.LUT R4, R7, 0xffff, RZ, 0xc0, !PT ;  /* 0x0000ffff07047812 */ /* 0x010fc600078ec0ff */
[----:B------:R0:W-:Y:S01]  /*99220*/  STL [R1+0xb08], R0 ;  /* 0x000b080001007387 */ /* 0x0001e20000100800 */
[----:B--2---:R-:W-:-:S03]  /*99230*/  LOP3.LUT R5, R18, 0xffff, RZ, 0xc0, !PT ;  /* 0x0000ffff12057812 */ /* 0x004fc600078ec0ff */
[----:B------:R-:W2:Y:S01]  /*99240*/  LDL.LU R55, [R1+0x630] ;  /* 0x0006300001377983 */ /* 0x000ea20000300800 */
[----:B------:R-:W-:-:S03]  /*99250*/  LOP3.LUT R6, R14, 0xffff, RZ, 0xc0, !PT ;  /* 0x0000ffff0e067812 */ /* 0x000fc600078ec0ff */
[----:B------:R-:W4:Y:S04]  /*99260*/  LDL.LU R7, [R1+0x554] ;  /* 0x0005540001077983 */ /* 0x000f280000300800 */
[----:B------:R-:W-:Y:S01]  /*99270*/  STL [R1+0x620], R4 ;  /* 0x0006200401007387 */ /* 0x000fe20000100800 */
[----:B------:R-:W-:-:S03]  /*99280*/  LOP3.LUT R13, R13, 0xffff, RZ, 0xc0, !PT ;  /* 0x0000ffff0d0d7812 */ /* 0x000fc600078ec0ff */
[----:B------:R-:W2:Y:S04]  /*99290*/  LDL.LU R14, [R1+0x434] ;  /* 0x00043400010e7983 */ /* 0x000ea80000300800 */
[----:B------:R-:W-:Y:S01]  /*992a0*/  STL [R1+0x790], R5 ;  /* 0x0007900501007387 */ /* 0x000fe20000100800 */
[----:B---3--:R-:W-:-:S03]  /*992b0*/  LOP3.LUT R9, R31, 0xffff, RZ, 0xc0, !PT ;  /* 0x0000ffff1f097812 */ /* 0x008fc600078ec0ff */
[----:B------:R-:W-:Y:S04]  /*992c0*/  STL [R1+0x7a4], R6 ;  /* 0x0007a40601007387 */ /* 0x000fe80000100800 */
[----:B------:R-:W-:Y:S04]  /*992d0*/  STL [R1+0x61c], R13 ;  /* 0x00061c0d01007387 */ /* 0x000fe80000100800 */
[----:B------:R-:W3:Y:S04]  /*992e0*/  LDL.LU R31, [R1+0x430] ;  /* 0x00043000011f7983 */ /* 0x000ee80000300800 */
[----:B------:R-:W-:Y:S01]  /*992f0*/  STL [R1+0x788], R9 ;  /* 0x0007880901007387 */ /* 0x000fe20000100800 */
[----:B0-----:R-:W-:-:S05]  /*99300*/  LOP3.LUT R0, R19, 0xffff, RZ, 0xc0, !PT ;  /* 0x0000ffff13007812 */ /* 0x001fca00078ec0ff */
[----:B------:R0:W-:Y:S04]  /*99310*/  STL [R1+0x784], R0 ;  /* 0x0007840001007387 */ /* 0x0001e80000100800 */
[----:B------:R-:W3:Y:S01]  /*99320*/  LDL.LU R18, [R1+0x20] ;  /* 0x0000200001127983 */ /* 0x000ee20000300800 */
[----:B------:R-:W-:Y:S02]  /*99330*/  LOP3.LUT R2, R16, 0xffff, RZ, 0xc0, !PT ;  /* 0x0000ffff10027812 */ /* 0x000fe400078ec0ff */
[----:B------:R-:W-:-:S03]  /*99340*/  LOP3.LUT R3, R15, 0xffff, RZ, 0xc0, !PT ;  /* 0x0000ffff0f037812 */ /* 0x000fc600078ec0ff */
[----:B------:R1:W-:Y:S04]  /*99350*/  STL [R1+0x7b4], R2 ;  /* 0x0007b40201007387 */ /* 0x0003e80000100800 */
[----:B------:R-:W3:Y:S04]  /*99360*/  LDL.LU R16, [R1+0x1c0] ;  /* 0x0001c00001107983 */ /* 0x000ee80000300800 */
[----:B------:R0:W-:Y:S04]  /*99370*/  STL [R1+0x7a0], R3 ;  /* 0x0007a00301007387 */ /* 0x0001e80000100800 */
[----:B------:R-:W3:Y:S01]  /*99380*/  LDL.LU R15, [R1+0x1b8] ;  /* 0x0001b800010f7983 */ /* 0x000ee20000300800 */
[----:B------:R-:W-:-:S05]  /*99390*/  LOP3.LUT R8, R12, 0xffff, RZ, 0xc0, !PT ;  /* 0x0000ffff0c087812 */ /* 0x000fca00078ec0ff */
[----:B------:R-:W-:Y:S04]  /*993a0*/  STL [R1+0x798], R8 ;  /* 0x0007980801007387 */ /* 0x000fe80000100800 */
[----:B------:R-:W3:Y:S01]  /*993b0*/  LDL.LU R12, [R1+0x2a8] ;  /* 0x0002a800010c7983 */ /* 0x000ee20000300800 */
[----:B0-----:R-:W-:Y:S02]  /*993c0*/  PRMT R0, R0, 0x3340, R1 ;  /* 0x0000334000007816 */ /* 0x001fe40000000001 */
[----:B------:R-:W-:Y:S01]  /*993d0*/  PRMT R4, R4, 0x3340, R13 ;  /* 0x0000334004047816 */ /* 0x000fe2000000000d */
[----:B------:R-:W3:Y:S01]  /*993e0*/  LDL.LU R19, [R1+0x640] ;  /* 0x0006400001137983 */ /* 0x000ee20000300800 */
[----:B-1----:R-:W-:Y:S02]  /*993f0*/  PRMT R2, R2, 0x3340, R1 ;  /* 0x0000334002027816 */ /* 0x002fe40000000001 */
[----:B------:R-:W-:-:S02]  /*99400*/  PRMT R5, R5, 0x3340, R9 ;  /* 0x0000334005057816 */ /* 0x000fc40000000009 */
[----:B------:R-:W-:Y:S02]  /*99410*/  PRMT R4, R4, 0x5410, R0 ;  /* 0x0000541004047816 */ /* 0x000fe40000000000 */
[----:B------:R-:W-:Y:S02]  /*99420*/  PRMT R0, R5, 0x5410, R2 ;  /* 0x0000541005007816 */ /* 0x000fe40000000002 */
[----:B------:R-:W-:Y:S01]  /*99430*/  PRMT R3, R3, 0x3340, R1 ;  /* 0x0000334003037816 */ /* 0x000fe20000000001 */
[----:B------:R-:W-:Y:S01]  /*99440*/  STL [R1+0xad0], R4 ;  /* 0x000ad00401007387 */ /* 0x000fe20000100800 */
[----:B------:R-:W-:-:S03]  /*99450*/  PRMT R6, R6, 0x3340, R8 ;  /* 0x0000334006067816 */ /* 0x000fc60000000008 */
[----:B------:R-:W3:Y:S01]  /*99460*/  LDL.LU R13, [R1+0x63c] ;  /* 0x00063c00010d7983 */ /* 0x000ee20000300800 */
[----:B------:R-:W-:-:S03]  /*99470*/  LOP3.LUT R5, R17, 0xffff, RZ, 0xc0, !PT ;  /* 0x0000ffff11057812 */ /* 0x000fc600078ec0ff */
[----:B------:R0:W-:Y:S02]  /*99480*/  STL [R1+0xacc], R0 ;  /* 0x000acc0001007387 */ /* 0x0001e40000100800 */
[----:B0-----:R-:W-:Y:S02]  /*99490*/  PRMT R0, R6, 0x5410, R3 ;  /* 0x0000541006007816 */ /* 0x001fe40000000003 */
[----:B----4-:R-:W-:Y:S02]  /*994a0*/  LOP3.LUT R4, R7, 0xffff, RZ, 0xc0, !PT ;  /* 0x0000ffff07047812 */ /* 0x010fe400078ec0ff */
[----:B--2---:R-:W-:Y:S01]  /*994b0*/  LOP3.LUT R6, R55, 0xffff, RZ, 0xc0, !PT ;  /* 0x0000ffff37067812 */ /* 0x004fe200078ec0ff */
[----:B------:R0:W-:Y:S01]  /*994c0*/  STL [R1+0xac4], R0 ;  /* 0x000ac40001007387 */ /* 0x0001e20000100800 */
[----:B------:R-:W-:-:S03]  /*994d0*/  LOP3.LUT R9, R14, 0xffff, RZ, 0xc0, !PT ;  /* 0x0000ffff0e097812 */ /* 0x000fc600078ec0ff */
[----:B------:R-:W2:Y:S04]  /*994e0*/  LDL.LU R17, [R1+0x558] ;  /* 0x0005580001117983 */ /* 0x000ea80000300800 */
[----:B------:R-:W-:Y:S04]  /*994f0*/  STL [R1+0x7b0], R5 ;  /* 0x0007b00501007387 */ /* 0x000fe80000100800 */
[----:B------:R-:W4:Y:S04]  /*99500*/  LDL.LU R7, [R1+0x44c] ;  /* 0x00044c0001077983 */ /* 0x000f280000300800 */
[----:B------:R1:W-:Y:S04]  /*99510*/  STL [R1+0x794], R4 ;  /* 0x0007940401007387 */ /* 0x0003e80000100800 */
[----:B------:R-:W-:Y:S01]  /*99520*/  STL [R1+0x7c8], R6 ;  /* 0x0007c80601007387 */ /* 0x000fe20000100800 */
[----:B---3--:R-:W-:-:S03]  /*99530*/  LOP3.LUT R8, R31, 0xffff, RZ, 0xc0, !PT ;  /* 0x0000ffff1f087812 */ /* 0x008fc600078ec0ff */
[----:B------:R-:W3:Y:S04]  /*99540*/  LDL.LU R14, [R1+0x448] ;  /* 0x00044800010e7983 */ /* 0x000ee80000300800 */
[----:B------:R-:W-:Y:S04]  /*99550*/  STL [R1+0x7ac], R9 ;  /* 0x0007ac0901007387 */ /* 0x000fe80000100800 */
[----:B------:R-:W3:Y:S04]  /*99560*/  LDL.LU R31, [R1+0x64] ;  /* 0x00006400011f7983 */ /* 0x000ee80000300800 */
[----:B------:R-:W-:Y:S01]  /*99570*/  STL [R1+0x7c4], R8 ;  /* 0x0007c40801007387 */ /* 0x000fe20000100800 */
[----:B0-----:R-:W-:-:S05]  /*99580*/  LOP3.LUT R0, R18, 0xffff, RZ, 0xc0, !PT ;  /* 0x0000ffff12007812 */ /* 0x001fca00078ec0ff */
[----:B------:R-:W-:Y:S01]  /*99590*/  STL [R1+0xb14], R0 ;  /* 0x000b140001007387 */ /* 0x000fe20000100800 */
[----:B------:R-:W-:-:S05]  /*995a0*/  LOP3.LUT R2, R16, 0xffff, RZ, 0xc0, !PT ;  /* 0x0000ffff10027812 */ /* 0x000fca00078ec0ff */
[----:B------:R-:W-:Y:S01]  /*995b0*/  STL [R1+0x7a8], R2 ;  /* 0x0007a80201007387 */ /* 0x000fe20000100800 */
[----:B------:R-:W-:Y:S02]  /*995c0*/  LOP3.LUT R3, R15, 0xffff, RZ, 0xc0, !PT ;  /* 0x0000ffff0f037812 */ /* 0x000fe400078ec0ff */
[----:B------:R-:W-:Y:S02]  /*995d0*/  LOP3.LUT R15, R12, 0xffff, RZ, 0xc0, !PT ;  /* 0x0000ffff0c0f7812 */ /* 0x000fe400078ec0ff */
[----:B------:R-:W3:Y:S02]  /*995e0*/  LDL.LU R12, [R1+0x1cc] ;  /* 0x0001cc00010c7983 */ /* 0x000ee40000300800 */
[----:B-1----:R-:W-:Y:S02]  /*995f0*/  PRMT R4, R4, 0x3340, R15 ;  /* 0x0000334004047816 */ /* 0x002fe4000000000f */
[----:B------:R-:W-:Y:S04]  /*99600*/  STL [R1+0x7c0], R3 ;  /* 0x0007c00301007387 */ /* 0x000fe80000100800 */
[----:B------:R0:W-:Y:S04]  /*99610*/  STL [R1+0x630], R15 ;  /* 0x0006300f01007387 */ /* 0x0001e80000100800 */
[----:B------:R-:W3:Y:S04]  /*99620*/  LDL.LU R16, [R1+0x1c8] ;  /* 0x0001c80001107983 */ /* 0x000ee80000300800 */
[----:B0-----:R-:W3:Y:S01]  /*99630*/  LDL.LU R15, [R1+0x2c0] ;  /* 0x0002c000010f7983 */ /* 0x001ee20000300800 */
[----:B------:R-:W-:-:S02]  /*99640*/  PRMT R0, R0, 0x3340, R1 ;  /* 0x0000334000007816 */ /* 0x000fc40000000001 */
[----:B------:R-:W-:Y:S02]  /*99650*/  PRMT R2, R2, 0x3340, R1 ;  /* 0x0000334002027816 */ /* 0x000fe40000000001 */
[----:B------:R-:W-:Y:S02]  /*99660*/  PRMT R5, R5, 0x3340, R9 ;  /* 0x0000334005057816 */ /* 0x000fe40000000009 */
[----:B------:R-:W-:Y:S02]  /*99670*/  PRMT R3, R3, 0x3340, R1 ;  /* 0x0000334003037816 */ /* 0x000fe40000000001 */
[----:B------:R-:W-:Y:S02]  /*99680*/  PRMT R6, R6, 0x3340, R8 ;  /* 0x0000334006067816 */ /* 0x000fe40000000008 */
[----:B------:R-:W-:Y:S02]  /*99690*/  PRMT R4, R4, 0x5410, R0 ;  /* 0x0000541004047816 */ /* 0x000fe40000000000 */
[----:B------:R-:W-:-:S02]  /*996a0*/  PRMT R2, R5, 0x5410, R2 ;  /* 0x0000541005027816 */ /* 0x000fc40000000002 */
[----:B------:R-:W-:Y:S01]  /*996b0*/  PRMT R0, R6, 0x5410, R3 ;  /* 0x0000541006007816 */ /* 0x000fe20000000003 */
[----:B------:R2:W-:Y:S01]  /*996c0*/  STL [R1+0xab0], R4 ;  /* 0x000ab00401007387 */ /* 0x0005e20000100800 */
[----:B------:R-:W-:Y:S02]  /*996d0*/  LOP3.LUT R5, R19, 0xffff, RZ, 0xc0, !PT ;  /* 0x0000ffff13057812 */ /* 0x000fe400078ec0ff */
[----:B------:R-:W-:Y:S01]  /*996e0*/  LOP3.LUT R6, R13, 0xffff, RZ, 0xc0, !PT ;  /* 0x0000ffff0d067812 */ /* 0x000fe200078ec0ff */
[----:B------:R-:W-:Y:S04]  /*996f0*/  STL [R1+0xa88], R2 ;  /* 0x000a880201007387 */ /* 0x000fe80000100800 */
[----:B------:R0:W-:Y:S01]  /*99700*/  STL [R1+0xa84], R0 ;  /* 0x000a840001007387 */ /* 0x0001e20000100800 */
[----:B--2---:R-:W-:-:S03]  /*99710*/  LOP3.LUT R4, R17, 0xffff, RZ, 0xc0, !PT ;  /* 0x0000ffff11047812 */ /* 0x004fc600078ec0ff */
[----:B------:R-:W2:Y:S01]  /*99720*/  LDL.LU R20, [R1+0x648] ;  /* 0x0006480001147983 */ /* 0x000ea20000300800 */
[----:B----4-:R-:W-:-:S03]  /*99730*/  LOP3.LUT R7, R7, 0xffff, RZ, 0xc0, !PT ;  /* 0x0000ffff07077812 */ /* 0x010fc600078ec0ff */
[----:B------:R-:W4:Y:S04]  /*99740*/  LDL.LU R13, [R1+0x644] ;  /* 0x00064400010d7983 */ /* 0x000f280000300800 */
[----:B------:R1:W-:Y:S04]  /*99750*/  STL [R1+0x7d4], R5 ;  /* 0x0007d40501007387 */ /* 0x0003e80000100800 */
[----:B------:R-:W-:Y:S01]  /*99760*/  STL [R1+0x7bc], R6 ;  /* 0x0007bc0601007387 */ /* 0x000fe20000100800 */
[----:B---3--:R-:W-:-:S03]  /*99770*/  LOP3.LUT R8, R14, 0xffff, RZ, 0xc0, !PT ;  /* 0x0000ffff0e087812 */ /* 0x008fc600078ec0ff */
[----:B------:R-:W3:Y:S04]  /*99780*/  LDL.LU R56, [R1+0x55c] ;  /* 0x00055c0001387983 */ /* 0x000ee80000300800 */
[----:B------:R-:W-:Y:S01]  /*99790*/  STL [R1+0x640], R4 ;  /* 0x0006400401007387 */ /* 0x000fe20000100800 */
[----:B0-----:R-:W-:-:S03]  /*997a0*/  LOP3.LUT R0, R31, 0xffff, RZ, 0xc0, !PT ;  /* 0x0000ffff1f007812 */ /* 0x001fc600078ec0ff */
[----:B------:R-:W3:Y:S04]  /*997b0*/  LDL.LU R18, [R1+0x458] ;  /* 0x0004580001127983 */ /* 0x000ee80000300800 */
[----:B------:R0:W-:Y:S04]  /*997c0*/  STL [R1+0x7d0], R7 ;  /* 0x0007d00701007387 */ /* 0x0001e80000100800 */
[----:B------:R-:W3:Y:S04]  /*997d0*/  LDL.LU R19, [R1+0x454] ;  /* 0x0004540001137983 */ /* 0x000ee80000300800 */
[----:B------:R-:W3:Y:S04]  /*997e0*/  LDL.LU R14, [R1+0x88] ;  /* 0x00008800010e7983 */ /* 0x000ee80000300800 */
[----:B------:R0:W-:Y:S04]  /*997f0*/  STL [R1+0x63c], R0 ;  /* 0x00063c0001007387 */ /* 0x0001e80000100800 */
[----:B------:R-:W-:Y:S04]  /*99800*/  STL [R1+0x7b8], R8 ;  /* 0x0007b80801007387 */ /* 0x000fe80000100800 */
[----:B------:R-:W3:Y:S01]  /*99810*/  LDL.LU R31, [R1+0x1d8] ;  /* 0x0001d800011f7983 */ /* 0x000ee20000300800 */
[----:B-1----:R-:W-:-:S02]  /*99820*/  PRMT R5, R5, 0x3340, R7 ;  /* 0x0000334005057816 */ /* 0x002fc40000000007 */
[----:B------:R-:W-:Y:S02]  /*99830*/  LOP3.LUT R2, R12, 0xffff, RZ, 0xc0, !PT ;  /* 0x0000ffff0c027812 */ /* 0x000fe400078ec0ff */
[----:B------:R-:W3:Y:S04]  /*99840*/  LDL.LU R12, [R1+0x1d4] ;  /* 0x0001d400010c7983 */ /* 0x000ee80000300800 */
[----:B------:R1:W-:Y:S01]  /*99850*/  STL [R1+0x7cc], R2 ;  /* 0x0007cc0201007387 */ /* 0x0003e20000100800 */
[----:B------:R-:W-:Y:S02]  /*99860*/  LOP3.LUT R3, R16, 0xffff, RZ, 0xc0, !PT ;  /* 0x0000ffff10037812 */ /* 0x000fe400078ec0ff */
[----:B------:R-:W-:-:S03]  /*99870*/  LOP3.LUT R9, R15, 0xffff, RZ, 0xc0, !PT ;  /* 0x0000ffff0f097812 */ /* 0x000fc600078ec0ff */
[----:B------:R1:W-:Y:S04]  /*99880*/  STL [R1+0x7d8], R3 ;  /* 0x0007d80301007387 */ /* 0x0003e80000100800 */
[----:B------:R-:W-:Y:S04]  /*99890*/  STL [R1+0x634], R9 ;  /* 0x0006340901007387 */ /* 0x000fe80000100800 */
[----:B0-----:R-:W3:Y:S01]  /*998a0*/  LDL.LU R7, [R1+0x2e4] ;  /* 0x0002e40001077983 */ /* 0x001ee20000300800 */
[----:B------:R-:W-:Y:S02]  /*998b0*/  PRMT R0, R0, 0x3340, R1 ;  /* 0x0000334000007816 */ /* 0x000fe40000000001 */
[----:B------:R-:W-:-:S02]  /*998c0*/  PRMT R4, R4, 0x3340, R9 ;  /* 0x0000334004047816 */ /* 0x000fc40000000009 */
[--C-:B-1----:R-:W-:Y:S02]  /*998d0*/  PRMT R2, R2, 0x3340, R1.reuse ;  /* 0x0000334002027816 */ /* 0x102fe40000000001 */
[----:B------:R-:W-:Y:S02]  /*998e0*/  PRMT R3, R3, 0x3340, R1 ;  /* 0x0000334003037816 */ /* 0x000fe40000000001 */
[----:B------:R-:W-:Y:S02]  /*998f0*/  PRMT R6, R6, 0x3340, R8 ;  /* 0x0000334006067816 */ /* 0x000fe40000000008 */
[----:B------:R-:W-:Y:S02]  /*99900*/  PRMT R4, R4, 0x5410, R0 ;  /* 0x0000541004047816 */ /* 0x000fe40000000000 */
[----:B------:R-:W-:Y:S02]  /*99910*/  PRMT R2, R5, 0x5410, R2 ;  /* 0x0000541005027816 */ /* 0x000fe40000000002 */
[----:B------:R-:W-:Y:S01]  /*99920*/  PRMT R0, R6, 0x5410, R3 ;  /* 0x0000541006007816 */ /* 0x000fe20000000003 */
[----:B------:R3:W-:Y:S04]  /*99930*/  STL [R1+0xa70], R4 ;  /* 0x000a700401007387 */ /* 0x0007e80000100800 */
[----:B------:R-:W3:Y:S01]  /*99940*/  LDL.LU R55, [R1+0x64c] ;  /* 0x00064c0001377983 */ /* 0x000ee20000300800 */
[----:B--2---:R-:W-:-:S03]  /*99950*/  LOP3.LUT R5, R20, 0xffff, RZ, 0xc0, !PT ;  /* 0x0000ffff14057812 */ /* 0x004fc600078ec0ff */
[----:B------:R-:W-:Y:S01]  /*99960*/  STL [R1+0xa40], R2 ;  /* 0x000a400201007387 */ /* 0x000fe20000100800 */
[----:B----4-:R-:W-:-:S03]  /*99970*/  LOP3.LUT R6, R13, 0xffff, RZ, 0xc0, !PT ;  /* 0x0000ffff0d067812 */ /* 0x010fc600078ec0ff */
[----:B------:R-:W2:Y:S04]  /*99980*/  LDL.LU R17, [R1+0x580] ;  /* 0x0005800001117983 */ /* 0x000ea80000300800 */
[----:B------:R0:W-:Y:S01]  /*99990*/  STL [R1+0xa3c], R0 ;  /* 0x000a3c0001007387 */ /* 0x0001e20000100800 */
[----:B---3--:R-:W-:-:S03]  /*999a0*/  LOP3.LUT R4, R56, 0xffff, RZ, 0xc0, !PT ;  /* 0x0000ffff38047812 */ /* 0x008fc600078ec0ff */
[----:B------:R-:W3:Y:S04]  /*999b0*/  LDL.LU R16, [R1+0x57c] ;  /* 0x00057c0001107983 */ /* 0x000ee80000300800 */
[----:B------:R-:W4:Y:S01]  /*999c0*/  LDL.LU R15, [R1+0x46c] ;  /* 0x00046c00010f7983 */ /* 0x000f220000300800 */
[----:B------:R-:W-:-:S03]  /*999d0*/  LOP3.LUT R9, R18, 0xffff, RZ, 0xc0, !PT ;  /* 0x0000ffff12097812 */ /* 0x000fc600078ec0ff */
[----:B------:R-:W4:Y:S04]  /*999e0*/  LDL.LU R13, [R1+0x2f0] ;  /* 0x0002f000010d7983 */ /* 0x000f280000300800 */
[----:B------:R-:W-:Y:S01]  /*999f0*/  STL [R1+0x7e8], R5 ;  /* 0x0007e80501007387 */ /* 0x000fe20000100800 */
[----:B------:R-:W-:-:S03]  /*99a00*/  LOP3.LUT R8, R19, 0xffff, RZ, 0xc0, !PT ;  /* 0x0000ffff13087812 */ /* 0x000fc600078ec0ff */
[----:B------:R-:W-:Y:S01]  /*99a10*/  STL [R1+0x824], R6 ;  /* 0x0008240601007387 */ /* 0x000fe20000100800 */
[----:B0-----:R-:W-:-:S03]  /*99a20*/  LOP3.LUT R0, R14, 0xffff, RZ, 0xc0, !PT ;  /* 0x0000ffff0e007812 */ /* 0x001fc600078ec0ff */
[----:B------:R-:W-:Y:S04]  /*99a30*/  STL [R1+0x648], R4 ;  /* 0x0006480401007387 */ /* 0x000fe80000100800 */
[----:B------:R-:W-:Y:S04]  /*99a40*/  STL [R1+0x7e4], R9 ;  /* 0x0007e40901007387 */ /* 0x000fe80000100800 */
[----:B------:R0:W-:Y:S01]  /*99a50*/  STL [R1+0x7e0], R0 ;  /* 0x0007e00001007387 */ /* 0x0001e20000100800 */
[----:B------:R-:W-:-:S03]  /*99a60*/  LOP3.LUT R2, R31, 0xffff, RZ, 0xc0, !PT ;  /* 0x0000ffff1f027812 */ /* 0x000fc600078ec0ff */
[----:B------:R-:W-:Y:S04]  /*99a70*/  STL [R1+0x810], R8 ;  /* 0x0008100801007387 */ /* 0x000fe80000100800 */
[----:B------:R-:W4:Y:S04]  /*99a80*/  LDL.LU R14, [R1+0xac] ;  /* 0x0000ac00010e7983 */ /* 0x000f280000300800 */
[----:B------:R1:W-:Y:S04]  /*99a90*/  STL [R1+0x7f0], R2 ;  /* 0x0007f00201007387 */ /* 0x0003e80000100800 */
[----:B------:R-:W4:Y:S01]  /*99aa0*/  LDL.LU R31, [R1+0xa8] ;  /* 0x0000a800011f7983 */ /* 0x000f220000300800 */
[----:B------:R-:W-:-:S05]  /*99ab0*/  LOP3.LUT R3, R12, 0xffff, RZ, 0xc0, !PT ;  /* 0x0000ffff0c037812 */ /* 0x000fca00078ec0ff */
[----:B------:R0:W-:Y:S04]  /*99ac0*/  STL [R1+0x838], R3 ;  /* 0x0008380301007387 */ /* 0x0001e80000100800 */
[----:B------:R-:W4:Y:S01]  /*99ad0*/  LDL.LU R12, [R1+0x1ec] ;  /* 0x0001ec00010c7983 */ /* 0x000f220000300800 */
[----:B------:R-:W-:-:S03]  /*99ae0*/  LOP3.LUT R18, R7, 0xffff, RZ, 0xc0, !PT ;  /* 0x0000ffff07127812 */ /* 0x000fc600078ec0ff */
[----:B------:R-:W4:Y:S01]  /*99af0*/  LDL.LU R7, [R1+0x2ec] ;  /* 0x0002ec0001077983 */ /* 0x000f220000300800 */
[--C-:B0-----:R-:W-:Y:S02]  /*99b00*/  PRMT R0, R0, 0x3340, R1.reuse ;  /* 0x0000334000007816 */ /* 0x101fe40000000001 */
[----:B------:R-:W-:Y:S02]  /*99b10*/  PRMT R4, R4, 0x3340, R18 ;  /* 0x0000334004047816 */ /* 0x000fe40000000012 */
[----:B-1----:R-:W-:Y:S02]  /*99b20*/  PRMT R2, R2, 0x3340, R1 ;  /* 0x0000334002027816 */ /* 0x002fe40000000001 */
[----:B------:R-:W-:Y:S02]  /*99b30*/  PRMT R5, R5, 0x3340, R9 ;  /* 0x0000334005057816 */ /* 0x000fe40000000009 */
[----:B------:R-:W-:Y:S02]  /*99b40*/  PRMT R4, R4, 0x5410, R0 ;  /* 0x0000541004047816 */ /* 0x000fe40000000000 */
[----:B------:R-:W-:-:S02]  /*99b50*/  PRMT R3, R3, 0x3340, R1 ;  /* 0x0000334003037816 */ /* 0x000fc40000000001 */
[----:B------:R-:W-:Y:S01]  /*99b60*/  PRMT R6, R6, 0x3340, R8 ;  /* 0x0000334006067816 */ /* 0x000fe20000000008 */
[----:B------:R0:W-:Y:S01]  /*99b70*/  STL [R1+0x644], R18 ;  /* 0x0006441201007387 */ /* 0x0001e20000100800 */
[----:B------:R-:W-:Y:S02]  /*99b80*/  PRMT R2, R5, 0x5410, R2 ;  /* 0x0000541005027816 */ /* 0x000fe40000000002 */
[----:B------:R-:W-:Y:S01]  /*99b90*/  PRMT R0, R6, 0x5410, R3 ;  /* 0x0000541006007816 */ /* 0x000fe20000000003 */
[----:B------:R2:W-:Y:S01]  /*99ba0*/  STL [R1+0xa38], R4 ;  /* 0x000a380401007387 */ /* 0x0005e20000100800 */
[----:B------:R-:W-:-:S03]  /*99bb0*/  LOP3.LUT R8, R55, 0xffff, RZ, 0xc0, !PT ;  /* 0x0000ffff37087812 */ /* 0x000fc600078ec0ff */
[----:B0-----:R-:W4:Y:S01]  /*99bc0*/  LDL.LU R18, [R1+0x650] ;  /* 0x0006500001127983 */ /* 0x001f220000300800 */
[----:B--2---:R-:W-:-:S03]  /*99bd0*/  LOP3.LUT R4, R17, 0xffff, RZ, 0xc0, !PT ;  /* 0x0000ffff11047812 */ /* 0x004fc600078ec0ff */
[----:B------:R-:W-:Y:S04]  /*99be0*/  STL [R1+0xa10], R2 ;  /* 0x000a100201007387 */ /* 0x000fe80000100800 */
[----:B------:R-:W2:Y:S01]  /*99bf0*/  LDL.LU R19, [R1+0x590] ;  /* 0x0005900001137983 */ /* 0x000ea20000300800 */
[----:B---3--:R-:W-:-:S03]  /*99c00*/  LOP3.LUT R5, R16, 0xffff, RZ, 0xc0, !PT ;  /* 0x0000ffff10057812 */ /* 0x008fc600078ec0ff */
[----:B------:R0:W-:Y:S01]  /*99c10*/  STL [R1+0xa0c], R0 ;  /* 0x000a0c0001007387 */ /* 0x0001e20000100800 */
[----:B----4-:R-:W-:-:S03]  /*99c20*/  LOP3.LUT R6, R15, 0xffff, RZ, 0xc0, !PT ;  /* 0x0000ffff0f067812 */ /* 0x010fc600078ec0ff */
[----:B------:R-:W-:Y:S01]  /*99c30*/  STL [R1+0x834], R8 ;  /* 0x0008340801007387 */ /* 0x000fe20000100800 */
[----:B------:R-:W-:-:S03]  /*99c40*/  LOP3.LUT R13, R13, 0xffff, RZ, 0xc0, !PT ;  /* 0x0000ffff0d0d7812 */ /* 0x000fc600078ec0ff */
[----:B------:R1:W-:Y:S04]  /*99c50*/  STL [R1+0x7dc], R4 ;  /* 0x0007dc0401007387 */ /* 0x0003e80000100800 */
[----:B------:R-:W-:Y:S04]  /*99c60*/  STL [R1+0x800], R5 ;  /* 0x0008000501007387 */ /* 0x000fe80000100800 */
[----:B------:R-:W3:Y:S04]  /*99c70*/  LDL.LU R17, [R1+0x58c] ;  /* 0x00058c0001117983 */ /* 0x000ee80000300800 */
[----:B------:R-:W-:Y:S04]  /*99c80*/  STL [R1+0x82c], R6 ;  /* 0x00082c0601007387 */ /* 0x000fe80000100800 */
[----:B------:R-:W-:Y:S04]  /*99c90*/  STL [R1+0x64c], R13 ;  /* 0x00064c0d01007387 */ /* 0x000fe80000100800 */
[----:B------:R-:W4:Y:S04]  /*99ca0*/  LDL.LU R16, [R1+0x478] ;  /* 0x0004780001107983 */ /* 0x000f280000300800 */
[----:B------:R-:W4:Y:S01]  /*99cb0*/  LDL.LU R15, [R1+0x304] ;  /* 0x00030400010f7983 */ /* 0x000f220000300800 */
[----:B0-----:R-:W-:-:S03]  /*99cc0*/  LOP3.LUT R0, R14, 0xffff, RZ, 0xc0, !PT ;  /* 0x0000ffff0e007812 */ /* 0x001fc600078ec0ff */
[----:B------:R-:W4:Y:S01]  /*99cd0*/  LDL.LU R14, [R1+0x1f8] ;  /* 0x0001f800010e7983 */ /* 0x000f220000300800 */
[----:B------:R-:W-:-:S03]  /*99ce0*/  LOP3.LUT R2, R31, 0xffff, RZ, 0xc0, !PT ;  /* 0x0000ffff1f027812 */ /* 0x000fc600078ec0ff */
[----:B------:R0:W-:Y:S04]  /*99cf0*/  STL [R1+0xac], R0 ;  /* 0x0000ac0001007387 */ /* 0x0001e80000100800 */
[----:B------:R0:W-:Y:S04]  /*99d00*/  STL [R1+0xa94], R2 ;  /* 0x000a940201007387 */ /* 0x0001e80000100800 */
[----:B------:R-:W4:Y:S01]  /*99d10*/  LDL.LU R31, [R1+0xec] ;  /* 0x0000ec00011f7983 */ /* 0x000f220000300800 */
[----:B-1----:R-:W-:Y:S02]  /*99d20*/  PRMT R4, R4, 0x3340, R13 ;  /* 0x0000334004047816 */ /* 0x002fe4000000000d */
[----:B0-----:R-:W-:-:S04]  /*99d30*/  PRMT R0, R0, 0x3340, R1 ;  /* 0x0000334000007816 */ /* 0x001fc80000000001 */
[----:B------:R-:W-:Y:S02]  /*99d40*/  PRMT R4, R4, 0x5410, R0 ;  /* 0x0000541004047816 */ /* 0x000fe40000000000 */
[----:B------:R-:W-:-:S05]  /*99d50*/  LOP3.LUT R3, R12, 0xffff, RZ, 0xc0, !PT ;  /* 0x0000ffff0c037812 */ /* 0x000fca00078ec0ff */
[----:B------:R0:W-:Y:S04]  /*99d60*/  STL [R1+0x820], R3 ;  /* 0x0008200301007387 */ /* 0x0001e80000100800 */
[----:B------:R-:W4:Y:S01]  /*99d70*/  LDL.LU R12, [R1+0xe8] ;  /* 0x0000e800010c7983 */ /* 0x000f220000300800 */
[----:B------:R-:W-:-:S05]  /*99d80*/  LOP3.LUT R9, R7, 0xffff, RZ, 0xc0, !PT ;  /* 0x0000ffff07097812 */ /* 0x000fca00078ec0ff */
[----:B------:R-:W-:Y:S04]  /*99d90*/  STL [R1+0x7f4], R9 ;  /* 0x0007f40901007387 */ /* 0x000fe80000100800 */
[----:B------:R-:W4:Y:S04]  /*99da0*/  LDL.LU R7, [R1+0x300] ;  /* 0x0003000001077983 */ /* 0x000f280000300800 */
[----:B------:R1:W-:Y:S04]  /*99db0*/  STL [R1+0x9f4], R4 ;  /* 0x0009f40401007387 */ /* 0x0003e80000100800 */
[----:B------:R-:W4:Y:S01]  /*99dc0*/  LDL.LU R13, [R1+0x658] ;  /* 0x00065800010d7983 */ /* 0x000f220000300800 */
[----:B------:R-:W-:-:S02]  /*99dd0*/  PRMT R2, R2, 0x3340, R1 ;  /* 0x0000334002027816 */ /* 0x000fc40000000001 */
[----:B------:R-:W-:Y:S02]  /*99de0*/  PRMT R5, R5, 0x3340, R9 ;  /* 0x0000334005057816 */ /* 0x000fe40000000009 */
[----:B0-----:R-:W-:Y:S02]  /*99df0*/  PRMT R3, R3, 0x3340, R1 ;  /* 0x0000334003037816 */ /* 0x001fe40000000001 */
[----:B------:R-:W-:Y:S02]  /*99e00*/  PRMT R6, R8, 0x3340, R6 ;  /* 0x0000334008067816 */ /* 0x000fe40000000006 */
[----:B------:R-:W-:Y:S02]  /*99e10*/  PRMT R2, R5, 0x5410, R2 ;  /* 0x0000541005027816 */ /* 0x000fe40000000002 */
[----:B------:R-:W-:Y:S02]  /*99e20*/  PRMT R0, R6, 0x5410, R3 ;  /* 0x0000541006007816 */ /* 0x000fe40000000003 */
[----:B-1----:R-:W-:Y:S01]  /*99e30*/  LOP3.LUT R4, R18, 0xffff, RZ, 0xc0, !PT ;  /* 0x0000ffff12047812 */ /* 0x002fe200078ec0ff */
[----:B------:R-:W-:Y:S01]  /*99e40*/  STL [R1+0x9f0], R2 ;  /* 0x0009f00201007387 */ /* 0x000fe20000100800 */
[----:B--2---:R-:W-:-:S03]  /*99e50*/  LOP3.LUT R5, R19, 0xffff, RZ, 0xc0, !PT ;  /* 0x0000ffff13057812 */ /* 0x004fc600078ec0ff */
[----:B------:R0:W-:Y:S04]  /*99e60*/  STL [R1+0x9c8], R0 ;  /* 0x0009c80001007387 */ /* 0x0001e80000100800 */
[----:B------:R-:W2:Y:S04]  /*99e70*/  LDL.LU R56, [R1+0x654] ;  /* 0x0006540001387983 */ /* 0x000ea80000300800 */
[----:B------:R-:W2:Y:S04]  /*99e80*/  LDL.LU R55, [R1+0x48c] ;  /* 0x00048c0001377983 */ /* 0x000ea80000300800 */
[----:B------:R1:W-:Y:S04]  /*99e90*/  STL [R1+0x80c], R4 ;  /* 0x00080c0401007387 */ /* 0x0003e80000100800 */
[----:B------:R-:W2:Y:S01]  /*99ea0*/  LDL.LU R18, [R1+0x21c] ;  /* 0x00021c0001127983 */ /* 0x000ea20000300800 */
[----:B---3--:R-:W-:-:S03]  /*99eb0*/  LOP3.LUT R6, R17, 0xffff, RZ, 0xc0, !PT ;  /* 0x0000ffff11067812 */ /* 0x008fc600078ec0ff */
[----:B------:R-:W3:Y:S04]  /*99ec0*/  LDL.LU R19, [R1+0x218] ;  /* 0x0002180001137983 */ /* 0x000ee80000300800 */
[----:B------:R-:W-:Y:S04]  /*99ed0*/  STL [R1+0x814], R5 ;  /* 0x0008140501007387 */ /* 0x000fe80000100800 */
[----:B------:R-:W3:Y:S01]  /*99ee0*/  LDL.LU R17, [R1+0x488] ;  /* 0x0004880001117983 */ /* 0x000ee20000300800 */
[----:B----4-:R-:W-:Y:S02]  /*99ef0*/  LOP3.LUT R9, R16, 0xffff, RZ, 0xc0, !PT ;  /* 0x0000ffff10097812 */ /* 0x010fe400078ec0ff */
[----:B------:R-:W-:Y:S01]  /*99f00*/  LOP3.LUT R8, R15, 0xffff, RZ, 0xc0, !PT ;  /* 0x0000ffff0f087812 */ /* 0x000fe200078ec0ff */
[----:B------:R-:W-:Y:S01]  /*99f10*/  STL [R1+0x858], R6 ;  /* 0x0008580601007387 */ /* 0x000fe20000100800 */
[----:B0-----:R-:W-:-:S03]  /*99f20*/  LOP3.LUT R0, R14, 0xffff, RZ, 0xc0, !PT ;  /* 0x0000ffff0e007812 */ /* 0x001fc600078ec0ff */
[----:B------:R-:W-:Y:S01]  /*99f30*/  STL [R1+0x650], R9 ;  /* 0x0006500901007387 */ /* 0x000fe20000100800 */
[----:B-1----:R-:W-:-:S03]  /*99f40*/  PRMT R4, R4, 0x3340, R9 ;  /* 0x0000334004047816 */ /* 0x002fc60000000009 */
[----:B------:R-:W-:Y:S04]  /*99f50*/  STL [R1+0x804], R8 ;  /* 0x0008040801007387 */ /* 0x000fe80000100800 */
[----:B------:R0:W-:Y:S01]  /*99f60*/  STL [R1+0x83c], R0 ;  /* 0x00083c0001007387 */ /* 0x0001e20000100800 */
[----:B------:R-:W-:Y:S02]  /*99f70*/  LOP3.LUT R2, R31, 0xffff, RZ, 0xc0, !PT ;  /* 0x0000ffff1f027812 */ /* 0x000fe400078ec0ff */
[----:B0-----:R-:W-:-:S03]  /*99f80*/  PRMT R0, R0, 0x3340, R1 ;  /* 0x0000334000007816 */ /* 0x001fc60000000001 */
[----:B------:R0:W-:Y:S01]  /*99f90*/  STL [R1+0x830], R2 ;  /* 0x0008300201007387 */ /* 0x0001e20000100800 */
[----:B------:R-:W-:Y:S02]  /*99fa0*/  PRMT R5, R5, 0x3340, R8 ;  /* 0x0000334005057816 */ /* 0x000fe40000000008 */
[----:B------:R-:W-:Y:S02]  /*99fb0*/  PRMT R0, R4, 0x5410, R0 ;  /* 0x0000541004007816 */ /* 0x000fe40000000000 */
[----:B0-----:R-:W-:-:S04]  /*99fc0*/  PRMT R2, R2, 0x3340, R1 ;  /* 0x0000334002027816 */ /* 0x001fc80000000001 */
[----:B------:R-:W-:Y:S02]  /*99fd0*/  PRMT R2, R5, 0x5410, R2 ;  /* 0x0000541005027816 */ /* 0x000fe40000000002 */
[----:B------:R-:W-:-:S05]  /*99fe0*/  LOP3.LUT R3, R12, 0xffff, RZ, 0xc0, !PT ;  /* 0x0000ffff0c037812 */ /* 0x000fca00078ec0ff */
[----:B------:R0:W-:Y:S01]  /*99ff0*/  STL [R1+0xa6c], R3 ;  /* 0x000a6c0301007387 */ /* 0x0001e20000100800 */
[----:B------:R-:W-:Y:S02]  /*9a000*/  LOP3.LUT R7, R7, 0xffff, RZ, 0xc0, !PT ;  /* 0x0000ffff07077812 */ /* 0x000fe400078ec0ff */
[----:B0-----:R-:W-:Y:S02]  /*9a010*/  PRMT R3, R3, 0x3340, R1 ;  /* 0x0000334003037816 */ /* 0x001fe40000000001 */
[----:B------:R-:W-:Y:S01]  /*9a020*/  PRMT R6, R6, 0x3340, R7 ;  /* 0x0000334006067816 */ /* 0x000fe20000000007 */
[----:B------:R0:W-:Y:S04]  /*9a030*/  STL [R1+0x848], R7 ;  /* 0x0008480701007387 */ /* 0x0001e80000100800 */
[----:B------:R-:W4:Y:S04]  /*9a040*/  LDL R16, [R1+0x1f90] ;  /* 0x001f900001107983 */ /* 0x000f280000100800 */
[----:B0-----:R-:W4:Y:S04]  /*9a050*/  LDL.LU R7, [R1+0x65c] ;  /* 0x00065c0001077983 */ /* 0x001f280000300800 */
[----:B------:R-:W4:Y:S04]  /*9a060*/  LDL.LU R15, [R1+0x5a4] ;  /* 0x0005a400010f7983 */ /* 0x000f280000300800 */
[----:B------:R0:W-:Y:S04]  /*9a070*/  STL [R1+0x9c4], R0 ;  /* 0x0009c40001007387 */ /* 0x0001e80000100800 */
[----:B------:R-:W4:Y:S01]  /*9a080*/  LDL.LU R14, [R1+0x4ac] ;  /* 0x0004ac00010e7983 */ /* 0x000f220000300800 */
[----:B------:R-:W-:-:S03]  /*9a090*/  LOP3.LUT R4, R13, 0xffff, RZ, 0xc0, !PT ;  /* 0x0000ffff0d047812 */ /* 0x000fc600078ec0ff */
[----:B------:R-:W4:Y:S01]  /*9a0a0*/  LDL.LU R31, [R1+0x108] ;  /* 0x00010800011f7983 */ /* 0x000f220000300800 */
[----:B0-----:R-:W-:-:S03]  /*9a0b0*/  PRMT R0, R6, 0x5410, R3 ;  /* 0x0000541006007816 */ /* 0x001fc60000000003 */
[----:B------:R0:W-:Y:S01]  /*9a0c0*/  STL [R1+0x9b8], R2 ;  /* 0x0009b80201007387 */ /* 0x0001e20000100800 */
[----:B--2---:R-:W-:Y:S01]  /*9a0d0*/  LOP3.LUT R5, R56, 0xffff, RZ, 0xc0, !PT ;  /* 0x0000ffff38057812 */ /* 0x004fe200078ec0ff */
[----:B------:R-:W1:Y:S02]  /*9a0e0*/  LDC R6, c[0x0][0x3b4] ;  /* 0x0000ed00ff067b82 */ /* 0x000e640000000800 */
[----:B------:R-:W-:Y:S04]  /*9a0f0*/  STL [R1+0x9b4], R0 ;  /* 0x0009b40001007387 */ /* 0x000fe80000100800 */
[----:B------:R-:W2:Y:S04]  /*9a100*/  LDL.LU R12, [R1+0x32c] ;  /* 0x00032c00010c7983 */ /* 0x000ea80000300800 */
[----:B------:R-:W2:Y:S01]  /*9a110*/  LDL.LU R13, [R1+0x230] ;  /* 0x00023000010d7983 */ /* 0x000ea20000300800 */
[----:B------:R-:W-:-:S02]  /*9a120*/  LOP3.LUT R9, R55, 0xffff, RZ, 0xc0, !PT ;  /* 0x0000ffff37097812 */ /* 0x000fc400078ec0ff */
[----:B0-----:R-:W-:Y:S01]  /*9a130*/  LOP3.LUT R2, R18, 0xffff, RZ, 0xc0, !PT ;  /* 0x0000ffff12027812 */ /* 0x001fe200078ec0ff */
[----:B------:R0:W-:Y:S01]  /*9a140*/  STL [R1+0x850], R4 ;  /* 0x0008500401007387 */ /* 0x0001e20000100800 */
[----:B---3--:R-:W-:Y:S02]  /*9a150*/  LOP3.LUT R3, R19, 0xffff, RZ, 0xc0, !PT ;  /* 0x0000ffff13037812 */ /* 0x008fe400078ec0ff */
[----:B------:R-:W-:Y:S01]  /*9a160*/  LOP3.LUT R8, R17, 0xffff, RZ, 0xc0, !PT ;  /* 0x0000ffff11087812 */ /* 0x000fe200078ec0ff */
[----:B------:R3:W-:Y:S04]  /*9a170*/  STL [R1+0x828], R5 ;  /* 0x0008280501007387 */ /* 0x0007e80000100800 */
[----:B------:R-:W-:Y:S01]  /*9a180*/  STL [R1+0x84c], R9 ;  /* 0x00084c0901007387 */ /* 0x000fe20000100800 */
[----:B0-----:R-:W-:-:S03]  /*9a190*/  PRMT R4, R4, 0x3340, R9 ;  /* 0x0000334004047816 */ /* 0x001fc60000000009 */
[----:B------:R0:W-:Y:S01]  /*9a1a0*/  STL [R1+0x860], R2 ;  /* 0x0008600201007387 */ /* 0x0001e20000100800 */
[----:B---3--:R-:W-:-:S03]  /*9a1b0*/  PRMT R5, R5, 0x3340, R8 ;  /* 0x0000334005057816 */ /* 0x008fc60000000008 */
[----:B------:R3:W-:Y:S01]  /*9a1c0*/  STL [R1+0x840], R3 ;  /* 0x0008400301007387 */ /* 0x0007e20000100800 */
[--C-:B0-----:R-:W-:Y:S02]  /*9a1d0*/  PRMT R2, R2, 0x3340, R1.reuse ;  /* 0x0000334002027816 */ /* 0x101fe40000000001 */
[----:B---3--:R-:W-:Y:S02]  /*9a1e0*/  PRMT R3, R3, 0x3340, R1 ;  /* 0x0000334003037816 */ /* 0x008fe40000000001 */
[----:B------:R-:W-:Y:S01]  /*9a1f0*/  PRMT R4, R4, 0x5410, R2 ;  /* 0x0000541004047816 */ /* 0x000fe20000000002 */
[----:B------:R-:W-:Y:S01]  /*9a200*/  STL [R1+0x654], R8 ;  /* 0x0006540801007387 */ /* 0x000fe20000100800 */
[----:B------:R-:W-:-:S03]  /*9a210*/  PRMT R2, R5, 0x5410, R3 ;  /* 0x0000541005027816 */ /* 0x000fc60000000003 */
[----:B------:R-:W3:Y:S04]  /*9a220*/  LDL R9, [R1+0x1f94] ;  /* 0x001f940001097983 */ /* 0x000ee80000100800 */
[----:B------:R-:W3:Y:S04]  /*9a230*/  LDL.LU R56, [R1+0x660] ;  /* 0x0006600001387983 */ /* 0x000ee80000300800 */
[----:B------:R-:W-:Y:S04]  /*9a240*/  STL [R1+0x994], R4 ;  /* 0x0009940401007387 */ /* 0x000fe80000100800 */
[----:B------:R-:W3:Y:S04]  /*9a250*/  LDL.LU R55, [R1+0x5b0] ;  /* 0x0005b00001377983 */ /* 0x000ee80000300800 */
[----:B------:R0:W-:Y:S04]  /*9a260*/  STL [R1+0x990], R2 ;  /* 0x0009900201007387 */ /* 0x0001e80000100800 */
[----:B------:R-:W3:Y:S04]  /*9a270*/  LDL.LU R18, [R1+0x23c] ;  /* 0x00023c0001127983 */ /* 0x000ee80000300800 */
[----:B------:R-:W3:Y:S04]  /*9a280*/  LDL.LU R19, [R1+0x11c] ;  /* 0x00011c0001137983 */ /* 0x000ee80000300800 */
[----:B------:R-:W3:Y:S01]  /*9a290*/  LDL.LU R17, [R1+0x4c4] ;  /* 0x0004c40001117983 */ /* 0x000ee20000300800 */
[----:B----4-:R-:W-:Y:S01]  /*9a2a0*/  IMAD R0, R16, UR4, RZ ;  /* 0x0000000410007c24 */ /* 0x010fe2000f8e02ff */
[----:B------:R-:W4:Y:S02]  /*9a2b0*/  LDCU.64 UR4, c[0x0][0x390] ;  /* 0x00007200ff0477ac */ /* 0x000f240008000a00 */
[----:B------:R-:W3:Y:S01]  /*9a2c0*/  LDL.LU R16, [R1+0x340] ;  /* 0x0003400001107983 */ /* 0x000ee20000300800 */
[----:B------:R-:W-:-:S02]  /*9a2d0*/  LOP3.LUT R7, R7, 0xffff, RZ, 0xc0, !PT ;  /* 0x0000ffff07077812 */ /* 0x000fc400078ec0ff */
[----:B------:R-:W-:-:S03]  /*9a2e0*/  LOP3.LUT R3, R15, 0xffff, RZ, 0xc0, !PT ;  /* 0x0000ffff0f037812 */ /* 0x000fc600078ec0ff */
[----:B------:R-:W-:Y:S01]  /*9a2f0*/  STL [R1+0x87c], R7 ;  /* 0x00087c0701007387 */ /* 0x000fe20000100800 */
[----:B------:R-:W-:-:S03]  /*9a300*/  LOP3.LUT R5, R14, 0xffff, RZ, 0xc0, !PT ;  /* 0x0000ffff0e057812 */ /* 0x000fc600078ec0ff */
[----:B------:R-:W-:Y:S01]  /*9a310*/  STL [R1+0x844], R3 ;  /* 0x0008440301007387 */ /* 0x000fe20000100800 */
[----:B0-----:R-:W-:-:S03]  /*9a320*/  LOP3.LUT R2, R31, 0xffff, RZ, 0xc0, !PT ;  /* 0x0000ffff1f027812 */ /* 0x001fc600078ec0ff */
[----:B------:R-:W-:Y:S04]  /*9a330*/  STL [R1+0x878], R5 ;  /* 0x0008780501007387 */ /* 0x000fe80000100800 */
[----:B------:R0:W-:Y:S01]  /*9a340*/  STL [R1+0x85c], R2 ;  /* 0x00085c0201007387 */ /* 0x0001e20000100800 */
[----:B--2---:R-:W-:Y:S02]  /*9a350*/  LOP3.LUT R8, R12, 0xffff, RZ, 0xc0, !PT ;  /* 0x0000ffff0c087812 */ /* 0x004fe400078ec0ff */
[----:B------:R-:W-:-:S03]  /*9a360*/  LOP3.LUT R4, R13, 0xffff, RZ, 0xc0, !PT ;  /* 0x0000ffff0d047812 */ /* 0x000fc600078ec0ff */
[----:B------:R-:W-:Y:S04]  /*9a370*/  STL [R1+0x65c], R8 ;  /* 0x00065c0801007387 */ /* 0x000fe80000100800 */
[----:B------:R2:W-:Y:S04]  /*9a380*/  STL [R1+0x870], R4 ;  /* 0x0008700401007387 */ /* 0x0005e80000100800 */
[----:B------:R-:W3:Y:S04]  /*9a390*/  LDL.LU R15, [R1+0x668] ;  /* 0x00066800010f7983 */ /* 0x000ee80000300800 */
[----:B------:R-:W3:Y:S04]  /*9a3a0*/  LDL.LU R14, [R1+0x664] ;  /* 0x00066400010e7983 */ /* 0x000ee80000300800 */
[----:B------:R-:W3:Y:S01]  /*9a3b0*/  LDL.LU R12, [R1+0x250] ;  /* 0x00025000010c7983 */ /* 0x000ee20000300800 */
[----:B0-----:R-:W-:-:S02]  /*9a3c0*/  PRMT R2, R2, 0x3340, R1 ;  /* 0x0000334002027816 */ /* 0x001fc40000000001 */
[----:B------:R-:W-:Y:S02]  /*9a3d0*/  PRMT R3, R3, 0x3340, R8 ;  /* 0x0000334003037816 */ /* 0x000fe40000000008 */
[----:B--2---:R-:W-:Y:S02]  /*9a3e0*/  PRMT R4, R4, 0x3340, R1 ;  /* 0x0000334004047816 */ /* 0x004fe40000000001 */
[----:B------:R-:W-:Y:S02]  /*9a3f0*/  PRMT R3, R3, 0x5410, R2 ;  /* 0x0000541003037816 */ /* 0x000fe40000000002 */
[----:B------:R-:W-:Y:S02]  /*9a400*/  PRMT R5, R7, 0x3340, R5 ;  /* 0x0000334007057816 */ /* 0x000fe40000000005 */
[----:B------:R-:W-:Y:S01]  /*9a410*/  IADD3 R60, P2, PT, R0, UR8, RZ ;  /* 0x00000008003c7c10 */ /* 0x000fe2000ff5e0ff */
[----:B------:R-:W-:Y:S01]  /*9a420*/  STL [R1+0x98c], R3 ;  /* 0x00098c0301007387 */ /* 0x000fe20000100800 */
[----:B------:R-:W-:-:S03]  /*9a430*/  PRMT R2, R5, 0x5410, R4 ;  /* 0x0000541005027816 */ /* 0x000fc60000000004 */
[----:B------:R-:W2:Y:S01]  /*9a440*/  LDL.LU R7, [R1+0x4d8] ;  /* 0x0004d80001077983 */ /* 0x000ea20000300800 */
[----:B------:R-:W-:Y:S01]  /*9a450*/  LEA.HI.X.SX32 R59, R0, UR9, 0x1, P2 ;  /* 0x00000009003b7c11 */ /* 0x000fe200090f0eff */
[----:B------:R-:W0:Y:S02]  /*9a460*/  LDCU.64 UR8, c[0x0][0x390] ;  /* 0x00007200ff0877ac */ /* 0x000e240008000a00 */
[----:B------:R-:W2:Y:S04]  /*9a470*/  LDL.LU R31, [R1+0x4d0] ;  /* 0x0004d000011f7983 */ /* 0x000ea80000300800 */
[----:B------:R0:W-:Y:S04]  /*9a480*/  STL [R1+0x93c], R2 ;  /* 0x00093c0201007387 */ /* 0x0001e80000100800 */
[----:B------:R-:W2:Y:S01]  /*9a490*/  LDL.LU R13, [R1+0x24c] ;  /* 0x00024c00010d7983 */ /* 0x000ea20000300800 */
[----:B---3--:R-:W-:Y:S01]  /*9a4a0*/  LOP3.LUT R8, R56, 0xffff, RZ, 0xc0, !PT ;  /* 0x0000ffff38087812 */ /* 0x008fe200078ec0ff */
[----:B------:R-:W-:Y:S01]  /*9a4b0*/  IMAD R57, R9, UR74, RZ ;  /* 0x0000004a09397c24 */ /* 0x000fe2000f8e02ff */
[----:B------:R-:W3:Y:S01]  /*9a4c0*/  LDCU UR74, c[0x0][0x3b8] ;  /* 0x00007700ff4a77ac */ /* 0x000ee20008000800 */
[----:B------:R-:W-:Y:S01]  /*9a4d0*/  LOP3.LUT R5, R55, 0xffff, RZ, 0xc0, !PT ;  /* 0x0000ffff37057812 */ /* 0x000fe200078ec0ff */
[----:B-1----:R-:W-:Y:S01]  /*9a4e0*/  IMAD R0, R6, 0x40, R0 ;  /* 0x0000004006007824 */ /* 0x002fe200078e0200 */
[----:B------:R-:W-:Y:S01]  /*9a4f0*/  STL [R1+0x874], R8 ;  /* 0x0008740801007387 */ /* 0x000fe20000100800 */
[----:B----4-:R-:W-:-:S02]  /*9a500*/  IADD3 R58, P2, PT, R57, UR4, RZ ;  /* 0x00000004393a7c10 */ /* 0x010fc4000ff5e0ff */
[----:B0-----:R-:W-:Y:S02]  /*9a510*/  LOP3.LUT R2, R18, 0xffff, RZ, 0xc0, !PT ;  /* 0x0000ffff12027812 */ /* 0x001fe400078ec0ff */
[----:B------:R-:W-:-:S03]  /*9a520*/  LOP3.LUT R3, R19, 0xffff, RZ, 0xc0, !PT ;  /* 0x0000ffff13037812 */ /* 0x000fc600078ec0ff */
[----:B------:R0:W-:Y:S01]  /*9a530*/  STL [R1+0x86c], R2 ;  /* 0x00086c0201007387 */ /* 0x0001e20000100800 */
[----:B------:R-:W-:-:S03]  /*9a540*/  LOP3.LUT R4, R17, 0xffff, RZ, 0xc0, !PT ;  /* 0x0000ffff11047812 */ /* 0x000fc600078ec0ff */
[----:B------:R-:W-:Y:S01]  /*9a550*/  STL [R1+0x888], R5 ;  /* 0x0008880501007387 */ /* 0x000fe20000100800 */
[----:B------:R-:W-:Y:S01]  /*9a560*/  LEA.HI.X.SX32 R57, R57, UR5, 0x1, P2 ;  /* 0x0000000539397c11 */ /* 0x000fe200090f0eff */
[----:B------:R-:W-:Y:S02]  /*9a570*/  IMAD R9, R51, UR73, RZ ;  /* 0x0000004933097c24 */ /* 0x000fe4000f8e02ff */
[----:B------:R-:W-:Y:S01]  /*9a580*/  STL [R1+0x884], R3 ;  /* 0x0008840301007387 */ /* 0x000fe20000100800 */
[----:B------:R-:W-:Y:S01]  /*9a590*/  IADD3 R56, P2, PT, R0, UR8, RZ ;  /* 0x0000000800387c10 */ /* 0x000fe2000ff5e0ff */
[----:B------:R-:W1:Y:S01]  /*9a5a0*/  LDCU.64 UR4, c[0x0][0x390] ;  /* 0x00007200ff0477ac */ /* 0x000e620008000a00 */
[----:B0-----:R-:W-:Y:S01]  /*9a5b0*/  PRMT R2, R2, 0x3340, R1 ;  /* 0x0000334002027816 */ /* 0x001fe20000000001 */
[----:B------:R0:W-:Y:S01]  /*9a5c0*/  STL [R1+0x660], R4 ;  /* 0x0006600401007387 */ /* 0x0001e20000100800 */
[----:B------:R-:W-:Y:S02]  /*9a5d0*/  LEA.HI.X.SX32 R55, R0, UR9, 0x1, P2 ;  /* 0x0000000900377c11 */ /* 0x000fe400090f0eff */
[----:B------:R-:W-:-:S02]  /*9a5e0*/  LOP3.LUT R6, R16, 0xffff, RZ, 0xc0, !PT ;  /* 0x0000ffff10067812 */ /* 0x000fc400078ec0ff */
[----:B--2---:R-:W-:Y:S01]  /*9a5f0*/  LOP3.LUT R7, R7, 0xffff, RZ, 0xc0, !PT ;  /* 0x0000ffff07077812 */ /* 0x004fe200078ec0ff */
[----:B------:R-:W-:Y:S01]  /*9a600*/  IMAD R53, R53, 0x20, R0 ;  /* 0x0000002035357824 */ /* 0x000fe200078e0200 */
[----:B0-----:R-:W-:Y:S01]  /*9a610*/  PRMT R4, R8, 0x3340, R4 ;  /* 0x0000334008047816 */ /* 0x001fe20000000004 */
[----:B------:R-:W0:Y:S01]  /*9a620*/  LDCU UR9, c[0x0][0x3b8] ;  /* 0x00007700ff0977ac */ /* 0x000e220008000800 */
[----:B------:R-:W-:Y:S02]  /*9a630*/  PRMT R3, R3, 0x3340, R1 ;  /* 0x0000334003037816 */ /* 0x000fe40000000001 */
[----:B------:R-:W-:Y:S01]  /*9a640*/  PRMT R5, R5, 0x3340, R6 ;  /* 0x0000334005057816 */ /* 0x000fe20000000006 */
[----:B------:R-:W2:Y:S01]  /*9a650*/  LDCU UR8, c[0x0][0x3b8] ;  /* 0x00007700ff0877ac */ /* 0x000ea20008000800 */
[----:B------:R-:W-:Y:S01]  /*9a660*/  PRMT R4, R4, 0x5410, R2 ;  /* 0x0000541004047816 */ /* 0x000fe20000000002 */
[----:B------:R-:W-:Y:S01]  /*9a670*/  STL [R1+0x880], R6 ;  /* 0x0008800601007387 */ /* 0x000fe20000100800 */
[----:B------:R-:W-:Y:S01]  /*9a680*/  PRMT R2, R5, 0x5410, R3 ;  /* 0x0000541005027816 */ /* 0x000fe20000000003 */
[----:B------:R-:W4:Y:S02]  /*9a690*/  LDCU UR73, c[0x0][0x3b8] ;  /* 0x00007700ff4977ac */ /* 0x000f240008000800 */
[----:B------:R-:W-:Y:S04]  /*9a6a0*/  STL [R1+0x3b30], R56 ;  /* 0x003b303801007387 */ /* 0x000fe80000100800 */
[----:B------:R-:W-:Y:S04]  /*9a6b0*/  STL [R1+0x928], R4 ;  /* 0x0009280401007387 */ /* 0x000fe80000100800 */
[----:B------:R-:W-:Y:S04]  /*9a6c0*/  STL [R1+0x3b34], R55 ;  /* 0x003b343701007387 */ /* 0x000fe80000100800 */
[----:B------:R0:W-:Y:S01]  /*9a6d0*/  STL [R1+0x924], R2 ;  /* 0x0009240201007387 */ /* 0x0001e20000100800 */
[----:B------:R-:W-:-:S03]  /*9a6e0*/  LOP3.LUT R3, R12, 0xffff, RZ, 0xc0, !PT ;  /* 0x0000ffff0c037812 */ /* 0x000fc600078ec0ff */
[----:B------:R-:W2:Y:S01]  /*9a6f0*/  LDL.LU R20, [R1+0x5d0] ;  /* 0x0005d00001147983 */ /* 0x000ea20000300800 */
[----:B0-----:R-:W-:-:S05]  /*9a700*/  LOP3.LUT R2, R15, 0xffff, RZ, 0xc0, !PT ;  /* 0x0000ffff0f027812 */ /* 0x001fca00078ec0ff */
[----:B------:R-:W-:Y:S04]  /*9a710*/  STL [R1+0x89c], R2 ;  /* 0x00089c0201007387 */ /* 0x000fe80000100800 */
[----:B------:R-:W2:Y:S01]  /*9a720*/  LDL.LU R12, [R1+0x5c8] ;  /* 0x0005c800010c7983 */ /* 0x000ea20000300800 */
[----:B------:R-:W-:-:S03]  /*9a730*/  LOP3.LUT R5, R14, 0xffff, RZ, 0xc0, !PT ;  /* 0x0000ffff0e057812 */ /* 0x000fc600078ec0ff */
[----:B------:R0:W-:Y:S01]  /*9a740*/  STL [R1+0x894], R3 ;  /* 0x0008940301007387 */ /* 0x0001e20000100800 */
[----:B------:R-:W-:-:S03]  /*9a750*/  LOP3.LUT R4, R13, 0xffff, RZ, 0xc0, !PT ;  /* 0x0000ffff0d047812 */ /* 0x000fc600078ec0ff */
[----:B------:R0:W-:Y:S04]  /*9a760*/  STL [R1+0x8bc], R5 ;  /* 0x0008bc0501007387 */ /* 0x0001e80000100800 */
[----:B------:R-:W3:Y:S04]  /*9a770*/  LDL.LU R16, [R1+0x138] ;  /* 0x0001380001107983 */ /* 0x000ee80000300800 */
[----:B------:R-:W4:Y:S04]  /*9a780*/  LDL.LU R15, [R1+0x134] ;  /* 0x00013400010f7983 */ /* 0x000f280000300800 */
[----:B------:R-:W-:Y:S04]  /*9a790*/  STL [R1+0x88c], R7 ;  /* 0x00088c0701007387 */ /* 0x000fe80000100800 */
[----:B------:R-:W4:Y:S04]  /*9a7a0*/  LDL.LU R13, [R1+0x368] ;  /* 0x00036800010d7983 */ /* 0x000f280000300800 */
[----:B------:R-:W4:Y:S01]  /*9a7b0*/  LDL.LU R14, [R1+0x360] ;  /* 0x00036000010e7983 */ /* 0x000f220000300800 */
[----:B------:R-:W-:-:S02]  /*9a7c0*/  LOP3.LUT R6, R31, 0xffff, RZ, 0xc0, !PT ;  /* 0x0000ffff1f067812 */ /* 0x000fc400078ec0ff */
[----:B0-----:R-:W-:Y:S02]  /*9a7d0*/  PRMT R3, R3, 0x3340, R1 ;  /* 0x0000334003037816 */ /* 0x001fe40000000001 */
[----:B------:R-:W-:Y:S01]  /*9a7e0*/  PRMT R2, R2, 0x3340, R7 ;  /* 0x0000334002027816 */ /* 0x000fe20000000007 */
[----:B------:R-:W-:Y:S01]  /*9a7f0*/  VIADD R8, R9, UR72 ;  /* 0x0000004809087c36 */ /* 0x000fe20008000000 */
[----:B------:R-:W-:Y:S01]  /*9a800*/  STL [R1+0x8b8], R6 ;  /* 0x0008b80601007387 */ /* 0x000fe20000100800 */
[----:B------:R-:W-:Y:S01]  /*9a810*/  PRMT R5, R5, 0x3340, R6 ;  /* 0x0000334005057816 */ /* 0x000fe20000000006 */
[----:B------:R-:W0:Y:S01]  /*9a820*/  LDCU UR72, c[0x0][0x3b8] ;  /* 0x00007700ff4877ac */ /* 0x000e220008000800 */
[----:B------:R-:W-:Y:S01]  /*9a830*/  PRMT R2, R2, 0x5410, R3 ;  /* 0x0000541002027816 */ /* 0x000fe20000000003 */
[----:B------:R1:W-:Y:S04]  /*9a840*/  STL [R1+0x8e0], R4 ;  /* 0x0008e00401007387 */ /* 0x0003e80000100800 */
[----:B------:R-:W-:Y:S04]  /*9a850*/  STL [R1+0x6ac], R9 ;  /* 0x0006ac0901007387 */ /* 0x000fe80000100800 */
[----:B------:R-:W-:Y:S01]  /*9a860*/  STL [R1+0x658], R8 ;  /* 0x0006580801007387 */ /* 0x000fe20000100800 */
[----:B-1----:R-:W-:-:S03]  /*9a870*/  PRMT R4, R4, 0x3340, R1 ;  /* 0x0000334004047816 */ /* 0x002fc60000000001 */
[----:B------:R1:W-:Y:S01]  /*9a880*/  STL [R1+0x91c], R2 ;  /* 0x00091c0201007387 */ /* 0x0003e20000100800 */
[----:B------:R-:W-:Y:S01]  /*9a890*/  VIADD R6, R8, UR22 ;  /* 0x0000001608067c36 */ /* 0x000fe20008000000 */
[----:B------:R-:W-:Y:S01]  /*9a8a0*/  IADD3 R54, P2, PT, R53, UR4, RZ ;  /* 0x0000000435367c10 */ /* 0x000fe2000ff5e0ff */
[----:B------:R-:W0:Y:S01]  /*9a8b0*/  LDCU UR22, c[0x0][0x3b8] ;  /* 0x00007700ff1677ac */ /* 0x000e220008000800 */
[----:B------:R-:W4:Y:S01]  /*9a8c0*/  LDL.LU R31, [R1+0x670] ;  /* 0x00067000011f7983 */ /* 0x000f220000300800 */
[----:B------:R-:W0:Y:S01]  /*9a8d0*/  LDCU UR4, c[0x0][0x3b8] ;  /* 0x00007700ff0477ac */ /* 0x000e220008000800 */
[----:B-1----:R-:W-:Y:S02]  /*9a8e0*/  PRMT R2, R5, 0x5410, R4 ;  /* 0x0000541005027816 */ /* 0x002fe40000000004 */
[----:B------:R1:W-:Y:S04]  /*9a8f0*/  STL [R1+0x5f8], R6 ;  /* 0x0005f80601007387 */ /* 0x0003e80000100800 */
[----:B------:R4:W-:Y:S04]  /*9a900*/  STL [R1+0x914], R2 ;  /* 0x0009140201007387 */ /* 0x0009e80000100800 */
[----:B------:R-:W4:Y:S01]  /*9a910*/  LDL.LU R18, [R1+0x66c] ;  /* 0x00066c0001127983 */ /* 0x000f220000300800 */
[----:B-1----:R-:W-:Y:S01]  /*9a920*/  VIADD R6, R6, UR16 ;  /* 0x0000001006067c36 */ /* 0x002fe20008000000 */
[----:B------:R-:W1:Y:S02]  /*9a930*/  LDCU UR16, c[0x0][0x3b8] ;  /* 0x00007700ff1077ac */ /* 0x000e640008000800 */
[----:B------:R-:W4:Y:S04]  /*9a940*/  LDL.LU R19, [R1+0x270] ;  /* 0x0002700001137983 */ /* 0x000f280000300800 */
[----:B------:R-:W4:Y:S04]  /*9a950*/  LDL.LU R17, [R1+0x26c] ;  /* 0x00026c0001117983 */ /* 0x000f280000300800 */
[----:B------:R-:W-:Y:S04]  /*9a960*/  STL [R1+0x5ec], R6 ;  /* 0x0005ec0601007387 */ /* 0x000fe80000100800 */
[----:B------:R-:W4:Y:S01]  /*9a970*/  LDL.LU R7, [R1+0x4f4] ;  /* 0x0004f40001077983 */ /* 0x000f220000300800 */
[----:B--2---:R-:W-:-:S03]  /*9a980*/  LOP3.LUT R4, R12, 0xffff, RZ, 0xc0, !PT ;  /* 0x0000ffff0c047812 */ /* 0x004fc600078ec0ff */
[----:B------:R-:W2:Y:S01]  /*9a990*/  LDL.LU R12, [R1+0x4f0] ;  /* 0x0004f000010c7983 */ /* 0x000ea20000300800 */
[----:B------:R-:W-:-:S05]  /*9a9a0*/  LOP3.LUT R3, R20, 0xffff, RZ, 0xc0, !PT ;  /* 0x0000ffff14037812 */ /* 0x000fca00078ec0ff */
[----:B------:R-:W-:Y:S01]  /*9a9b0*/  STL [R1+0x890], R3 ;  /* 0x0008900301007387 */ /* 0x000fe20000100800 */
[----:B---3--:R-:W-:-:S03]  /*9a9c0*/  LOP3.LUT R0, R16, 0xffff, RZ, 0xc0, !PT ;  /* 0x0000ffff10007812 */ /* 0x008fc600078ec0ff */
[----:B------:R-:W-:Y:S01]  /*9a9d0*/  STL [R1+0x8d0], R4 ;  /* 0x0008d00401007387 */ /* 0x000fe20000100800 */
[----:B----4-:R-:W-:-:S03]  /*9a9e0*/  LOP3.LUT R2, R15, 0xffff, RZ, 0xc0, !PT ;  /* 0x0000ffff0f027812 */ /* 0x010fc600078ec0ff */
[----:B------:R3:W-:Y:S01]  /*9a9f0*/  STL [R1+0x8b4], R0 ;  /* 0x0008b40001007387 */ /* 0x0007e20000100800 */
[----:B------:R-:W-:-:S03]  /*9aa00*/  LOP3.LUT R13, R13, 0xffff, RZ, 0xc0, !PT ;  /* 0x0000ffff0d0d7812 */ /* 0x000fc600078ec0ff */
[----:B------:R4:W-:Y:S01]  /*9aa10*/  STL [R1+0x9dc], R2 ;  /* 0x0009dc0201007387 */ /* 0x0009e20000100800 */
[----:B------:R-:W-:-:S03]  /*9aa20*/  LOP3.LUT R5, R14, 0xffff, RZ, 0xc0, !PT ;  /* 0x0000ffff0e057812 */ /* 0x000fc600078ec0ff */
[----:B------:R0:W-:Y:S01]  /*9aa30*/  STL [R1+0x664], R13 ;  /* 0x0006640d01007387 */ /* 0x0001e20000100800 */
[----:B---3--:R-:W-:Y:S02]  /*9aa40*/  PRMT R0, R0, 0x3340, R1 ;  /* 0x0000334000007816 */ /* 0x008fe40000000001 */
[----:B------:R-:W-:Y:S01]  /*9aa50*/  PRMT R3, R3, 0x3340, R13 ;  /* 0x0000334003037816 */ /* 0x000fe2000000000d */
[----:B------:R3:W-:Y:S01]  /*9aa60*/  STL [R1+0x8c0], R5 ;  /* 0x0008c00501007387 */ /* 0x0007e20000100800 */
[----:B------:R-:W-:Y:S02]  /*9aa70*/  PRMT R4, R4, 0x3340, R5 ;  /* 0x0000334004047816 */ /* 0x000fe40000000005 */
[----:B----4-:R-:W-:Y:S01]  /*9aa80*/  PRMT R2, R2, 0x3340, R1 ;  /* 0x0000334002027816 */ /* 0x010fe20000000001 */
[----:B------:R-:W-:Y:S01]  /*9aa90*/  STL [R1+0x3b38], R54 ;  /* 0x003b383601007387 */ /* 0x000fe20000100800 */
[----:B------:R-:W-:-:S03]  /*9aaa0*/  PRMT R3, R3, 0x5410, R0 ;  /* 0x0000541003037816 */ /* 0x000fc60000000000 */
[----:B0-----:R-:W4:Y:S01]  /*9aab0*/  LDL.LU R13, [R1+0x604] ;  /* 0x00060400010d7983 */ /* 0x001f220000300800 */
[----:B------:R-:W-:Y:S01]  /*9aac0*/  PRMT R0, R4, 0x5410, R2 ;  /* 0x0000541004007816 */ /* 0x000fe20000000002 */
[----:B---3--:R-:W-:Y:S01]  /*9aad0*/  VIADD R5, R6, UR18 ;  /* 0x0000001206057c36 */ /* 0x008fe20008000000 */
[----:B------:R-:W0:Y:S01]  /*9aae0*/  LDCU UR18, c[0x0][0x3b8] ;  /* 0x00007700ff1277ac */ /* 0x000e220008000800 */
[----:B------:R3:W-:Y:S04]  /*9aaf0*/  STL [R1+0x900], R3 ;  /* 0x0009000301007387 */ /* 0x0007e80000100800 */
[----:B------:R-:W4:Y:S04]  /*9ab00*/  LDL.LU R20, [R1+0x5fc] ;  /* 0x0005fc0001147983 */ /* 0x000f280000300800 */
[----:B------:R-:W4:Y:S04]  /*9ab10*/  LDL.LU R16, [R1+0x168] ;  /* 0x0001680001107983 */ /* 0x000f280000300800 */
[----:B------:R0:W-:Y:S01]  /*9ab20*/  STL [R1+0x8fc], R0 ;  /* 0x0008fc0001007387 */ /* 0x0001e20000100800 */
[----:B---3--:R-:W-:-:S03]  /*9ab30*/  LOP3.LUT R3, R31, 0xffff, RZ, 0xc0, !PT ;  /* 0x0000ffff1f037812 */ /* 0x008fc600078ec0ff */
[----:B------:R-:W3:Y:S04]  /*9ab40*/  LDL.LU R15, [R1+0x15c] ;  /* 0x00015c00010f7983 */ /* 0x000ee80000300800 */
[----:B------:R-:W3:Y:S04]  /*9ab50*/  LDL.LU R14, [R1+0x3d4] ;  /* 0x0003d400010e7983 */ /* 0x000ee80000300800 */
[----:B------:R-:W-:Y:S04]  /*9ab60*/  STL [R1+0x5e4], R5 ;  /* 0x0005e40501007387 */ /* 0x000fe80000100800 */
[----:B------:R-:W3:Y:S01]  /*9ab70*/  LDL.LU R31, [R1+0x3ac] ;  /* 0x0003ac00011f7983 */ /* 0x000ee20000300800 */
[----:B0-----:R-:W-:-:S02]  /*9ab80*/  LOP3.LUT R0, R19, 0xffff, RZ, 0xc0, !PT ;  /* 0x0000ffff13007812 */ /* 0x001fc400078ec0ff */
[----:B------:R-:W-:Y:S02]  /*9ab90*/  LOP3.LUT R4, R18, 0xffff, RZ, 0xc0, !PT ;  /* 0x0000ffff12047812 */ /* 0x000fe400078ec0ff */
[----:B------:R-:W-:Y:S01]  /*9aba0*/  LOP3.LUT R2, R17, 0xffff, RZ, 0xc0, !PT ;  /* 0x0000ffff11027812 */ /* 0x000fe200078ec0ff */
[----:B------:R-:W-:Y:S04]  /*9abb0*/  STL [R1+0x670], R3 ;  /* 0x0006700301007387 */ /* 0x000fe80000100800 */
[----:B------:R0:W-:Y:S01]  /*9abc0*/  STL [R1+0x8cc], R0 ;  /* 0x0008cc0001007387 */ /* 0x0001e20000100800 */
[----:B------:R-:W-:-:S03]  /*9abd0*/  LOP3.LUT R7, R7, 0xffff, RZ, 0xc0, !PT ;  /* 0x0000ffff07077812 */ /* 0x000fc600078ec0ff */
[----:B------:R-:W-:Y:S04]  /*9abe0*/  STL [R1+0x8dc], R4 ;  /* 0x0008dc0401007387 */ /* 0x000fe80000100800 */
[----:B------:R0:W-:Y:S04]  /*9abf0*/  STL [R1+0x8ec], R2 ;  /* 0x0008ec0201007387 */ /* 0x0001e80000100800 */
[----:B------:R-:W-:Y:S01]  /*9ac00*/  STL [R1+0x66c], R7 ;  /* 0x00066c0701007387 */ /* 0x000fe20000100800 */
[----:B--2---:R-:W-:-:S05]  /*9ac10*/  LOP3.LUT R6, R12, 0xffff, RZ, 0xc0, !PT ;  /* 0x0000ffff0c067812 */ /* 0x004fca00078ec0ff */
[----:B------:R-:W-:Y:S04]  /*9ac20*/  STL [R1+0x8c8], R6 ;  /* 0x0008c80601007387 */ /* 0x000fe80000100800 */
[----:B------:R-:W2:Y:S01]  /*9ac30*/  LDL.LU R12, [R1+0x67c] ;  /* 0x00067c00010c7983 */ /* 0x000ea20000300800 */
[----:B0-----:R-:W-:Y:S02]  /*9ac40*/  PRMT R0, R0, 0x3340, R1 ;  /* 0x0000334000007816 */ /* 0x001fe40000000001 */
[----:B------:R-:W-:Y:S01]  /*9ac50*/  PRMT R3, R3, 0x3340, R7 ;  /* 0x0000334003037816 */ /* 0x000fe20000000007 */
[----:B------:R-:W-:Y:S01]  /*9ac60*/  VIADD R5, R5, UR19 ;  /* 0x0000001305057c36 */ /* 0x000fe20008000000 */
[----:B------:R-:W-:Y:S01]  /*9ac70*/  PRMT R2, R2, 0x3340, R1 ;  /* 0x0000334002027816 */ /* 0x000fe20000000001 */
[----:B------:R-:W0:Y:S01]  /*9ac80*/  LDCU UR19, c[0x0][0x3b8] ;  /* 0x00007700ff1377ac */ /* 0x000e220008000800 */
[----:B------:R-:W-:-:S02]  /*9ac90*/  PRMT R4, R4, 0x3340, R6 ;  /* 0x0000334004047816 */ /* 0x000fc40000000006 */
[----:B------:R-:W-:Y:S02]  /*9aca0*/  PRMT R3, R3, 0x5410, R0 ;  /* 0x0000541003037816 */ /* 0x000fe40000000000 */
[----:B------:R-:W-:Y:S01]  /*9acb0*/  PRMT R0, R4, 0x5410, R2 ;  /* 0x0000541004007816 */ /* 0x000fe20000000002 */
[----:B------:R1:W-:Y:S04]  /*9acc0*/  STL [R1+0x3b4], R5 ;  /* 0x0003b40501007387 */ /* 0x0003e80000100800 */
[----:B------:R4:W-:Y:S04]  /*9acd0*/  STL [R1+0x8b0], R3 ;  /* 0x0008b00301007387 */ /* 0x0009e80000100800 */
[----:B------:R-:W2:Y:S01]  /*9ace0*/  LDL.LU R18, [R1+0x678] ;  /* 0x0006780001127983 */ /* 0x000ea20000300800 */
[----:B-1----:R-:W-:Y:S01]  /*9acf0*/  VIADD R5, R5, UR11 ;  /* 0x0000000b05057c36 */ /* 0x002fe20008000000 */
[----:B------:R-:W1:Y:S02]  /*9ad00*/  LDCU UR11, c[0x0][0x3b8] ;  /* 0x00007700ff0b77ac */ /* 0x000e640008000800 */
[----:B------:R0:W-:Y:S04]  /*9ad10*/  STL [R1+0x8ac], R0 ;  /* 0x0008ac0001007387 */ /* 0x0001e80000100800 */
[----:B------:R-:W2:Y:S04]  /*9ad20*/  LDL.LU R19, [R1+0x28c] ;  /* 0x00028c0001137983 */ /* 0x000ea80000300800 */
[----:B------:R-:W2:Y:S04]  /*9ad30*/  LDL.LU R17, [R1+0x284] ;  /* 0x0002840001117983 */ /* 0x000ea80000300800 */
[----:B------:R-:W-:Y:S04]  /*9ad40*/  STL [R1+0x50c], R5 ;  /* 0x00050c0501007387 */ /* 0x000fe80000100800 */
[----:B------:R-:W2:Y:S01]  /*9ad50*/  LDL.LU R7, [R1+0x544] ;  /* 0x0005440001077983 */ /* 0x000ea20000300800 */
[----:B----4-:R-:W-:-:S03]  /*9ad60*/  LOP3.LUT R3, R13, 0xffff, RZ, 0xc0, !PT ;  /* 0x0000ffff0d037812 */ /* 0x010fc600078ec0ff */
[----:B------:R-:W4:Y:S01]  /*9ad70*/  LDL.LU R13, [R1+0x540] ;  /* 0x00054000010d7983 */ /* 0x000f220000300800 */
[----:B0-----:R-:W-:Y:S02]  /*9ad80*/  LOP3.LUT R0, R16, 0xffff, RZ, 0xc0, !PT ;  /* 0x0000ffff10007812 */ /* 0x001fe400078ec0ff */
[----:B------:R-:W-:Y:S01]  /*9ad90*/  LOP3.LUT R4, R20, 0xffff, RZ, 0xc0, !PT ;  /* 0x0000ffff14047812 */ /* 0x000fe200078ec0ff */
[----:B------:R0:W-:Y:S01]  /*9ada0*/  STL [R1+0x8d4], R3 ;  /* 0x0008d40301007387 */ /* 0x0001e20000100800 */
[----:B---3--:R-:W-:-:S03]  /*9adb0*/  LOP3.LUT R2, R15, 0xffff, RZ, 0xc0, !PT ;  /* 0x0000ffff0f027812 */ /* 0x008fc600078ec0ff */
[----:B------:R3:W-:Y:S01]  /*9adc0*/  STL [R1+0x8e8], R0 ;  /* 0x0008e80001007387 */ /* 0x0007e20000100800 */
[----:B------:R-:W-:-:S03]  /*9add0*/  LOP3.LUT R14, R14, 0xffff, RZ, 0xc0, !PT ;  /* 0x0000ffff0e0e7812 */ /* 0x000fc600078ec0ff */
[----:B------:R1:W-:Y:S01]  /*9ade0*/  STL [R1+0x8f0], R4 ;  /* 0x0008f00401007387 */ /* 0x0003e20000100800 */
[----:B0-----:R-:W-:Y:S02]  /*9adf0*/  PRMT R3, R3, 0x3340, R14 ;  /* 0x0000334003037816 */ /* 0x001fe4000000000e */
[----:B------:R-:W-:Y:S01]  /*9ae00*/  LOP3.LUT R6, R31, 0xffff, RZ, 0xc0, !PT ;  /* 0x0000ffff1f067812 */ /* 0x000fe200078ec0ff */
[----:B------:R0:W-:Y:S01]  /*9ae10*/  STL [R1+0x9bc], R2 ;  /* 0x0009bc0201007387 */ /* 0x0001e20000100800 */
[--C-:B---3--:R-:W-:Y:S01]  /*9ae20*/  PRMT R0, R0, 0x3340, R1.reuse ;  /* 0x0000334000007816 */ /* 0x108fe20000000001 */
[----:B------:R-:W-:Y:S01]  /*9ae30*/  VIADD R5, R5, UR13 ;  /* 0x0000000d05057c36 */ /* 0x000fe20008000000 */
[----:B-1----:R-:W-:Y:S01]  /*9ae40*/  PRMT R4, R4, 0x3340, R6 ;  /* 0x0000334004047816 */ /* 0x002fe20000000006 */
[----:B------:R-:W-:Y:S01]  /*9ae50*/  STL [R1+0x8c4], R14 ;  /* 0x0008c40e01007387 */ /* 0x000fe20000100800 */
[----:B------:R-:W-:Y:S01]  /*9ae60*/  PRMT R0, R3, 0x5410, R0 ;  /* 0x0000541003007816 */ /* 0x000fe20000000000 */
[----:B------:R-:W1:Y:S02]  /*9ae70*/  LDCU UR13, c[0x0][0x3b8] ;  /* 0x00007700ff0d77ac */ /* 0x000e640008000800 */
[----:B------:R-:W-:Y:S04]  /*9ae80*/  STL [R1+0x8e4], R6 ;  /* 0x0008e40601007387 */ /* 0x000fe80000100800 */
[----:B------:R-:W3:Y:S01]  /*9ae90*/  LDL.LU R15, [R1+0x68c] ;  /* 0x00068c00010f7983 */ /* 0x000ee20000300800 */
[----:B0-----:R-:W-:-:S03]  /*9aea0*/  PRMT R2, R2, 0x3340, R1 ;  /* 0x0000334002027816 */ /* 0x001fc60000000001 */
[----:B------:R0:W-:Y:S04]  /*9aeb0*/  STL [R1+0x3b8], R5 ;  /* 0x0003b80501007387 */ /* 0x0001e80000100800 */
[----:B------:R1:W-:Y:S04]  /*9aec0*/  STL [R1+0x8a8], R0 ;  /* 0x0008a80001007387 */ /* 0x0003e80000100800 */
[----:B------:R-:W3:Y:S01]  /*9aed0*/  LDL.LU R20, [R1+0x618] ;  /* 0x0006180001147983 */ /* 0x000ee20000300800 */
[----:B0-----:R-:W-:Y:S01]  /*9aee0*/  VIADD R5, R5, UR50 ;  /* 0x0000003205057c36 */ /* 0x001fe20008000000 */
[----:B------:R-:W0:Y:S02]  /*9aef0*/  LDCU UR50, c[0x0][0x3b8] ;  /* 0x00007700ff3277ac */ /* 0x000e240008000800 */
[----:B------:R-:W3:Y:S01]  /*9af00*/  LDL.LU R16, [R1+0x198] ;  /* 0x0001980001107983 */ /* 0x000ee20000300800 */
[----:B-1----:R-:W-:-:S05]  /*9af10*/  PRMT R0, R4, 0x5410, R2 ;  /* 0x0000541004007816 */ /* 0x002fca0000000002 */
[----:B------:R1:W-:Y:S04]  /*9af20*/  STL [R1+0x8a4], R0 ;  /* 0x0008a40001007387 */ /* 0x0003e80000100800 */
[----:B------:R-:W3:Y:S04]  /*9af30*/  LDL.LU R14, [R1+0x29c] ;  /* 0x00029c00010e7983 */ /* 0x000ee80000300800 */
[----:B------:R-:W-:Y:S01]  /*9af40*/  STL [R1+0x508], R5 ;  /* 0x0005080501007387 */ /* 0x000fe20000100800 */
[----:B--2---:R-:W-:-:S03]  /*9af50*/  LOP3.LUT R3, R12, 0xffff, RZ, 0xc0, !PT ;  /* 0x0000ffff0c037812 */ /* 0x004fc600078ec0ff */
[----:B------:R-:W2:Y:S04]  /*9af60*/  LDL.LU R12, [R1+0x3fc] ;  /* 0x0003fc00010c7983 */ /* 0x000ea80000300800 */
[----:B------:R-:W2:Y:S04]  /*9af70*/  LDL.LU R31, [R1+0x548] ;  /* 0x00054800011f7983 */ /* 0x000ea80000300800 */
[----:B------:R-:W-:Y:S01]  /*9af80*/  STL [R1+0x8f4], R3 ;  /* 0x0008f40301007387 */ /* 0x000fe20000100800 */
[----:B------:R-:W-:Y:S02]  /*9af90*/  LOP3.LUT R4, R18, 0xffff, RZ, 0xc0, !PT ;  /* 0x0000ffff12047812 */ /* 0x000fe400078ec0ff */
[----:B-1----:R-:W-:-:S03]  /*9afa0*/  LOP3.LUT R0, R19, 0xffff, RZ, 0xc0, !PT ;  /* 0x0000ffff13007812 */ /* 0x002fc600078ec0ff */
[----:B------:R-:W-:Y:S01]  /*9afb0*/  STL [R1+0x910], R4 ;  /* 0x0009100401007387 */ /* 0x000fe20000100800 */
[----:B------:R-:W-:-:S03]  /*9afc0*/  LOP3.LUT R2, R17, 0xffff, RZ, 0xc0, !PT ;  /* 0x0000ffff11027812 */ /* 0x000fc600078ec0ff */
[----:B------:R1:W-:Y:S01]  /*9afd0*/  STL [R1+0x67c], R0 ;  /* 0x00067c0001007387 */ /* 0x0003e20000100800 */
[----:B------:R-:W-:Y:S02]  /*9afe0*/  LOP3.LUT R7, R7, 0xffff, RZ, 0xc0, !PT ;  /* 0x0000ffff07077812 */ /* 0x000fe400078ec0ff */
[----:B-1----:R-:W-:Y:S02]  /*9aff0*/  PRMT R0, R0, 0x3340, R1 ;  /* 0x0000334000007816 */ /* 0x002fe40000000001 */
[----:B------:R-:W-:Y:S02]  /*9b000*/  PRMT R3, R3, 0x3340, R7 ;  /* 0x0000334003037816 */ /* 0x000fe40000000007 */
[----:B----4-:R-:W-:Y:S01]  /*9b010*/  LOP3.LUT R6, R13, 0xffff, RZ, 0xc0, !PT ;  /* 0x0000ffff0d067812 */ /* 0x010fe200078ec0ff */
[----:B------:R-:W-:Y:S01]  /*9b020*/  VIADD R5, R5, UR26 ;  /* 0x0000001a05057c36 */ /* 0x000fe20008000000 */
[----:B------:R1:W-:Y:S01]  /*9b030*/  STL [R1+0x90c], R2 ;  /* 0x00090c0201007387 */ /* 0x0003e20000100800 */
[----:B------:R-:W-:Y:S01]  /*9b040*/  PRMT R0, R3, 0x5410, R0 ;  /* 0x0000541003007816 */ /* 0x000fe20000000000 */
[----:B------:R-:W4:Y:S01]  /*9b050*/  LDCU UR26, c[0x0][0x3b8] ;  /* 0x00007700ff1a77ac */ /* 0x000f220008000800 */
[----:B------:R-:W-:Y:S01]  /*9b060*/  PRMT R4, R4, 0x3340, R6 ;  /* 0x0000334004047816 */ /* 0x000fe20000000006 */
[----:B------:R-:W-:Y:S04]  /*9b070*/  STL [R1+0x678], R7 ;  /* 0x0006780701007387 */ /* 0x000fe80000100800 */
[----:B------:R-:W-:Y:S01]  /*9b080*/  STL [R1+0x8f8], R6 ;  /* 0x0008f80601007387 */ /* 0x000fe20000100800 */
[----:B-1----:R-:W-:-:S03]  /*9b090*/  PRMT R2, R2, 0x3340, R1 ;  /* 0x0000334002027816 */ /* 0x002fc60000000001 */
[----:B------:R-:W4:Y:S04]  /*9b0a0*/  LDL.LU R13, [R1+0x690] ;  /* 0x00069000010d7983 */ /* 0x000f280000300800 */
[----:B------:R1:W-:Y:S04]  /*9b0b0*/  STL [R1+0x3bc], R5 ;  /* 0x0003bc0501007387 */ /* 0x0003e80000100800 */
[----:B------:R0:W-:Y:S04]  /*9b0c0*/  STL [R1+0x868], R0 ;  /* 0x0008680001007387 */ /* 0x0001e80000100800 */
[----:B------:R-:W4:Y:S01]  /*9b0d0*/  LDL.LU R18, [R1+0x62c] ;  /* 0x00062c0001127983 */ /* 0x000f220000300800 */
[----:B-1----:R-:W-:Y:S01]  /*9b0e0*/  VIADD R5, R5, UR27 ;  /* 0x0000001b05057c36 */ /* 0x002fe20008000000 */
[----:B------:R-:W1:Y:S02]  /*9b0f0*/  LDCU UR27, c[0x0][0x3b8] ;  /* 0x00007700ff1b77ac */ /* 0x000e640008000800 */
[----:B------:R-:W4:Y:S01]  /*9b100*/  LDL.LU R19, [R1+0x2a4] ;  /* 0x0002a40001137983 */ /* 0x000f220000300800 */
[----:B0-----:R-:W-:-:S02]  /*9b110*/  PRMT R0, R4, 0x5410, R2 ;  /* 0x0000541004007816 */ /* 0x001fc40000000002 */
[----:B---3--:R-:W-:-:S03]  /*9b120*/  LOP3.LUT R4, R15, 0xffff, RZ, 0xc0, !PT ;  /* 0x0000ffff0f047812 */ /* 0x008fc600078ec0ff */
[----:B------:R0:W-:Y:S04]  /*9b130*/  STL [R1+0x864], R0 ;  /* 0x0008640001007387 */ /* 0x0001e80000100800 */
[----:B------:R-:W3:Y:S04]  /*9b140*/  LDL.LU R17, [R1+0x1b4] ;  /* 0x0001b40001117983 */ /* 0x000ee80000300800 */
[----:B------:R-:W3:Y:S04]  /*9b150*/  LDL.LU R7, [R1+0x54c] ;  /* 0x00054c0001077983 */ /* 0x000ee80000300800 */
[----:B------:R-:W-:Y:S04]  /*9b160*/  STL [R1+0x504], R5 ;  /* 0x0005040501007387 */ /* 0x000fe80000100800 */
[----:B------:R-:W3:Y:S01]  /*9b170*/  LDL.LU R15, [R1+0x42c] ;  /* 0x00042c00010f7983 */ /* 0x000ee20000300800 */
[----:B------:R-:W-:-:S02]  /*9b180*/  LOP3.LUT R3, R20, 0xffff, RZ, 0xc0, !PT ;  /* 0x0000ffff14037812 */ /* 0x000fc400078ec0ff */
[----:B0-----:R-:W-:Y:S02]  /*9b190*/  LOP3.LUT R0, R16, 0xffff, RZ, 0xc0, !PT ;  /* 0x0000ffff10007812 */ /* 0x001fe400078ec0ff */
[----:B------:R-:W-:Y:S01]  /*9b1a0*/  LOP3.LUT R2, R14, 0xffff, RZ, 0xc0, !PT ;  /* 0x0000ffff0e027812 */ /* 0x000fe200078ec0ff */
[----:B------:R-:W-:Y:S04]  /*9b1b0*/  STL [R1+0x938], R4 ;  /* 0x0009380401007387 */ /* 0x000fe80000100800 */
[----:B------:R-:W-:Y:S04]  /*9b1c0*/  STL [R1+0x904], R3 ;  /* 0x0009040301007387 */ /* 0x000fe80000100800 */
[----:B------:R0:W-:Y:S04]  /*9b1d0*/  STL [R1+0x908], R0 ;  /* 0x0009080001007387 */ /* 0x0001e80000100800 */
[----:B------:R0:W-:Y:S01]  /*9b1e0*/  STL [R1+0x94c], R2 ;  /* 0x00094c0201007387 */ /* 0x0001e20000100800 */
[----:B--2---:R-:W-:-:S02]  /*9b1f0*/  LOP3.LUT R12, R12, 0xffff, RZ, 0xc0, !PT ;  /* 0x0000ffff0c0c7812 */ /* 0x004fc400078ec0ff */
[----:B------:R-:W-:-:S03]  /*9b200*/  LOP3.LUT R6, R31, 0xffff, RZ, 0xc0, !PT ;  /* 0x0000ffff1f067812 */ /* 0x000fc600078ec0ff */
[----:B------:R-:W-:Y:S04]  /*9b210*/  STL [R1+0x68c], R12 ;  /* 0x00068c0c01007387 */ /* 0x000fe80000100800 */
[----:B------:R-:W-:Y:S04]  /*9b220*/  STL [R1+0x930], R6 ;  /* 0x0009300601007387 */ /* 0x000fe80000100800 */
[----:B------:R-:W2:Y:S01]  /*9b230*/  LDL.LU R16, [R1+0x638] ;  /* 0x0006380001107983 */ /* 0x000ea20000300800 */
[--C-:B0-----:R-:W-:Y:S02]  /*9b240*/  PRMT R0, R0, 0x3340, R1.reuse ;  /* 0x0000334000007816 */ /* 0x101fe40000000001 */
[----:B------:R-:W-:Y:S01]  /*9b250*/  PRMT R3, R3, 0x3340, R12 ;  /* 0x0000334003037816 */ /* 0x000fe2000000000c */
[----:B------:R-:W-:Y:S01]  /*9b260*/  VIADD R5, R5, UR49 ;  /* 0x0000003105057c36 */ /* 0x000fe20008000000 */
[----:B------:R-:W-:Y:S01]  /*9b270*/  PRMT R2, R2, 0x3340, R1 ;  /* 0x0000334002027816 */ /* 0x000fe20000000001 */
[----:B------:R-:W0:Y:S01]  /*9b280*/  LDCU UR49, c[0x0][0x3b8] ;  /* 0x00007700ff3177ac */ /* 0x000e220008000800 */
[----:B------:R-:W-:-:S02]  /*9b290*/  PRMT R0, R3, 0x5410, R0 ;  /* 0x0000541003007816 */ /* 0x000fc40000000000 */
[----:B------:R-:W-:Y:S01]  /*9b2a0*/  PRMT R4, R4, 0x3340, R6 ;  /* 0x0000334004047816 */ /* 0x000fe20000000006 */
[----:B------:R1:W-:Y:S04]  /*9b2b0*/  STL [R1+0x3c0], R5 ;  /* 0x0003c00501007387 */ /* 0x0003e80000100800 */
[----:B------:R0:W-:Y:S04]  /*9b2c0*/  STL [R1+0x854], R0 ;  /* 0x0008540001007387 */ /* 0x0001e80000100800 */
[----:B------:R-:W2:Y:S01]  /*9b2d0*/  LDL.LU R20, [R1+0x628] ;  /* 0x0006280001147983 */ /* 0x000ea20000300800 */
[----:B-1----:R-:W-:Y:S01]  /*9b2e0*/  VIADD R5, R5, UR71 ;  /* 0x0000004705057c36 */ /* 0x002fe20008000000 */
[----:B------:R-:W1:Y:S02]  /*9b2f0*/  LDCU UR71, c[0x0][0x3b8] ;  /* 0x00007700ff4777ac */ /* 0x000e640008000800 */
[----:B------:R-:W2:Y:S01]  /*9b300*/  LDL.LU R14, [R1+0x1bc] ;  /* 0x0001bc00010e7983 */ /* 0x000ea20000300800 */
[----:B0-----:R-:W-:-:S05]  /*9b310*/  PRMT R0, R4, 0x5410, R2 ;  /* 0x0000541004007816 */ /* 0x001fca0000000002 */
[----:B------:R0:W-:Y:S04]  /*9b320*/  STL [R1+0x808], R0 ;  /* 0x0008080001007387 */ /* 0x0001e80000100800 */
[----:B------:R-:W2:Y:S04]  /*9b330*/  LDL.LU R31, [R1+0x1b0] ;  /* 0x0001b000011f7983 */ /* 0x000ea80000300800 */
[----:B------:R-:W2:Y:S04]  /*9b340*/  LDL.LU R12, [R1+0x438] ;  /* 0x00043800010c7983 */ /* 0x000ea80000300800 */
[----:B------:R0:W-:Y:S01]  /*9b350*/  STL [R1+0x4e4], R5 ;  /* 0x0004e40501007387 */ /* 0x0001e20000100800 */
[----:B----4-:R-:W-:-:S03]  /*9b360*/  LOP3.LUT R3, R13, 0xffff, RZ, 0xc0, !PT ;  /* 0x0000ffff0d037812 */ /* 0x010fc600078ec0ff */
[----:B------:R-:W4:Y:S04]  /*9b370*/  LDL.LU R13, [R1+0x428] ;  /* 0x00042800010d7983 */ /* 0x000f280000300800 */
[----:B------:R-:W-:Y:S01]  /*9b380*/  STL [R1+0x958], R3 ;  /* 0x0009580301007387 */ /* 0x000fe20000100800 */
[----:B------:R-:W-:Y:S02]  /*9b390*/  LOP3.LUT R4, R18, 0xffff, RZ, 0xc0, !PT ;  /* 0x0000ffff12047812 */ /* 0x000fe400078ec0ff */
[----:B0-----:R-:W-:Y:S01]  /*9b3a0*/  LOP3.LUT R0, R19, 0xffff, RZ, 0xc0, !PT ;  /* 0x0000ffff13007812 */ /* 0x001fe200078ec0ff */
[----:B------:R-:W-:Y:S01]  /*9b3b0*/  VIADD R5, R5, UR10 ;  /* 0x0000000a05057c36 */ /* 0x000fe20008000000 */
[----:B------:R-:W0:Y:S03]  /*9b3c0*/  LDCU UR10, c[0x0][0x3b8] ;  /* 0x00007700ff0a77ac */ /* 0x000e260008000800 */
[----:B------:R1:W-:Y:S01]  /*9b3d0*/  STL [R1+0x964], R0 ;  /* 0x0009640001007387 */ /* 0x0003e20000100800 */
[----:B---3--:R-:W-:-:S02]  /*9b3e0*/  LOP3.LUT R2, R17, 0xffff, RZ, 0xc0, !PT ;  /* 0x0000ffff11027812 */ /* 0x008fc400078ec0ff */
[----:B------:R-:W-:Y:S01]  /*9b3f0*/  LOP3.LUT R7, R7, 0xffff, RZ, 0xc0, !PT ;  /* 0x0000ffff07077812 */ /* 0x000fe200078ec0ff */
[----:B------:R3:W-:Y:S01]  /*9b400*/  STL [R1+0x954], R4 ;  /* 0x0009540401007387 */ /* 0x0007e20000100800 */
[----:B-1----:R-:W-:Y:S02]  /*9b410*/  PRMT R0, R0, 0x3340, R1 ;  /* 0x0000334000007816 */ /* 0x002fe40000000001 */
[----:B------:R-:W-:Y:S01]  /*9b420*/  PRMT R3, R3, 0x3340, R7 ;  /* 0x0000334003037816 */ /* 0x000fe20000000007 */
[----:B------:R1:W-:Y:S01]  /*9b430*/  STL [R1+0x980], R2 ;  /* 0x0009800201007387 */ /* 0x0003e20000100800 */
[----:B------:R-:W-:-:S03]  /*9b440*/  LOP3.LUT R6, R15, 0xffff, RZ, 0xc0, !PT ;  /* 0x0000ffff0f067812 */ /* 0x000fc600078ec0ff */
[----:B------:R0:W-:Y:S01]  /*9b450*/  STL [R1+0x948], R7 ;  /* 0x0009480701007387 */ /* 0x0001e20000100800 */
[----:B------:R-:W-:Y:S02]  /*9b460*/  PRMT R3, R3, 0x5410, R0 ;  /* 0x0000541003037816 */ /* 0x000fe40000000000 */
[----:B---3--:R-:W-:Y:S02]  /*9b470*/  PRMT R4, R4, 0x3340, R6 ;  /* 0x0000334004047816 */ /* 0x008fe40000000006 */
[----:B-1----:R-:W-:Y:S01]  /*9b480*/  PRMT R2, R2, 0x3340, R1 ;  /* 0x0000334002027816 */ /* 0x002fe20000000001 */
[----:B------:R-:W-:Y:S03]  /*9b490*/  STL [R1+0x944], R6 ;  /* 0x0009440601007387 */ /* 0x000fe60000100800 */
[----:B------:R-:W-:Y:S01]  /*9b4a0*/  PRMT R0, R4, 0x5410, R2 ;  /* 0x0000541004007816 */ /* 0x000fe20000000002 */
[----:B0-----:R-:W3:Y:S04]  /*9b4b0*/  LDL.LU R7, [R1+0x624] ;  /* 0x0006240001077983 */ /* 0x001ee80000300800 */
[----:B------:R0:W-:Y:S04]  /*9b4c0*/  STL [R1+0x3c4], R5 ;  /* 0x0003c40501007387 */ /* 0x0001e80000100800 */
[----:B------:R2:W-:Y:S04]  /*9b4d0*/  STL [R1+0x7fc], R3 ;  /* 0x0007fc0301007387 */ /* 0x0005e80000100800 */
[----:B------:R-:W3:Y:S01]  /*9b4e0*/  LDL.LU R18, [R1+0x614] ;  /* 0x0006140001127983 */ /* 0x000ee20000300800 */
[----:B0-----:R-:W-:Y:S01]  /*9b4f0*/  VIADD R5, R5, UR12 ;  /* 0x0000000c05057c36 */ /* 0x001fe20008000000 */
[----:B------:R-:W0:Y:S02]  /*9b500*/  LDCU UR12, c[0x0][0x3b8] ;  /* 0x00007700ff0c77ac */ /* 0x000e240008000800 */
[----:B------:R-:W-:Y:S04]  /*9b510*/  STL [R1+0x7f8], R0 ;  /* 0x0007f80001007387 */ /* 0x000fe80000100800 */
[----:B------:R-:W3:Y:S04]  /*9b520*/  LDL.LU R19, [R1+0x1a4] ;  /* 0x0001a40001137983 */ /* 0x000ee80000300800 */
[----:B------:R-:W3:Y:S04]  /*9b530*/  LDL.LU R17, [R1+0x194] ;  /* 0x0001940001117983 */ /* 0x000ee80000300800 */
[----:B------:R1:W-:Y:S04]  /*9b540*/  STL [R1+0x3c8], R5 ;  /* 0x0003c80501007387 */ /* 0x0003e80000100800 */
[----:B------:R-:W3:Y:S01]  /*9b550*/  LDL.LU R15, [R1+0x424] ;  /* 0x00042400010f7983 */ /* 0x000ee20000300800 */
[----:B--2---:R-:W-:-:S03]  /*9b560*/  LOP3.LUT R3, R16, 0xffff, RZ, 0xc0, !PT ;  /* 0x0000ffff10037812 */ /* 0x004fc600078ec0ff */
[----:B------:R-:W2:Y:S04]  /*9b570*/  LDL.LU R16, [R1+0x3f8] ;  /* 0x0003f80001107983 */ /* 0x000ea80000300800 */
[----:B------:R-:W-:Y:S01]  /*9b580*/  STL [R1+0x95c], R3 ;  /* 0x00095c0301007387 */ /* 0x000fe20000100800 */
[----:B-1----:R-:W-:Y:S01]  /*9b590*/  VIADD R5, R5, UR70 ;  /* 0x0000004605057c36 */ /* 0x002fe20008000000 */
[----:B------:R-:W1:Y:S01]  /*9b5a0*/  LDCU UR70, c[0x0][0x3b8] ;  /* 0x00007700ff4677ac */ /* 0x000e620008000800 */
[----:B------:R-:W-:Y:S02]  /*9b5b0*/  LOP3.LUT R4, R20, 0xffff, RZ, 0xc0, !PT ;  /* 0x0000ffff14047812 */ /* 0x000fe400078ec0ff */
[----:B------:R-:W-:-:S05]  /*9b5c0*/  LOP3.LUT R0, R14, 0xffff, RZ, 0xc0, !PT ;  /* 0x0000ffff0e007812 */ /* 0x000fca00078ec0ff */
[----:B------:R0:W-:Y:S01]  /*9b5d0*/  STL [R1+0x960], R0 ;  /* 0x0009600001007387 */ /* 0x0001e20000100800 */
[----:B------:R-:W-:Y:S02]  /*9b5e0*/  LOP3.LUT R2, R31, 0xffff, RZ, 0xc0, !PT ;  /* 0x0000ffff1f027812 */ /* 0x000fe400078ec0ff */
[----:B------:R-:W-:Y:S02]  /*9b5f0*/  LOP3.LUT R12, R12, 0xffff, RZ, 0xc0, !PT ;  /* 0x0000ffff0c0c7812 */ /* 0x000fe400078ec0ff */
[----:B0-----:R-:W-:Y:S02]  /*9b600*/  PRMT R0, R0, 0x3340, R1 ;  /* 0x0000334000007816 */ /* 0x001fe40000000001 */
[----:B------:R-:W-:Y:S01]  /*9b610*/  PRMT R3, R3, 0x3340, R12 ;  /* 0x0000334003037816 */ /* 0x000fe2000000000c */
[----:B------:R0:W-:Y:S03]  /*9b620*/  STL [R1+0x690], R4 ;  /* 0x0006900401007387 */ /* 0x0001e60000100800 */
[----:B------:R-:W-:-:S02]  /*9b630*/  PRMT R0, R3, 0x5410, R0 ;  /* 0x0000541003007816 */ /* 0x000fc40000000000 */
[----:B----4-:R-:W-:Y:S01]  /*9b640*/  LOP3.LUT R6, R13, 0xffff, RZ, 0xc0, !PT ;  /* 0x0000ffff0d067812 */ /* 0x010fe200078ec0ff */
[----:B------:R4:W-:Y:S03]  /*9b650*/  STL [R1+0x97c], R2 ;  /* 0x00097c0201007387 */ /* 0x0009e60000100800 */
[----:B0-----:R-:W-:Y:S01]  /*9b660*/  PRMT R4, R4, 0x3340, R6 ;  /* 0x0000334004047816 */ /* 0x001fe20000000006 */
[----:B------:R-:W-:Y:S04]  /*9b670*/  STL [R1+0x940], R12 ;  /* 0x0009400c01007387 */ /* 0x000fe80000100800 */
[----:B------:R-:W-:Y:S01]  /*9b680*/  STL [R1+0x638], R6 ;  /* 0x0006380601007387 */ /* 0x000fe20000100800 */
[----:B----4-:R-:W-:-:S03]  /*9b690*/  PRMT R2, R2, 0x3340, R1 ;  /* 0x0000334002027816 */ /* 0x010fc60000000001 */
[----:B------:R-:W4:Y:S04]  /*9b6a0*/  LDL.LU R21, [R1+0x610] ;  /* 0x0006100001157983 */ /* 0x000f280000300800 */
[----:B------:R0:W-:Y:S04]  /*9b6b0*/  STL [R1+0x3cc], R5 ;  /* 0x0003cc0501007387 */ /* 0x0001e80000100800 */
[----:B------:R1:W-:Y:S04]  /*9b6c0*/  STL [R1+0x7ec], R0 ;  /* 0x0007ec0001007387 */ /* 0x0003e80000100800 */
[----:B------:R-:W4:Y:S01]  /*9b6d0*/  LDL.LU R14, [R1+0x608] ;  /* 0x00060800010e7983 */ /* 0x000f220000300800 */
[----:B0-----:R-:W-:Y:S01]  /*9b6e0*/  VIADD R5, R5, UR47 ;  /* 0x0000002f05057c36 */ /* 0x001fe20008000000 */
[----:B------:R-:W0:Y:S02]  /*9b6f0*/  LDCU UR47, c[0x0][0x3b8] ;  /* 0x00007700ff2f77ac */ /* 0x000e240008000800 */
[----:B------:R-:W4:Y:S01]  /*9b700*/  LDL.LU R31, [R1+0x190] ;  /* 0x00019000011f7983 */ /* 0x000f220000300800 */
[----:B-1----:R-:W-:-:S05]  /*9b710*/  PRMT R0, R4, 0x5410, R2 ;  /* 0x0000541004007816 */ /* 0x002fca0000000002 */
[----:B------:R1:W-:Y:S04]  /*9b720*/  STL [R1+0x81c], R0 ;  /* 0x00081c0001007387 */ /* 0x0003e80000100800 */
[----:B------:R-:W4:Y:S04]  /*9b730*/  LDL.LU R12, [R1+0x174] ;  /* 0x00017400010c7983 */ /* 0x000f280000300800 */
[----:B------:R-:W-:Y:S01]  /*9b740*/  STL [R1+0x3d0], R5 ;  /* 0x0003d00501007387 */ /* 0x000fe20000100800 */
[----:B---3--:R-:W-:-:S03]  /*9b750*/  LOP3.LUT R3, R7, 0xffff, RZ, 0xc0, !PT ;  /* 0x0000ffff07037812 */ /* 0x008fc600078ec0ff */
[----:B------:R-:W3:Y:S04]  /*9b760*/  LDL.LU R7, [R1+0x3f4] ;  /* 0x0003f40001077983 */ /* 0x000ee80000300800 */
[----:B------:R-:W3:Y:S01]  /*9b770*/  LDL.LU R13, [R1+0x3e0] ;  /* 0x0003e000010d7983 */ /* 0x000ee20000300800 */
[----:B------:R-:W-:-:S03]  /*9b780*/  LOP3.LUT R4, R18, 0xffff, RZ, 0xc0, !PT ;  /* 0x0000ffff12047812 */ /* 0x000fc600078ec0ff */
[----:B------:R-:W-:Y:S01]  /*9b790*/  STL [R1+0x628], R3 ;  /* 0x0006280301007387 */ /* 0x000fe20000100800 */
[----:B-1----:R-:W-:-:S03]  /*9b7a0*/  LOP3.LUT R0, R19, 0xffff, RZ, 0xc0, !PT ;  /* 0x0000ffff13007812 */ /* 0x002fc600078ec0ff */
[----:B------:R-:W-:Y:S01]  /*9b7b0*/  STL [R1+0x3ac], R4 ;  /* 0x0003ac0401007387 */ /* 0x000fe20000100800 */
[----:B------:R-:W-:-:S03]  /*9b7c0*/  LOP3.LUT R2, R17, 0xffff, RZ, 0xc0, !PT ;  /* 0x0000ffff11027812 */ /* 0x000fc600078ec0ff */
[----:B------:R1:W-:Y:S01]  /*9b7d0*/  STL [R1+0x624], R0 ;  /* 0x0006240001007387 */ /* 0x0003e20000100800 */
[----:B------:R-:W-:Y:S02]  /*9b7e0*/  LOP3.LUT R15, R15, 0xffff, RZ, 0xc0, !PT ;  /* 0x0000ffff0f0f7812 */ /* 0x000fe400078ec0ff */
[----:B-1----:R-:W-:Y:S02]  /*9b7f0*/  PRMT R0, R0, 0x3340, R1 ;  /* 0x0000334000007816 */ /* 0x002fe40000000001 */
[----:B------:R-:W-:Y:S01]  /*9b800*/  PRMT R3, R3, 0x3340, R15 ;  /* 0x0000334003037816 */ /* 0x000fe2000000000f */
[----:B------:R-:W-:Y:S01]  /*9b810*/  VIADD R5, R5, UR48 ;  /* 0x0000003005057c36 */ /* 0x000fe20008000000 */
[----:B------:R1:W-:Y:S01]  /*9b820*/  STL [R1+0x978], R2 ;  /* 0x0009780201007387 */ /* 0x0003e20000100800 */
[----:B------:R-:W0:Y:S01]  /*9b830*/  LDCU UR48, c[0x0][0x3b8] ;  /* 0x00007700ff3077ac */ /* 0x000e220008000800 */
[----:B------:R-:W-:Y:S02]  /*9b840*/  PRMT R0, R3, 0x5410, R0 ;  /* 0x0000541003007816 */ /* 0x000fe40000000000 */
[----:B------:R-:W-:Y:S01]  /*9b850*/  STL [R1+0x5fc], R15 ;  /* 0x0005fc0f01007387 */ /* 0x000fe20000100800 */
[----:B-1----:R-:W-:-:S02]  /*9b860*/  PRMT R2, R2, 0x3340, R1 ;  /* 0x0000334002027816 */ /* 0x002fc40000000001 */
[----:B--2---:R-:W-:-:S04]  /*9b870*/  LOP3.LUT R6, R16, 0xffff, RZ, 0xc0, !PT ;  /* 0x0000ffff10067812 */ /* 0x004fc800078ec0ff */
[----:B------:R-:W-:Y:S01]  /*9b880*/  PRMT R4, R4, 0x3340, R6 ;  /* 0x0000334004047816 */ /* 0x000fe20000000006 */
[----:B------:R-:W-:Y:S04]  /*9b890*/  STL [R1+0x88], R6 ;  /* 0x0000880601007387 */ /* 0x000fe80000100800 */
[----:B------:R-:W2:Y:S04]  /*9b8a0*/  LDL.LU R20, [R1+0x600] ;  /* 0x0006000001147983 */ /* 0x000ea80000300800 */
[----:B------:R-:W-:Y:S04]  /*9b8b0*/  STL [R1+0x3d4], R5 ;  /* 0x0003d40501007387 */ /* 0x000fe80000100800 */
[----:B------:R1:W-:Y:S04]  /*9b8c0*/  STL [R1+0x8a0], R0 ;  /* 0x0008a00001007387 */ /* 0x0003e80000100800 */
[----:B------:R-:W2:Y:S04]  /*9b8d0*/  LDL.LU R18, [R1+0x5f4] ;  /* 0x0005f40001127983 */ /* 0x000ea80000300800 */
[----:B------:R-:W2:Y:S01]  /*9b8e0*/  LDL.LU R19, [R1+0x164] ;  /* 0x0001640001137983 */ /* 0x000ea20000300800 */
[----:B-1----:R-:W-:-:S03]  /*9b8f0*/  PRMT R0, R4, 0x5410, R2 ;  /* 0x0000541004007816 */ /* 0x002fc60000000002 */
[----:B------:R-:W2:Y:S04]  /*9b900*/  LDL.LU R17, [R1+0x154] ;  /* 0x0001540001117983 */ /* 0x000ea80000300800 */
[----:B------:R1:W-:Y:S04]  /*9b910*/  STL [R1+0x8d8], R0 ;  /* 0x0008d80001007387 */ /* 0x0003e80000100800 */
[----:B------:R-:W2:Y:S04]  /*9b920*/  LDL.LU R16, [R1+0x3e4] ;  /* 0x0003e40001107983 */ /* 0x000ea80000300800 */
[----:B------:R-:W2:Y:S01]  /*9b930*/  LDL.LU R15, [R1+0x3a0] ;  /* 0x0003a000010f7983 */ /* 0x000ea20000300800 */
[----:B------:R-:W-:Y:S01]  /*9b940*/  VIADD R5, R5, UR17 ;  /* 0x0000001105057c36 */ /* 0x000fe20008000000 */
[----:B------:R-:W0:Y:S04]  /*9b950*/  LDCU UR17, c[0x0][0x3b8] ;  /* 0x00007700ff1177ac */ /* 0x000e280008000800 */
[----:B------:R0:W-:Y:S01]  /*9b960*/  STL [R1+0x3d8], R5 ;  /* 0x0003d80501007387 */ /* 0x0001e20000100800 */
[----:B----4-:R-:W-:-:S05]  /*9b970*/  LOP3.LUT R3, R21, 0xffff, RZ, 0xc0, !PT ;  /* 0x0000ffff15037812 */ /* 0x010fca00078ec0ff */
[----:B------:R-:W-:Y:S01]  /*9b980*/  STL [R1+0x20], R3 ;  /* 0x0000200301007387 */ /* 0x000fe20000100800 */
[----:B------:R-:W-:Y:S02]  /*9b990*/  LOP3.LUT R4, R14, 0xffff, RZ, 0xc0, !PT ;  /* 0x0000ffff0e047812 */ /* 0x000fe400078ec0ff */
[----:B-1----:R-:W-:-:S03]  /*9b9a0*/  LOP3.LUT R0, R31, 0xffff, RZ, 0xc0, !PT ;  /* 0x0000ffff1f007812 */ /* 0x002fc600078ec0ff */
[----:B------:R-:W-:Y:S04]  /*9b9b0*/  STL [R1+0x8], R4 ;  /* 0x0000080401007387 */ /* 0x000fe80000100800 */
[----:B------:R1:W-:Y:S01]  /*9b9c0*/  STL [R1+0x64], R0 ;  /* 0x0000640001007387 */ /* 0x0003e20000100800 */
[----:B0-----:R-:W-:Y:S01]  /*9b9d0*/  VIADD R5, R5, UR38 ;  /* 0x0000002605057c36 */ /* 0x001fe20008000000 */
[----:B------:R-:W0:Y:S01]  /*9b9e0*/  LDCU UR38, c[0x0][0x3b8] ;  /* 0x00007700ff2677ac */ /* 0x000e220008000800 */
[----:B------:R-:W-:Y:S02]  /*9b9f0*/  LOP3.LUT R2, R12, 0xffff, RZ, 0xc0, !PT ;  /* 0x0000ffff0c027812 */ /* 0x000fe400078ec0ff */
[----:B-1----:R-:W-:Y:S02]  /*9ba00*/  PRMT R0, R0, 0x3340, R1 ;  /* 0x0000334000007816 */ /* 0x002fe40000000001 */
[----:B---3--:R-:W-:-:S04]  /*9ba10*/  LOP3.LUT R7, R7, 0xffff, RZ, 0xc0, !PT ;  /* 0x0000ffff07077812 */ /* 0x008fc800078ec0ff */
[----:B------:R-:W-:Y:S02]  /*9ba20*/  PRMT R3, R3, 0x3340, R7 ;  /* 0x0000334003037816 */ /* 0x000fe40000000007 */
[----:B------:R-:W-:Y:S01]  /*9ba30*/  LOP3.LUT R6, R13, 0xffff, RZ, 0xc0, !PT ;  /* 0x0000ffff0d067812 */ /* 0x000fe200078ec0ff */
[----:B------:R1:W-:Y:S01]  /*9ba40*/  STL [R1+0x970], R2 ;  /* 0x0009700201007387 */ /* 0x0003e20000100800 */
[----:B------:R-:W-:Y:S02]  /*9ba50*/  PRMT R0, R3, 0x5410, R0 ;  /* 0x0000541003007816 */ /* 0x000fe40000000000 */
[----:B------:R-:W-:Y:S01]  /*9ba60*/  PRMT R4, R4, 0x3340, R6 ;  /* 0x0000334004047816 */ /* 0x000fe20000000006 */
[----:B------:R-:W-:Y:S04]  /*9ba70*/  STL [R1+0x18], R7 ;  /* 0x0000180701007387 */ /* 0x000fe80000100800 */
[----:B------:R-:W-:Y:S01]  /*9ba80*/  STL [R1+0x4], R6 ;  /* 0x0000040601007387 */ /* 0x000fe20000100800 */
[----:B-1----:R-:W-:-:S03]  /*9ba90*/  PRMT R2, R2, 0x3340, R1 ;  /* 0x0000334002027816 */ /* 0x002fc60000000001 */
[----:B------:R-:W3:Y:S04]  /*9baa0*/  LDL.LU R21, [R1+0x5f0] ;  /* 0x0005f00001157983 */ /* 0x000ee80000300800 */
[----:B------:R-:W-:Y:S04]  /*9bab0*/  STL [R1+0x3dc], R5 ;  /* 0x0003dc0501007387 */ /* 0x000fe80000100800 */
[----:B------:R1:W-:Y:S04]  /*9bac0*/  STL [R1+0x920], R0 ;  /* 0x0009200001007387 */ /* 0x0003e80000100800 */
[----:B------:R-:W4:Y:S04]  /*9bad0*/  LDL.LU R14, [R1+0x5e8] ;  /* 0x0005e800010e7983 */ /* 0x000f280000300800 */
[----:B------:R-:W4:Y:S01]  /*9bae0*/  LDL.LU R31, [R1+0x14c] ;  /* 0x00014c00011f7983 */ /* 0x000f220000300800 */
[----:B-1----:R-:W-:-:S03]  /*9baf0*/  PRMT R0, R4, 0x5410, R2 ;  /* 0x0000541004007816 */ /* 0x002fc60000000002 */
[----:B------:R-:W4:Y:S04]  /*9bb00*/  LDL.LU R12, [R1+0x140] ;  /* 0x00014000010c7983 */ /* 0x000f280000300800 */
[----:B------:R-:W-:Y:S04]  /*9bb10*/  STL [R1+0x968], R0 ;  /* 0x0009680001007387 */ /* 0x000fe80000100800 */
[----:B------:R-:W4:Y:S01]  /*9bb20*/  LDL.LU R13, [R1+0x394] ;  /* 0x00039400010d7983 */ /* 0x000f220000300800 */
[----:B------:R-:W-:Y:S01]  /*9bb30*/  VIADD R5, R5, UR39 ;  /* 0x0000002705057c36 */ /* 0x000fe20008000000 */
[----:B------:R-:W1:Y:S02]  /*9bb40*/  LDCU UR39, c[0x0][0x3b8] ;  /* 0x00007700ff2777ac */ /* 0x000e640008000800 */
[----:B------:R-:W4:Y:S04]  /*9bb50*/  LDL.LU R7, [R1+0x390] ;  /* 0x0003900001077983 */ /* 0x000f280000300800 */
[----:B------:R0:W-:Y:S02]  /*9bb60*/  STL [R1+0x3e0], R5 ;  /* 0x0003e00501007387 */ /* 0x0001e40000100800 */
[----:B0-----:R-:W-:Y:S01]  /*9bb70*/  VIADD R5, R5, UR21 ;  /* 0x0000001505057c36 */ /* 0x001fe20008000000 */
[----:B------:R-:W0:Y:S01]  /*9bb80*/  LDCU UR21, c[0x0][0x3b8] ;  /* 0x00007700ff1577ac */ /* 0x000e220008000800 */
[----:B--2---:R-:W-:-:S02]  /*9bb90*/  LOP3.LUT R41, R20, 0xffff, RZ, 0xc0, !PT ;  /* 0x0000ffff14297812 */ /* 0x004fc400078ec0ff */
[----:B------:R-:W-:-:S04]  /*9bba0*/  LOP3.LUT R44, R19, 0xffff, RZ, 0xc0, !PT ;  /* 0x0000ffff132c7812 */ /* 0x000fc800078ec0ff */
[----:B------:R-:W-:Y:S02]  /*9bbb0*/  PRMT R0, R44, 0x3340, R1 ;  /* 0x000033402c007816 */ /* 0x000fe40000000001 */
[----:B------:R-:W-:Y:S02]  /*9bbc0*/  LOP3.LUT R2, R17, 0xffff, RZ, 0xc0, !PT ;  /* 0x0000ffff11027812 */ /* 0x000fe400078ec0ff */
[----:B------:R-:W-:-:S04]  /*9bbd0*/  LOP3.LUT R38, R16, 0xffff, RZ, 0xc0, !PT ;  /* 0x0000ffff10267812 */ /* 0x000fc800078ec0ff */
[----:B------:R-:W-:Y:S01]  /*9bbe0*/  PRMT R3, R41, 0x3340, R38 ;  /* 0x0000334029037816 */ /* 0x000fe20000000026 */
[----:B------:R2:W-:Y:S01]  /*9bbf0*/  STL [R1+0x950], R2 ;  /* 0x0009500201007387 */ /* 0x0005e20000100800 */
[----:B------:R-:W-:Y:S02]  /*9bc00*/  LOP3.LUT R37, R18, 0xffff, RZ, 0xc0, !PT ;  /* 0x0000ffff12257812 */ /* 0x000fe400078ec0ff */
[----:B------:R-:W-:Y:S01]  /*9bc10*/  PRMT R0, R3, 0x5410, R0 ;  /* 0x0000541003007816 */ /* 0x000fe20000000000 */
[----:B------:R-:W4:Y:S01]  /*9bc20*/  LDL.LU R20, [R1+0x5e0] ;  /* 0x0005e00001147983 */ /* 0x000f220000300800 */
[----:B------:R-:W-:-:S03]  /*9bc30*/  LOP3.LUT R29, R15, 0xffff, RZ, 0xc0, !PT ;  /* 0x0000ffff0f1d7812 */ /* 0x000fc600078ec0ff */
[----:B------:R-:W-:Y:S01]  /*9bc40*/  STL [R1+0x3e4], R5 ;  /* 0x0003e40501007387 */ /* 0x000fe20000100800 */
[----:B------:R-:W-:Y:S02]  /*9bc50*/  PRMT R4, R37, 0x3340, R29 ;  /* 0x0000334025047816 */ /* 0x000fe4000000001d */
[----:B--2---:R-:W-:Y:S01]  /*9bc60*/  PRMT R2, R2, 0x3340, R1 ;  /* 0x0000334002027816 */ /* 0x004fe20000000001 */
[----:B------:R2:W-:Y:S04]  /*9bc70*/  STL [R1+0x9c0], R0 ;  /* 0x0009c00001007387 */ /* 0x0005e80000100800 */
[----:B------:R-:W4:Y:S04]  /*9bc80*/  LDL.LU R19, [R1+0x5d8] ;  /* 0x0005d80001137983 */ /* 0x000f280000300800 */
[----:B------:R-:W4:Y:S01]  /*9bc90*/  LDL.LU R18, [R1+0x130] ;  /* 0x0001300001127983 */ /* 0x000f220000300800 */
[----:B--2---:R-:W-:-:S03]  /*9bca0*/  PRMT R0, R4, 0x5410, R2 ;  /* 0x0000541004007816 */ /* 0x004fc60000000002 */
[----:B------:R-:W2:Y:S04]  /*9bcb0*/  LDL.LU R17, [R1+0xc8] ;  /* 0x0000c80001117983 */ /* 0x000ea80000300800 */
[----:B------:R-:W-:Y:S04]  /*9bcc0*/  STL [R1+0xa08], R0 ;  /* 0x000a080001007387 */ /* 0x000fe80000100800 */
[----:B------:R-:W2:Y:S04]  /*9bcd0*/  LDL.LU R16, [R1+0x388] ;  /* 0x0003880001107983 */ /* 0x000ea80000300800 */
[----:B------:R-:W2:Y:S01]  /*9bce0*/  LDL.LU R15, [R1+0x380] ;  /* 0x00038000010f7983 */ /* 0x000ea20000300800 */
[----:B------:R-:W-:Y:S01]  /*9bcf0*/  VIADD R5, R5, UR34 ;  /* 0x0000002205057c36 */ /* 0x000fe20008000000 */
[----:B------:R-:W0:Y:S04]  /*9bd00*/  LDCU UR34, c[0x0][0x3b8] ;  /* 0x00007700ff2277ac */ /* 0x000e280008000800 */
[----:B------:R1:W-:Y:S02]  /*9bd10*/  STL [R1+0x3e8], R5 ;  /* 0x0003e80501007387 */ /* 0x0003e40000100800 */
[----:B-1----:R-:W-:Y:S01]  /*9bd20*/  VIADD R5, R5, UR35 ;  /* 0x0000002305057c36 */ /* 0x002fe20008000000 */
[----:B------:R-:W1:Y:S01]  /*9bd30*/  LDCU UR35, c[0x0][0x3b8] ;  /* 0x00007700ff2377ac */ /* 0x000e620008000800 */
[----:B---3--:R-:W-:-:S02]  /*9bd40*/  LOP3.LUT R27, R21, 0xffff, RZ, 0xc0, !PT ;  /* 0x0000ffff151b7812 */ /* 0x008fc400078ec0ff */
[----:B----4-:R-:W-:Y:S02]  /*9bd50*/  LOP3.LUT R28, R31, 0xffff, RZ, 0xc0, !PT ;  /* 0x0000ffff1f1c7812 */ /* 0x010fe400078ec0ff */
[----:B------:R-:W-:Y:S02]  /*9bd60*/  LOP3.LUT R25, R14, 0xffff, RZ, 0xc0, !PT ;  /* 0x0000ffff0e197812 */ /* 0x000fe400078ec0ff */
[----:B------:R-:W-:Y:S02]  /*9bd70*/  LOP3.LUT R2, R12, 0xffff, RZ, 0xc0, !PT ;  /* 0x0000ffff0c027812 */ /* 0x000fe400078ec0ff */
[----:B------:R-:W-:Y:S02]  /*9bd80*/  PRMT R0, R28, 0x3340, R1 ;  /* 0x000033401c007816 */ /* 0x000fe40000000001 */
[----:B------:R-:W-:-:S04]  /*9bd90*/  LOP3.LUT R26, R13, 0xffff, RZ, 0xc0, !PT ;  /* 0x0000ffff0d1a7812 */ /* 0x000fc800078ec0ff */
[----:B------:R-:W-:Y:S02]  /*9bda0*/  PRMT R3, R27, 0x3340, R26 ;  /* 0x000033401b037816 */ /* 0x000fe4000000001a */
[----:B------:R-:W-:Y:S01]  /*9bdb0*/  LOP3.LUT R24, R7, 0xffff, RZ, 0xc0, !PT ;  /* 0x0000ffff07187812 */ /* 0x000fe200078ec0ff */
[----:B------:R3:W-:Y:S01]  /*9bdc0*/  STL [R1+0x934], R2 ;  /* 0x0009340201007387 */ /* 0x0007e20000100800 */
[----:B------:R-:W-:Y:S02]  /*9bdd0*/  PRMT R0, R3, 0x5410, R0 ;  /* 0x0000541003007816 */ /* 0x000fe40000000000 */
[----:B------:R-:W-:Y:S01]  /*9bde0*/  PRMT R4, R25, 0x3340, R24 ;  /* 0x0000334019047816 */ /* 0x000fe20000000018 */
[----:B------:R-:W4:Y:S04]  /*9bdf0*/  LDL.LU R12, [R1+0x5d4] ;  /* 0x0005d400010c7983 */ /* 0x000f280000300800 */
[----:B------:R-:W-:Y:S01]  /*9be00*/  STL [R1+0x3ec], R5 ;  /* 0x0003ec0501007387 */ /* 0x000fe20000100800 */
[----:B---3--:R-:W-:-:S03]  /*9be10*/  PRMT R2, R2, 0x3340, R1 ;  /* 0x0000334002027816 */ /* 0x008fc60000000001 */
[----:B------:R3:W-:Y:S04]  /*9be20*/  STL [R1+0xa4c], R0 ;  /* 0x000a4c0001007387 */ /* 0x0007e80000100800 */
[----:B------:R-:W4:Y:S04]  /*9be30*/  LDL.LU R6, [R1+0x5c4] ;  /* 0x0005c40001067983 */ /* 0x000f280000300800 */
[----:B------:R-:W4:Y:S01]  /*9be40*/  LDL.LU R14, [R1+0x84] ;  /* 0x00008400010e7983 */ /* 0x000f220000300800 */
[----:B---3--:R-:W-:-:S03]  /*9be50*/  PRMT R0, R4, 0x5410, R2 ;  /* 0x0000541004007816 */ /* 0x008fc60000000002 */
[----:B------:R-:W3:Y:S04]  /*9be60*/  LDL.LU R56, [R1+0x6c] ;  /* 0x00006c0001387983 */ /* 0x000ee80000300800 */
[----:B------:R-:W-:Y:S01]  /*9be70*/  STL [R1+0xa58], R0 ;  /* 0x000a580001007387 */ /* 0x000fe20000100800 */
[----:B------:R-:W-:Y:S01]  /*9be80*/  VIADD R31, R5, UR28 ;  /* 0x0000001c051f7c36 */ /* 0x000fe20008000000 */
[----:B------:R-:W0:Y:S02]  /*9be90*/  LDCU UR28, c[0x0][0x3b8] ;  /* 0x00007700ff1c77ac */ /* 0x000e240008000800 */
[----:B------:R-:W3:Y:S04]  /*9bea0*/  LDL.LU R13, [R1+0x364] ;  /* 0x00036400010d7983 */ /* 0x000ee80000300800 */
[----:B------:R-:W3:Y:S04]  /*9beb0*/  LDL.LU R7, [R1+0x35c] ;  /* 0x00035c0001077983 */ /* 0x000ee80000300800 */
[----:B------:R0:W-:Y:S01]  /*9bec0*/  STL [R1+0x3f0], R31 ;  /* 0x0003f01f01007387 */ /* 0x0001e20000100800 */
[----:B------:R-:W-:-:S02]  /*9bed0*/  LOP3.LUT R21, R20, 0xffff, RZ, 0xc0, !PT ;  /* 0x0000ffff14157812 */ /* 0x000fc400078ec0ff */
[----:B--2---:R-:W-:Y:S02]  /*9bee0*/  LOP3.LUT R2, R17, 0xffff, RZ, 0xc0, !PT ;  /* 0x0000ffff11027812 */ /* 0x004fe400078ec0ff */
[----:B------:R-:W-:-:S03]  /*9bef0*/  LOP3.LUT R23, R18, 0xffff, RZ, 0xc0, !PT ;  /* 0x0000ffff12177812 */ /* 0x000fc600078ec0ff */
[----:B------:R2:W-:Y:S04]  /*9bf00*/  STL [R1+0x92c], R2 ;  /* 0x00092c0201007387 */ /* 0x0005e80000100800 */
[----:B------:R-:W3:Y:S01]  /*9bf10*/  LDL.LU R54, [R1+0x5c0] ;  /* 0x0005c00001367983 */ /* 0x000ee20000300800 */
[----:B------:R-:W-:-:S03]  /*9bf20*/  LOP3.LUT R22, R16, 0xffff, RZ, 0xc0, !PT ;  /* 0x0000ffff10167812 */ /* 0x000fc600078ec0ff */
[----:B------:R-:W3:Y:S01]  /*9bf30*/  LDL.LU R5, [R1+0x5bc] ;  /* 0x0005bc0001057983 */ /* 0x000ee20000300800 */
[----:B------:R-:W-:-:S03]  /*9bf40*/  LOP3.LUT R20, R15, 0xffff, RZ, 0xc0, !PT ;  /* 0x0000ffff0f147812 */ /* 0x000fc600078ec0ff */
[----:B------:R-:W3:Y:S04]  /*9bf50*/  LDL.LU R18, [R1+0x1c] ;  /* 0x00001c0001127983 */ /* 0x000ee80000300800 */
[----:B------:R-:W3:Y:S04]  /*9bf60*/  LDL.LU R16, [R1+0x14] ;  /* 0x0000140001107983 */ /* 0x000ee80000300800 */
[----:B------:R-:W3:Y:S04]  /*9bf70*/  LDL.LU R17, [R1+0x358] ;  /* 0x0003580001117983 */ /* 0x000ee80000300800 */
[----:B------:R-:W3:Y:S01]  /*9bf80*/  LDL.LU R15, [R1+0x350] ;  /* 0x00035000010f7983 */ /* 0x000ee20000300800 */
[----:B------:R-:W-:Y:S01]  /*9bf90*/  LOP3.LUT R19, R19, 0xffff, RZ, 0xc0, !PT ;  /* 0x0000ffff13137812 */ /* 0x000fe200078ec0ff */
[----:B0-----:R-:W-:Y:S01]  /*9bfa0*/  VIADD R31, R31, UR36 ;  /* 0x000000241f1f7c36 */ /* 0x001fe20008000000 */
[----:B------:R-:W-:Y:S01]  /*9bfb0*/  PRMT R0, R23, 0x3340, R1 ;  /* 0x0000334017007816 */ /* 0x000fe20000000001 */
[----:B------:R-:W0:Y:S01]  /*9bfc0*/  LDCU UR36, c[0x0][0x3b8] ;  /* 0x00007700ff2477ac */ /* 0x000e220008000800 */
[----:B------:R-:W-:-:S02]  /*9bfd0*/  PRMT R3, R21, 0x3340, R22 ;  /* 0x0000334015037816 */ /* 0x000fc40000000016 */
[----:B--2---:R-:W-:Y:S02]  /*9bfe0*/  PRMT R2, R2, 0x3340, R1 ;  /* 0x0000334002027816 */ /* 0x004fe40000000001 */
[----:B------:R-:W-:Y:S01]  /*9bff0*/  PRMT R4, R19, 0x3340, R20 ;  /* 0x0000334013047816 */ /* 0x000fe20000000014 */
[----:B------:R2:W-:Y:S01]  /*9c000*/  STL [R1+0x3f4], R31 ;  /* 0x0003f41f01007387 */ /* 0x0005e20000100800 */
[----:B------:R-:W-:Y:S02]  /*9c010*/  PRMT R3, R3, 0x5410, R0 ;  /* 0x0000541003037816 */ /* 0x000fe40000000000 */
[----:B------:R-:W-:-:S03]  /*9c020*/  PRMT R0, R4, 0x5410, R2 ;  /* 0x0000541004007816 */ /* 0x000fc60000000002 */
[----:B------:R-:W-:Y:S01]  /*9c030*/  STL [R1+0xa9c], R3 ;  /* 0x000a9c0301007387 */ /* 0x000fe20000100800 */
[----:B--2---:R-:W-:-:S03]  /*9c040*/  VIADD R31, R31, UR37 ;  /* 0x000000251f1f7c36 */ /* 0x004fc60008000000 */
[----:B------:R-:W-:Y:S01]  /*9c050*/  STL [R1+0xab4], R0 ;  /* 0x000ab40001007387 */ /* 0x000fe20000100800 */
[----:B------:R-:W2:Y:S03]  /*9c060*/  LDCU UR37, c[0x0][0x3b8] ;  /* 0x00007700ff2577ac */ /* 0x000ea60008000800 */
[----:B------:R0:W-:Y:S04]  /*9c070*/  STL [R1+0x3f8], R31 ;  /* 0x0003f81f01007387 */ /* 0x0001e80000100800 */
[----:B------:R-:W2:Y:S01]  /*9c080*/  LDL.LU R55, [R1+0x30] ;  /* 0x0000300001377983 */ /* 0x000ea20000300800 */
[----:B0-----:R-:W-:Y:S01]  /*9c090*/  VIADD R31, R31, UR45 ;  /* 0x0000002d1f1f7c36 */ /* 0x001fe20008000000 */
[----:B------:R-:W0:Y:S01]  /*9c0a0*/  LDCU UR45, c[0x0][0x3b8] ;  /* 0x00007700ff2d77ac */ /* 0x000e220008000800 */
[----:B----4-:R-:W-:-:S02]  /*9c0b0*/  LOP3.LUT R12, R12, 0xffff, RZ, 0xc0, !PT ;  /* 0x0000ffff0c0c7812 */ /* 0x010fc400078ec0ff */
[----:B------:R-:W-:Y:S02]  /*9c0c0*/  LOP3.LUT R6, R6, 0xffff, RZ, 0xc0, !PT ;  /* 0x0000ffff06067812 */ /* 0x000fe400078ec0ff */
[----:B------:R-:W-:Y:S02]  /*9c0d0*/  LOP3.LUT R14, R14, 0xffff, RZ, 0xc0, !PT ;  /* 0x0000ffff0e0e7812 */ /* 0x000fe400078ec0ff */
[----:B---3--:R-:W-:Y:S02]  /*9c0e0*/  LOP3.LUT R2, R56, 0xffff, RZ, 0xc0, !PT ;  /* 0x0000ffff38027812 */ /* 0x008fe400078ec0ff */
[----:B------:R-:W-:Y:S02]  /*9c0f0*/  PRMT R0, R14, 0x3340, R1 ;  /* 0x000033400e007816 */ /* 0x000fe40000000001 */
[----:B------:R-:W-:Y:S01]  /*9c100*/  LOP3.LUT R13, R13, 0xffff, RZ, 0xc0, !PT ;  /* 0x0000ffff0d0d7812 */ /* 0x000fe200078ec0ff */
[----:B------:R3:W-:Y:S01]  /*9c110*/  STL [R1+0x394], R2 ;  /* 0x0003940201007387 */ /* 0x0007e20000100800 */
[----:B------:R-:W-:-:S03]  /*9c120*/  LOP3.LUT R7, R7, 0xffff, RZ, 0xc0, !PT ;  /* 0x0000ffff07077812 */ /* 0x000fc600078ec0ff */
[----:B------:R-:W4:Y:S01]  /*9c130*/  LDL.LU R56, [R1+0x40] ;  /* 0x0000400001387983 */ /* 0x000f220000300800 */
[----:B------:R-:W-:Y:S02]  /*9c140*/  PRMT R3, R12, 0x3340, R13 ;  /* 0x000033400c037816 */ /* 0x000fe4000000000d */
[----:B------:R-:W-:Y:S02]  /*9c150*/  PRMT R4, R6, 0x3340, R7 ;  /* 0x0000334006047816 */ /* 0x000fe40000000007 */
[----:B---3--:R-:W-:Y:S02]  /*9c160*/  PRMT R2, R2, 0x3340, R1 ;  /* 0x0000334002027816 */ /* 0x008fe40000000001 */
[----:B------:R-:W-:Y:S02]  /*9c170*/  PRMT R3, R3, 0x5410, R0 ;  /* 0x0000541003037816 */ /* 0x000fe40000000000 */
[----:B------:R-:W-:Y:S01]  /*9c180*/  PRMT R0, R4, 0x5410, R2 ;  /* 0x0000541004007816 */ /* 0x000fe20000000002 */
[----:B------:R3:W-:Y:S04]  /*9c190*/  STL [R1+0x3fc], R31 ;  /* 0x0003fc1f01007387 */ /* 0x0007e80000100800 */
[----:B------:R0:W-:Y:S04]  /*9c1a0*/  STL [R1+0xafc], R3 ;  /* 0x000afc0301007387 */ /* 0x0001e80000100800 */
[----:B------:R0:W-:Y:S01]  /*9c1b0*/  STL [R1+0xb24], R0 ;  /* 0x000b240001007387 */ /* 0x0001e20000100800 */
[----:B---3--:R-:W-:Y:S01]  /*9c1c0*/  VIADD R31, R31, UR69 ;  /* 0x000000451f1f7c36 */ /* 0x008fe20008000000 */
[----:B------:R-:W-:-:S02]  /*9c1d0*/  LOP3.LUT R16, R16, 0xffff, RZ, 0xc0, !PT ;  /* 0x0000ffff10107812 */ /* 0x000fc400078ec0ff */
[----:B------:R-:W-:Y:S01]  /*9c1e0*/  LOP3.LUT R2, R5, 0xffff, RZ, 0xc0, !PT ;  /* 0x0000ffff05027812 */ /* 0x000fe200078ec0ff */
[----:B------:R-:W3:Y:S01]  /*9c1f0*/  LDCU UR69, c[0x0][0x3b8] ;  /* 0x00007700ff4577ac */ /* 0x000ee20008000800 */
[----:B------:R-:W-:Y:S02]  /*9c200*/  LOP3.LUT R5, R18, 0xffff, RZ, 0xc0, !PT ;  /* 0x0000ffff12057812 */ /* 0x000fe400078ec0ff */
[----:B0-----:R-:W-:Y:S02]  /*9c210*/  LOP3.LUT R3, R54, 0xffff, RZ, 0xc0, !PT ;  /* 0x0000ffff36037812 */ /* 0x001fe400078ec0ff */
[----:B------:R-:W-:Y:S02]  /*9c220*/  LOP3.LUT R4, R17, 0xffff, RZ, 0xc0, !PT ;  /* 0x0000ffff11047812 */ /* 0x000fe400078ec0ff */
[----:B------:R-:W-:Y:S02]  /*9c230*/  LOP3.LUT R0, R15, 0xffff, RZ, 0xc0, !PT ;  /* 0x0000ffff0f007812 */ /* 0x000fe400078ec0ff */
[----:B------:R-:W-:-:S02]  /*9c240*/  PRMT R15, R5, 0x3340, R1 ;  /* 0x00003340050f7816 */ /* 0x000fc40000000001 */
[----:B------:R-:W-:Y:S01]  /*9c250*/  PRMT R17, R3, 0x3340, R4 ;  /* 0x0000334003117816 */ /* 0x000fe20000000004 */
[----:B------:R0:W-:Y:S03]  /*9c260*/  STL [R1+0x400], R31 ;  /* 0x0004001f01007387 */ /* 0x0001e60000100800 */
[----:B------:R-:W-:Y:S01]  /*9c270*/  PRMT R17, R17, 0x5410, R15 ;  /* 0x0000541011117816 */ /* 0x000fe2000000000f */
[----:B------:R-:W2:Y:S04]  /*9c280*/  LDL.LU R54, [R1+0x38] ;  /* 0x0000380001367983 */ /* 0x000ea80000300800 */
[----:B------:R1:W-:Y:S04]  /*9c290*/  STL [R1+0x390], R16 ;  /* 0x0003901001007387 */ /* 0x0003e80000100800 */
[----:B------:R-:W2:Y:S01]  /*9c2a0*/  LDL.LU R15, [R1+0x3c] ;  /* 0x00003c00010f7983 */ /* 0x000ea20000300800 */
[----:B0-----:R-:W-:Y:S01]  /*9c2b0*/  VIADD R31, R31, UR68 ;  /* 0x000000441f1f7c36 */ /* 0x001fe20008000000 */
[----:B------:R-:W-:Y:S01]  /*9c2c0*/  PRMT R18, R2, 0x3340, R0 ;  /* 0x0000334002127816 */ /* 0x000fe20000000000 */
[----:B------:R-:W0:Y:S01]  /*9c2d0*/  LDCU UR68, c[0x0][0x3b8] ;  /* 0x00007700ff4477ac */ /* 0x000e220008000800 */
[----:B-1----:R-:W-:-:S02]  /*9c2e0*/  PRMT R16, R16, 0x3340, R1 ;  /* 0x0000334010107816 */ /* 0x002fc40000000001 */
[----:B------:R1:W-:Y:S02]  /*9c2f0*/  STL [R1+0x404], R31 ;  /* 0x0004041f01007387 */ /* 0x0003e40000100800 */
[----:B------:R-:W-:Y:S02]  /*9c300*/  PRMT R16, R18, 0x5410, R16 ;  /* 0x0000541012107816 */ /* 0x000fe40000000010 */
[----:B------:R4:W-:Y:S04]  /*9c310*/  STL [R1+0xb74], R17 ;  /* 0x000b741101007387 */ /* 0x0009e80000100800 */
[----:B------:R-:W3:Y:S01]  /*9c320*/  LDL.LU R18, [R1+0x48] ;  /* 0x0000480001127983 */ /* 0x000ee20000300800 */
[----:B-1----:R-:W-:Y:S01]  /*9c330*/  VIADD R31, R31, UR67 ;  /* 0x000000431f1f7c36 */ /* 0x002fe20008000000 */
[----:B--2---:R-:W-:-:S02]  /*9c340*/  SHF.R.U32.HI R15, RZ, 0x8, R15 ;  /* 0x00000008ff0f7819 */ /* 0x004fc4000001160f */
[----:B------:R1:W-:Y:S01]  /*9c350*/  STL [R1+0xb9c], R16 ;  /* 0x000b9c1001007387 */ /* 0x0003e20000100800 */
[----:B----4-:R-:W-:Y:S01]  /*9c360*/  SHF.R.U32.HI R17, RZ, 0x8, R56 ;  /* 0x00000008ff117819 */ /* 0x010fe20000011638 */
[----:B------:R-:W2:Y:S02]  /*9c370*/  LDCU UR67, c[0x0][0x3b8] ;  /* 0x00007700ff4377ac */ /* 0x000ea40008000800 */
[----:B------:R4:W-:Y:S01]  /*9c380*/  STL [R1+0x408], R31 ;  /* 0x0004081f01007387 */ /* 0x0009e20000100800 */
[----:B------:R-:W-:Y:S02]  /*9c390*/  LOP3.LUT R15, R15, 0xffff, RZ, 0xc0, !PT ;  /* 0x0000ffff0f0f7812 */ /* 0x000fe400078ec0ff */
[----:B-1----:R-:W-:Y:S02]  /*9c3a0*/  SHF.R.U32.HI R16, RZ, 0x8, R55 ;  /* 0x00000008ff107819 */ /* 0x002fe40000011637 */
[----:B------:R-:W2:Y:S01]  /*9c3b0*/  LDL.LU R55, [R1+0x44] ;  /* 0x0000440001377983 */ /* 0x000ea20000300800 */
[----:B----4-:R-:W-:Y:S01]  /*9c3c0*/  VIADD R31, R31, UR55 ;  /* 0x000000371f1f7c36 */ /* 0x010fe20008000000 */
[----:B------:R-:W-:Y:S01]  /*9c3d0*/  LOP3.LUT R16, R16, 0xffff, RZ, 0xc0, !PT ;  /* 0x0000ffff10107812 */ /* 0x000fe200078ec0ff */
[----:B------:R-:W1:Y:S03]  /*9c3e0*/  LDCU UR55, c[0x0][0x3b8] ;  /* 0x00007700ff3777ac */ /* 0x000e660008000800 */
[----:B------:R4:W-:Y:S01]  /*9c3f0*/  STL [R1+0x4f8], R31 ;  /* 0x0004f81f01007387 */ /* 0x0009e20000100800 */
[----:B------:R-:W-:-:S03]  /*9c400*/  PRMT R16, R15, 0x3340, R16 ;  /* 0x000033400f107816 */ /* 0x000fc60000000010 */
[----:B------:R-:W2:Y:S01]  /*9c410*/  LDL.LU R15, [R1+0x34] ;  /* 0x00003400010f7983 */ /* 0x000ea20000300800 */
[----:B----4-:R-:W-:Y:S01]  /*9c420*/  VIADD R31, R31, UR56 ;  /* 0x000000381f1f7c36 */ /* 0x010fe20008000000 */
[----:B------:R-:W-:Y:S01]  /*9c430*/  LOP3.LUT R17, R17, 0xffff, RZ, 0xc0, !PT ;  /* 0x0000ffff11117812 */ /* 0x000fe200078ec0ff */
[----:B------:R-:W4:Y:S03]  /*9c440*/  LDCU UR56, c[0x0][0x3b8] ;  /* 0x00007700ff3877ac */ /* 0x000f260008000800 */
[----:B------:R-:W-:Y:S04]  /*9c450*/  STL [R1+0x4f4], R31 ;  /* 0x0004f41f01007387 */ /* 0x000fe80000100800 */
[----:B------:R0:W-:Y:S04]  /*9c460*/  STL [R1+0x38c], R16 ;  /* 0x00038c1001007387 */ /* 0x0001e80000100800 */
[----:B0-----:R-:W2:Y:S01]  /*9c470*/  LDL.LU R16, [R1+0x4c] ;  /* 0x00004c0001107983 */ /* 0x001ea20000300800 */
[----:B------:R-:W-:-:S03]  /*9c480*/  PRMT R17, R17, 0x3340, R1 ;  /* 0x0000334011117816 */ /* 0x000fc60000000001 */
[----:B------:R-:W4:Y:S04]  /*9c490*/  LDL.LU R56, [R1+0x58] ;  /* 0x0000580001387983 */ /* 0x000f280000300800 */
[----:B------:R3:W-:Y:S01]  /*9c4a0*/  STL [R1+0x2a8], R17 ;  /* 0x0002a81101007387 */ /* 0x0007e20000100800 */
[----:B------:R-:W-:Y:S01]  /*9c4b0*/  VIADD R31, R31, UR57 ;  /* 0x000000391f1f7c36 */ /* 0x000fe20008000000 */
[----:B------:R-:W-:Y:S01]  /*9c4c0*/  SHF.R.U32.HI R2, RZ, 0x8, R2 ;  /* 0x00000008ff027819 */ /* 0x000fe20000011602 */
[----:B------:R-:W0:Y:S01]  /*9c4d0*/  LDCU UR57, c[0x0][0x3b8] ;  /* 0x00007700ff3977ac */ /* 0x000e220008000800 */
[----:B---3--:R-:W-:-:S04]  /*9c4e0*/  SHF.R.U32.HI R17, RZ, 0x8, R18 ;  /* 0x00000008ff117819 */ /* 0x008fc80000011612 */
[----:B------:R-:W-:Y:S01]  /*9c4f0*/  LOP3.LUT R17, R17, 0xffff, RZ, 0xc0, !PT ;  /* 0x0000ffff11117812 */ /* 0x000fe200078ec0ff */
[----:B------:R3:W-:Y:S01]  /*9c500*/  STL [R1+0x4ec], R31 ;  /* 0x0004ec1f01007387 */ /* 0x0007e20000100800 */
[----:B--2---:R-:W-:-:S04]  /*9c510*/  SHF.R.U32.HI R16, RZ, 0x8, R16 ;  /* 0x00000008ff107819 */ /* 0x004fc80000011610 */
[----:B------:R-:W-:-:S04]  /*9c520*/  LOP3.LUT R16, R16, 0xffff, RZ, 0xc0, !PT ;  /* 0x0000ffff10107812 */ /* 0x000fc800078ec0ff */
[----:B------:R-:W-:Y:S02]  /*9c530*/  PRMT R17, R16, 0x3340, R17 ;  /* 0x0000334010117816 */ /* 0x000fe40000000011 */
[----:B------:R-:W2:Y:S01]  /*9c540*/  LDL.LU R16, [R1+0x74] ;  /* 0x0000740001107983 */ /* 0x000ea20000300800 */
[----:B------:R-:W-:Y:S02]  /*9c550*/  SHF.R.U32.HI R15, RZ, 0x8, R15 ;  /* 0x00000008ff0f7819 */ /* 0x000fe4000001160f */
[----:B------:R-:W-:Y:S01]  /*9c560*/  SHF.R.U32.HI R18, RZ, 0x8, R54 ;  /* 0x00000008ff127819 */ /* 0x000fe20000011636 */
[----:B---3--:R-:W-:Y:S01]  /*9c570*/  VIADD R31, R31, UR58 ;  /* 0x0000003a1f1f7c36 */ /* 0x008fe20008000000 */
[----:B------:R-:W-:Y:S01]  /*9c580*/  LOP3.LUT R15, R15, 0xffff, RZ, 0xc0, !PT ;  /* 0x0000ffff0f0f7812 */ /* 0x000fe200078ec0ff */
[----:B------:R-:W3:Y:S01]  /*9c590*/  LDCU UR58, c[0x0][0x3b8] ;  /* 0x00007700ff3a77ac */ /* 0x000ee20008000800 */
[----:B------:R-:W-:Y:S02]  /*9c5a0*/  LOP3.LUT R18, R18, 0xffff, RZ, 0xc0, !PT ;  /* 0x0000ffff12127812 */ /* 0x000fe400078ec0ff */
[----:B------:R0:W-:Y:S02]  /*9c5b0*/  STL [R1+0x4e0], R31 ;  /* 0x0004e01f01007387 */ /* 0x0001e40000100800 */
[----:B------:R-:W-:-:S02]  /*9c5c0*/  PRMT R15, R15, 0x3340, R18 ;  /* 0x000033400f0f7816 */ /* 0x000fc40000000012 */
[----:B------:R1:W-:Y:S01]  /*9c5d0*/  STL [R1+0x380], R17 ;  /* 0x0003801101007387 */ /* 0x0003e20000100800 */
[----:B0-----:R-:W-:Y:S01]  /*9c5e0*/  VIADD R31, R31, UR59 ;  /* 0x0000003b1f1f7c36 */ /* 0x001fe20008000000 */
[----:B------:R-:W-:Y:S01]  /*9c5f0*/  SHF.R.U32.HI R3, RZ, 0x8, R3 ;  /* 0x00000008ff037819 */ /* 0x000fe20000011603 */
[----:B------:R-:W0:Y:S01]  /*9c600*/  LDCU UR59, c[0x0][0x3b8] ;  /* 0x00007700ff3b77ac */ /* 0x000e220008000800 */
[----:B-1----:R-:W3:Y:S04]  /*9c610*/  LDL.LU R17, [R1+0x70] ;  /* 0x0000700001117983 */ /* 0x002ee80000300800 */
[----:B------:R-:W4:Y:S04]  /*9c620*/  LDL.LU R18, [R1+0x5c] ;  /* 0x00005c0001127983 */ /* 0x000f280000300800 */
[----:B------:R1:W-:Y:S04]  /*9c630*/  STL [R1+0x36c], R15 ;  /* 0x00036c0f01007387 */ /* 0x0003e80000100800 */
[----:B------:R-:W4:Y:S01]  /*9c640*/  LDL.LU R54, [R1+0x90] ;  /* 0x0000900001367983 */ /* 0x000f220000300800 */
[----:B-1----:R-:W-:-:S03]  /*9c650*/  SHF.R.U32.HI R15, RZ, 0x8, R55 ;  /* 0x00000008ff0f7819 */ /* 0x002fc60000011637 */
[----:B------:R1:W-:Y:S01]  /*9c660*/  STL [R1+0x4c4], R31 ;  /* 0x0004c41f01007387 */ /* 0x0003e20000100800 */
[----:B------:R-:W-:-:S03]  /*9c670*/  LOP3.LUT R15, R15, 0xffff, RZ, 0xc0, !PT ;  /* 0x0000ffff0f0f7812 */ /* 0x000fc600078ec0ff */
[----:B------:R-:W4:Y:S01]  /*9c680*/  LDL.LU R55, [R1+0x54] ;  /* 0x0000540001377983 */ /* 0x000f220000300800 */
[----:B------:R-:W-:Y:S01]  /*9c690*/  PRMT R15, R15, 0x3340, R1 ;  /* 0x000033400f0f7816 */ /* 0x000fe20000000001 */
[----:B-1----:R-:W-:Y:S01]  /*9c6a0*/  VIADD R31, R31, UR60 ;  /* 0x0000003c1f1f7c36 */ /* 0x002fe20008000000 */
[----:B--2---:R-:W-:-:S04]  /*9c6b0*/  SHF.R.U32.HI R16, RZ, 0x8, R16 ;  /* 0x00000008ff107819 */ /* 0x004fc80000011610 */
[----:B------:R1:W-:Y:S01]  /*9c6c0*/  STL [R1+0x4d0], R31 ;  /* 0x0004d01f01007387 */ /* 0x0003e20000100800 */
[----:B------:R-:W-:Y:S01]  /*9c6d0*/  SHF.R.U32.HI R4, RZ, 0x8, R4 ;  /* 0x00000008ff047819 */ /* 0x000fe20000011604 */
[----:B------:R-:W2:Y:S01]  /*9c6e0*/  LDCU UR60, c[0x0][0x3b8] ;  /* 0x00007700ff3c77ac */ /* 0x000ea20008000800 */
[----:B------:R-:W-:Y:S01]  /*9c6f0*/  LOP3.LUT R16, R16, 0xffff, RZ, 0xc0, !PT ;  /* 0x0000ffff10107812 */ /* 0x000fe200078ec0ff */
[----:B------:R0:W-:Y:S01]  /*9c700*/  STL [R1+0x2a0], R15 ;  /* 0x0002a00f01007387 */ /* 0x0001e20000100800 */
[----:B-1----:R-:W-:Y:S01]  /*9c710*/  VIADD R31, R31, UR61 ;  /* 0x0000003d1f1f7c36 */ /* 0x002fe20008000000 */
[----:B---3--:R-:W-:Y:S02]  /*9c720*/  SHF.R.U32.HI R17, RZ, 0x8, R17 ;  /* 0x00000008ff117819 */ /* 0x008fe40000011611 */
[----:B0-----:R-:W-:Y:S02]  /*9c730*/  PRMT R15, R16, 0x3340, R1 ;  /* 0x00003340100f7816 */ /* 0x001fe40000000001 */
[----:B------:R0:W-:Y:S01]  /*9c740*/  STL [R1+0x4d8], R31 ;  /* 0x0004d81f01007387 */ /* 0x0001e20000100800 */
[----:B------:R-:W-:Y:S01]  /*9c750*/  SHF.R.U32.HI R16, RZ, 0x8, R30 ;  /* 0x00000008ff107819 */ /* 0x000fe2000001161e */
[----:B------:R-:W1:Y:S02]  /*9c760*/  LDCU UR61, c[0x0][0x3b8] ;  /* 0x00007700ff3d77ac */ /* 0x000e640008000800 */
[----:B------:R3:W-:Y:S01]  /*9c770*/  STL [R1+0x298], R15 ;  /* 0x0002980f01007387 */ /* 0x0007e20000100800 */
[----:B------:R-:W-:Y:S01]  /*9c780*/  LOP3.LUT R16, R16, 0xffff, RZ, 0xc0, !PT ;  /* 0x0000ffff10107812 */ /* 0x000fe200078ec0ff */
[----:B0-----:R-:W-:Y:S01]  /*9c790*/  VIADD R31, R31, UR62 ;  /* 0x0000003e1f1f7c36 */ /* 0x001fe20008000000 */
[----:B----4-:R-:W-:Y:S01]  /*9c7a0*/  SHF.R.U32.HI R18, RZ, 0x8, R18 ;  /* 0x00000008ff127819 */ /* 0x010fe20000011612 */
[----:B------:R-:W0:Y:S01]  /*9c7b0*/  LDCU UR62, c[0x0][0x3b8] ;  /* 0x00007700ff3e77ac */ /* 0x000e220008000800 */
[----:B---3--:R-:W-:Y:S01]  /*9c7c0*/  SHF.R.U32.HI R15, RZ, 0x8, R56 ;  /* 0x00000008ff0f7819 */ /* 0x008fe20000011638 */
[----:B------:R-:W-:Y:S01]  /*9c7d0*/  IMAD.MOV.U32 R30, RZ, RZ, R31 ;  /* 0x000000ffff1e7224 */ /* 0x000fe200078e001f */
[----:B------:R-:W3:Y:S02]  /*9c7e0*/  LDL.LU R56, [R1+0x7c] ;  /* 0x00007c0001387983 */ /* 0x000ee40000300800 */
[----:B------:R-:W-:-:S02]  /*9c7f0*/  LOP3.LUT R15, R15, 0xffff, RZ, 0xc0, !PT ;  /* 0x0000ffff0f0f7812 */ /* 0x000fc400078ec0ff */
[----:B------:R4:W-:Y:S02]  /*9c800*/  STL [R1+0x4d4], R31 ;  /* 0x0004d41f01007387 */ /* 0x0009e40000100800 */
[----:B------:R-:W-:Y:S02]  /*9c810*/  PRMT R15, R15, 0x3340, R16 ;  /* 0x000033400f0f7816 */ /* 0x000fe40000000010 */
[----:B----4-:R-:W4:Y:S04]  /*9c820*/  LDL.LU R31, [R1+0x3b78] ;  /* 0x003b7800011f7983 */ /* 0x010f280000300800 */
[----:B------:R-:W2:Y:S01]  /*9c830*/  LDL.LU R16, [R1+0x50] ;  /* 0x0000500001107983 */ /* 0x000ea20000300800 */
[----:B------:R-:W-:Y:S01]  /*9c840*/  VIADD R30, R30, UR63 ;  /* 0x0000003f1e1e7c36 */ /* 0x000fe20008000000 */
[----:B------:R-:W-:Y:S01]  /*9c850*/  LOP3.LUT R17, R17, 0xffff, RZ, 0xc0, !PT ;  /* 0x0000ffff11117812 */ /* 0x000fe200078ec0ff */
[----:B------:R-:W0:Y:S01]  /*9c860*/  LDCU UR63, c[0x0][0x3b8] ;  /* 0x00007700ff3f77ac */ /* 0x000e220008000800 */
[----:B------:R-:W-:-:S02]  /*9c870*/  LOP3.LUT R18, R18, 0xffff, RZ, 0xc0, !PT ;  /* 0x0000ffff12127812 */ /* 0x000fc400078ec0ff */
[----:B------:R1:W-:Y:S04]  /*9c880*/  STL [R1+0x4c0], R30 ;  /* 0x0004c01e01007387 */ /* 0x0003e80000100800 */
[----:B------:R0:W-:Y:S01]  /*9c890*/  STL [R1+0x748], R15 ;  /* 0x0007480f01007387 */ /* 0x0001e20000100800 */
[----:B-1----:R-:W-:Y:S01]  /*9c8a0*/  VIADD R30, R30, UR64 ;  /* 0x000000401e1e7c36 */ /* 0x002fe20008000000 */
[----:B------:R-:W-:Y:S01]  /*9c8b0*/  SHF.R.U32.HI R5, RZ, 0x8, R5 ;  /* 0x00000008ff057819 */ /* 0x000fe20000011605 */
[----:B------:R-:W1:Y:S01]  /*9c8c0*/  LDCU UR64, c[0x0][0x3b8] ;  /* 0x00007700ff4077ac */ /* 0x000e620008000800 */
[----:B0-----:R-:W-:-:S05]  /*9c8d0*/  PRMT R15, R17, 0x3340, R18 ;  /* 0x00003340110f7816 */ /* 0x001fca0000000012 */
[----:B------:R0:W-:Y:S04]  /*9c8e0*/  STL [R1+0x368], R15 ;  /* 0x0003680f01007387 */ /* 0x0001e80000100800 */
[----:B------:R1:W-:Y:S01]  /*9c8f0*/  STL [R1+0x40c], R30 ;  /* 0x00040c1e01007387 */ /* 0x0003e20000100800 */
[----:B------:R-:W-:-:S03]  /*9c900*/  SHF.R.U32.HI R17, RZ, 0x8, R55 ;  /* 0x00000008ff117819 */ /* 0x000fc60000011637 */
[----:B------:R-:W4:Y:S01]  /*9c910*/  LDL.LU R18, [R1+0xa0] ;  /* 0x0000a00001127983 */ /* 0x000f220000300800 */
[----:B0-----:R-:W-:-:S03]  /*9c920*/  SHF.R.U32.HI R15, RZ, 0x8, R54 ;  /* 0x00000008ff0f7819 */ /* 0x001fc60000011636 */
[----:B------:R-:W4:Y:S01]  /*9c930*/  LDL.LU R54, [R1+0x9c] ;  /* 0x00009c0001367983 */ /* 0x000f220000300800 */
[----:B-1----:R-:W-:Y:S01]  /*9c940*/  VIADD R30, R30, UR65 ;  /* 0x000000411e1e7c36 */ /* 0x002fe20008000000 */
[----:B------:R-:W-:Y:S01]  /*9c950*/  LOP3.LUT R15, R15, 0xffff, RZ, 0xc0, !PT ;  /* 0x0000ffff0f0f7812 */ /* 0x000fe200078ec0ff */
[----:B------:R-:W0:Y:S01]  /*9c960*/  LDCU UR65, c[0x0][0x3b8] ;  /* 0x00007700ff4177ac */ /* 0x000e220008000800 */
[----:B------:R-:W-:Y:S02]  /*9c970*/  LOP3.LUT R17, R17, 0xffff, RZ, 0xc0, !PT ;  /* 0x0000ffff11117812 */ /* 0x000fe400078ec0ff */
[----:B------:R1:W-:Y:S01]  /*9c980*/  STL [R1+0x4bc], R30 ;  /* 0x0004bc1e01007387 */ /* 0x0003e20000100800 */
[----:B------:R-:W-:Y:S01]  /*9c990*/  PRMT R55, R15, 0x3340, R1 ;  /* 0x000033400f377816 */ /* 0x000fe20000000001 */
[----:B-1----:R-:W-:Y:S01]  /*9c9a0*/  VIADD R30, R30, UR66 ;  /* 0x000000421e1e7c36 */ /* 0x002fe20008000000 */
[----:B--2---:R-:W-:-:S04]  /*9c9b0*/  SHF.R.U32.HI R16, RZ, 0x8, R16 ;  /* 0x00000008ff107819 */ /* 0x004fc80000011610 */
[----:B------:R1:W-:Y:S01]  /*9c9c0*/  STL [R1+0x4b8], R30 ;  /* 0x0004b81e01007387 */ /* 0x0003e20000100800 */
[----:B------:R-:W-:Y:S01]  /*9c9d0*/  LOP3.LUT R3, R3, 0xffff, RZ, 0xc0, !PT ;  /* 0x0000ffff03037812 */ /* 0x000fe200078ec0ff */
[----:B------:R-:W2:Y:S01]  /*9c9e0*/  LDCU UR66, c[0x0][0x3b8] ;  /* 0x00007700ff4277ac */ /* 0x000ea20008000800 */
[----:B------:R-:W-:Y:S01]  /*9c9f0*/  LOP3.LUT R16, R16, 0xffff, RZ, 0xc0, !PT ;  /* 0x0000ffff10107812 */ /* 0x000fe200078ec0ff */
[----:B------:R0:W-:Y:S03]  /*9ca00*/  STL [R1+0x254], R55 ;  /* 0x0002543701007387 */ /* 0x0001e60000100800 */
[----:B------:R-:W-:Y:S02]  /*9ca10*/  PRMT R15, R16, 0x3340, R17 ;  /* 0x00003340100f7816 */ /* 0x000fe40000000011 */
[----:B------:R-:W2:Y:S01]  /*9ca20*/  LDL.LU R17, [R1+0x78] ;  /* 0x0000780001117983 */ /* 0x000ea20000300800 */
[----:B-1----:R-:W-:Y:S01]  /*9ca30*/  VIADD R30, R30, UR54 ;  /* 0x000000361e1e7c36 */ /* 0x002fe20008000000 */
[----:B---3--:R-:W-:Y:S01]  /*9ca40*/  SHF.R.U32.HI R16, RZ, 0x8, R56 ;  /* 0x00000008ff107819 */ /* 0x008fe20000011638 */
[----:B------:R-:W1:Y:S01]  /*9ca50*/  LDCU UR54, c[0x0][0x398] ;  /* 0x00007300ff3677ac */ /* 0x000e620008000800 */
[----:B------:R4:W-:Y:S04]  /*9ca60*/  STL [R1+0x364], R15 ;  /* 0x0003640f01007387 */ /* 0x0009e80000100800 */
[----:B0-----:R-:W3:Y:S04]  /*9ca70*/  LDL.LU R55, [R1+0x98] ;  /* 0x0000980001377983 */ /* 0x001ee80000300800 */
[----:B------:R0:W-:Y:S01]  /*9ca80*/  STL [R1+0x4a8], R30 ;  /* 0x0004a81e01007387 */ /* 0x0001e20000100800 */
[----:B----4-:R-:W-:-:S03]  /*9ca90*/  SHF.R.U32.HI R15, RZ, 0x8, R31 ;  /* 0x00000008ff0f7819 */ /* 0x010fc6000001161f */
[----:B------:R-:W4:Y:S04]  /*9caa0*/  LDL.LU R56, [R1+0x94] ;  /* 0x0000940001387983 */ /* 0x000f280000300800 */
[----:B------:R-:W3:Y:S01]  /*9cab0*/  LDL.LU R31, [R1+0xa4] ;  /* 0x0000a400011f7983 */ /* 0x000ee20000300800 */
[----:B------:R-:W-:Y:S01]  /*9cac0*/  LOP3.LUT R15, R15, 0xffff, RZ, 0xc0, !PT ;  /* 0x0000ffff0f0f7812 */ /* 0x000fe200078ec0ff */
[----:B0-----:R-:W-:Y:S01]  /*9cad0*/  VIADD R30, R30, UR53 ;  /* 0x000000351e1e7c36 */ /* 0x001fe20008000000 */
[----:B------:R-:W-:Y:S01]  /*9cae0*/  LOP3.LUT R16, R16, 0xffff, RZ, 0xc0, !PT ;  /* 0x0000ffff10107812 */ /* 0x000fe200078ec0ff */
[----:B------:R-:W0:Y:S01]  /*9caf0*/  LDCU UR53, c[0x0][0x3b8] ;  /* 0x00007700ff3577ac */ /* 0x000e220008000800 */
[----:B------:R-:W-:Y:S02]  /*9cb00*/  PRMT R15, R15, 0x3340, R1 ;  /* 0x000033400f0f7816 */ /* 0x000fe40000000001 */
[----:B------:R1:W-:Y:S04]  /*9cb10*/  STL [R1+0x4b4], R30 ;  /* 0x0004b41e01007387 */ /* 0x0003e80000100800 */
[----:B------:R-:W-:Y:S01]  /*9cb20*/  STL [R1+0x250], R15 ;  /* 0x0002500f01007387 */ /* 0x000fe20000100800 */
[----:B-1----:R-:W-:Y:S01]  /*9cb30*/  VIADD R30, R30, UR52 ;  /* 0x000000341e1e7c36 */ /* 0x002fe20008000000 */
[----:B------:R-:W-:Y:S01]  /*9cb40*/  LOP3.LUT R4, R4, 0xffff, RZ, 0xc0, !PT ;  /* 0x0000ffff04047812 */ /* 0x000fe200078ec0ff */
[----:B------:R-:W1:Y:S03]  /*9cb50*/  LDCU UR52, c[0x0][0x398] ;  /* 0x00007300ff3477ac */ /* 0x000e660008000800 */
[----:B------:R0:W-:Y:S02]  /*9cb60*/  STL [R1+0x4a4], R30 ;  /* 0x0004a41e01007387 */ /* 0x0001e40000100800 */
[----:B0-----:R-:W-:Y:S01]  /*9cb70*/  VIADD R30, R30, UR51 ;  /* 0x000000331e1e7c36 */ /* 0x001fe20008000000 */
[----:B--2---:R-:W-:Y:S01]  /*9cb80*/  SHF.R.U32.HI R17, RZ, 0x8, R17 ;  /* 0x00000008ff117819 */ /* 0x004fe20000011611 */
[----:B------:R-:W0:Y:S03]  /*9cb90*/  LDCU UR51, c[0x0][0x398] ;  /* 0x00007300ff3377ac */ /* 0x000e260008000800 */
[----:B------:R-:W-:-:S04]  /*9cba0*/  LOP3.LUT R17, R17, 0xffff, RZ, 0xc0, !PT ;  /* 0x0000ffff11117812 */ /* 0x000fc800078ec0ff */
[----:B------:R-:W-:-:S05]  /*9cbb0*/  PRMT R15, R16, 0x3340, R17 ;  /* 0x00003340100f7816 */ /* 0x000fca0000000011 */
[----:B------:R2:W-:Y:S04]  /*9cbc0*/  STL [R1+0x35c], R15 ;  /* 0x00035c0f01007387 */ /* 0x0005e80000100800 */
[----:B------:R0:W-:Y:S01]  /*9cbd0*/  STL [R1+0x49c], R30 ;  /* 0x00049c1e01007387 */ /* 0x0001e20000100800 */
[----:B---3--:R-:W-:-:S03]  /*9cbe0*/  SHF.R.U32.HI R16, RZ, 0x8, R31 ;  /* 0x00000008ff107819 */ /* 0x008fc6000001161f */
[----:B------:R-:W3:Y:S01]  /*9cbf0*/  LDL.LU R31, [R1+0xb4] ;  /* 0x0000b400011f7983 */ /* 0x000ee20000300800 */
[----:B--2---:R-:W-:Y:S02]  /*9cc00*/  SHF.R.U32.HI R15, RZ, 0x8, R18 ;  /* 0x00000008ff0f7819 */ /* 0x004fe40000011612 */
[----:B------:R-:W-:Y:S01]  /*9cc10*/  SHF.R.U32.HI R17, RZ, 0x8, R54 ;  /* 0x00000008ff117819 */ /* 0x000fe20000011636 */
[----:B------:R-:W2:Y:S01]  /*9cc20*/  LDL.LU R18, [R1+0xb8] ;  /* 0x0000b80001127983 */ /* 0x000ea20000300800 */
[----:B0-----:R-:W-:Y:S01]  /*9cc30*/  VIADD R30, R30, UR43 ;  /* 0x0000002b1e1e7c36 */ /* 0x001fe20008000000 */
[----:B------:R-:W-:Y:S01]  /*9cc40*/  LOP3.LUT R15, R15, 0xffff, RZ, 0xc0, !PT ;  /* 0x0000ffff0f0f7812 */ /* 0x000fe200078ec0ff */
[----:B------:R-:W0:Y:S01]  /*9cc50*/  LDCU UR43, c[0x0][0x398] ;  /* 0x00007300ff2b77ac */ /* 0x000e220008000800 */
[----:B------:R-:W2:Y:S02]  /*9cc60*/  LDL.LU R54, [R1+0xb0] ;  /* 0x0000b00001367983 */ /* 0x000ea40000300800 */
[----:B------:R-:W-:-:S02]  /*9cc70*/  PRMT R15, R15, 0x3340, R1 ;  /* 0x000033400f0f7816 */ /* 0x000fc40000000001 */
[----:B------:R1:W-:Y:S01]  /*9cc80*/  STL [R1+0x4a0], R30 ;  /* 0x0004a01e01007387 */ /* 0x0003e20000100800 */
[----:B------:R-:W-:Y:S02]  /*9cc90*/  LOP3.LUT R16, R16, 0xffff, RZ, 0xc0, !PT ;  /* 0x0000ffff10107812 */ /* 0x000fe400078ec0ff */
[----:B------:R-:W-:Y:S01]  /*9cca0*/  LOP3.LUT R17, R17, 0xffff, RZ, 0xc0, !PT ;  /* 0x0000ffff11117812 */ /* 0x000fe200078ec0ff */
[----:B------:R0:W-:Y:S01]  /*9ccb0*/  STL [R1+0x24c], R15 ;  /* 0x00024c0f01007387 */ /* 0x0001e20000100800 */
[----:B-1----:R-:W-:Y:S01]  /*9ccc0*/  VIADD R30, R30, UR42 ;  /* 0x0000002a1e1e7c36 */ /* 0x002fe20008000000 */
[----:B------:R-:W-:Y:S01]  /*9ccd0*/  LOP3.LUT R5, R5, 0xffff, RZ, 0xc0, !PT ;  /* 0x0000ffff05057812 */ /* 0x000fe200078ec0ff */
[----:B------:R-:W1:Y:S01]  /*9cce0*/  LDCU UR42, c[0x0][0x398] ;  /* 0x00007300ff2a77ac */ /* 0x000e620008000800 */
[----:B0-----:R-:W-:Y:S02]  /*9ccf0*/  PRMT R15, R16, 0x3340, R17 ;  /* 0x00003340100f7816 */ /* 0x001fe40000000011 */
[----:B------:R0:W-:Y:S01]  /*9cd00*/  STL [R1+0x498], R30 ;  /* 0x0004981e01007387 */ /* 0x0001e20000100800 */
[----:B----4-:R-:W-:-:S03]  /*9cd10*/  SHF.R.U32.HI R16, RZ, 0x8, R56 ;  /* 0x00000008ff107819 */ /* 0x010fc60000011638 */
[----:B------:R4:W-:Y:S01]  /*9cd20*/  STL [R1+0x724], R15 ;  /* 0x0007240f01007387 */ /* 0x0009e20000100800 */
[----:B0-----:R-:W-:Y:S01]  /*9cd30*/  VIADD R30, R30, UR33 ;  /* 0x000000211e1e7c36 */ /* 0x001fe20008000000 */
[----:B------:R-:W-:Y:S01]  /*9cd40*/  SHF.R.U32.HI R17, RZ, 0x8, R40 ;  /* 0x00000008ff117819 */ /* 0x000fe20000011628 */
[----:B------:R-:W0:Y:S01]  /*9cd50*/  LDCU UR33, c[0x0][0x3b8] ;  /* 0x00007700ff2177ac */ /* 0x000e220008000800 */
[----:B----4-:R-:W-:Y:S02]  /*9cd60*/  SHF.R.U32.HI R15, RZ, 0x8, R55 ;  /* 0x00000008ff0f7819 */ /* 0x010fe40000011637 */
[----:B------:R4:W-:Y:S04]  /*9cd70*/  STL [R1+0x48c], R30 ;  /* 0x00048c1e01007387 */ /* 0x0009e80000100800 */
[----:B------:R-:W2:Y:S04]  /*9cd80*/  LDL.LU R55, [R1+0xcc] ;  /* 0x0000cc0001377983 */ /* 0x000ea80000300800 */
[----:B------:R-:W2:Y:S01]  /*9cd90*/  LDL.LU R56, [R1+0xd0] ;  /* 0x0000d00001387983 */ /* 0x000ea20000300800 */
[----:B----4-:R-:W-:Y:S01]  /*9cda0*/  VIADD R30, R30, UR32 ;  /* 0x000000201e1e7c36 */ /* 0x010fe20008000000 */
[----:B------:R-:W-:Y:S01]  /*9cdb0*/  LOP3.LUT R15, R15, 0xffff, RZ, 0xc0, !PT ;  /* 0x0000ffff0f0f7812 */ /* 0x000fe200078ec0ff */
[----:B------:R-:W4:Y:S01]  /*9cdc0*/  LDCU UR32, c[0x0][0x398] ;  /* 0x00007300ff2077ac */ /* 0x000f220008000800 */
[----:B------:R-:W-:-:S02]  /*9cdd0*/  LOP3.LUT R16, R16, 0xffff, RZ, 0xc0, !PT ;  /* 0x0000ffff10107812 */ /* 0x000fc400078ec0ff */
[----:B------:R0:W-:Y:S01]  /*9cde0*/  STL [R1+0x494], R30 ;  /* 0x0004941e01007387 */ /* 0x0001e20000100800 */
[----:B------:R-:W-:Y:S02]  /*9cdf0*/  LOP3.LUT R17, R17, 0xffff, RZ, 0xc0, !PT ;  /* 0x0000ffff11117812 */ /* 0x000fe400078ec0ff */
[----:B------:R-:W-:Y:S02]  /*9ce00*/  PRMT R16, R15, 0x3340, R16 ;  /* 0x000033400f107816 */ /* 0x000fe40000000010 */
[----:B------:R-:W-:Y:S01]  /*9ce10*/  PRMT R15, R17, 0x3340, R1 ;  /* 0x00003340110f7816 */ /* 0x000fe20000000001 */
[----:B0-----:R-:W-:Y:S01]  /*9ce20*/  VIADD R30, R30, UR30 ;  /* 0x0000001e1e1e7c36 */ /* 0x001fe20008000000 */
[----:B------:R-:W-:Y:S01]  /*9ce30*/  PRMT R3, R3, 0x3340, R4 ;  /* 0x0000334003037816 */ /* 0x000fe20000000004 */
[----:B------:R-:W0:Y:S03]  /*9ce40*/  LDCU UR30, c[0x0][0x3b8] ;  /* 0x00007700ff1e77ac */ /* 0x000e260008000800 */
[----:B------:R1:W-:Y:S04]  /*9ce50*/  STL [R1+0x488], R30 ;  /* 0x0004881e01007387 */ /* 0x0003e80000100800 */
[----:B------:R0:W-:Y:S01]  /*9ce60*/  STL [R1+0x358], R16 ;  /* 0x0003581001007387 */ /* 0x0001e20000100800 */
[----:B-1----:R-:W-:-:S03]  /*9ce70*/  VIADD R30, R30, UR31 ;  /* 0x0000001f1e1e7c36 */ /* 0x002fc60008000000 */
[----:B------:R-:W-:Y:S01]  /*9ce80*/  STL [R1+0x248], R15 ;  /* 0x0002480f01007387 */ /* 0x000fe20000100800 */
[----:B------:R-:W-:Y:S01]  /*9ce90*/  SHF.R.U32.HI R6, RZ, 0x8, R6 ;  /* 0x00000008ff067819 */ /* 0x000fe20000011606 */
[----:B------:R-:W1:Y:S02]  /*9cea0*/  LDCU UR31, c[0x0][0x3b8] ;  /* 0x00007700ff1f77ac */ /* 0x000e640008000800 */
[----:B------:R4:W-:Y:S04]  /*9ceb0*/  STL [R1+0x480], R30 ;  /* 0x0004801e01007387 */ /* 0x0009e80000100800 */
[----:B------:R-:W2:Y:S01]  /*9cec0*/  LDL.LU R40, [R1+0xc4] ;  /* 0x0000c40001287983 */ /* 0x000ea20000300800 */
[----:B0-----:R-:W-:-:S04]  /*9ced0*/  SHF.R.U32.HI R16, RZ, 0x8, R39 ;  /* 0x00000008ff107819 */ /* 0x001fc80000011627 */
[----:B------:R-:W-:Y:S01]  /*9cee0*/  LOP3.LUT R16, R16, 0xffff, RZ, 0xc0, !PT ;  /* 0x0000ffff10107812 */ /* 0x000fe200078ec0ff */
[----:B----4-:R-:W-:Y:S01]  /*9cef0*/  VIADD R30, R30, UR6 ;  /* 0x000000061e1e7c36 */ /* 0x010fe20008000000 */
[----:B---3--:R-:W-:Y:S01]  /*9cf00*/  SHF.R.U32.HI R17, RZ, 0x8, R31 ;  /* 0x00000008ff117819 */ /* 0x008fe2000001161f */
[----:B------:R-:W0:Y:S01]  /*9cf10*/  LDCU UR6, c[0x0][0x3b8] ;  /* 0x00007700ff0677ac */ /* 0x000e220008000800 */
[----:B------:R-:W3:Y:S01]  /*9cf20*/  LDL.LU R31, [R1+0xbc] ;  /* 0x0000bc00011f7983 */ /* 0x000ee20000300800 */
[----:B--2---:R-:W-:Y:S02]  /*9cf30*/  SHF.R.U32.HI R18, RZ, 0x8, R18 ;  /* 0x00000008ff127819 */ /* 0x004fe40000011612 */
[----:B------:R-:W-:Y:S02]  /*9cf40*/  SHF.R.U32.HI R15, RZ, 0x8, R54 ;  /* 0x00000008ff0f7819 */ /* 0x000fe40000011636 */
[----:B------:R-:W-:Y:S02]  /*9cf50*/  LOP3.LUT R18, R18, 0xffff, RZ, 0xc0, !PT ;  /* 0x0000ffff12127812 */ /* 0x000fe400078ec0ff */
[----:B------:R-:W-:-:S02]  /*9cf60*/  LOP3.LUT R15, R15, 0xffff, RZ, 0xc0, !PT ;  /* 0x0000ffff0f0f7812 */ /* 0x000fc400078ec0ff */
[----:B------:R-:W-:Y:S02]  /*9cf70*/  LOP3.LUT R17, R17, 0xffff, RZ, 0xc0, !PT ;  /* 0x0000ffff11117812 */ /* 0x000fe400078ec0ff */
[----:B------:R-:W-:Y:S02]  /*9cf80*/  PRMT R18, R18, 0x3340, R15 ;  /* 0x0000334012127816 */ /* 0x000fe4000000000f */
[----:B------:R-:W-:Y:S01]  /*9cf90*/  PRMT R15, R17, 0x3340, R16 ;  /* 0x00003340110f7816 */ /* 0x000fe20000000010 */
[----:B------:R-:W-:Y:S04]  /*9cfa0*/  STL [R1+0x47c], R30 ;  /* 0x00047c1e01007387 */ /* 0x000fe80000100800 */
[----:B------:R2:W-:Y:S04]  /*9cfb0*/  STL [R1+0x348], R18 ;  /* 0x0003481201007387 */ /* 0x0005e80000100800 */
[----:B------:R4:W-:Y:S01]  /*9cfc0*/  STL [R1+0x344], R15 ;  /* 0x0003440f01007387 */ /* 0x0009e20000100800 */
[----:B--2---:R-:W-:Y:S01]  /*9cfd0*/  VIADD R18, R30, UR7 ;  /* 0x000000071e127c36 */ /* 0x004fe20008000000 */
[----:B------:R-:W-:-:S02]  /*9cfe0*/  SHF.R.U32.HI R7, RZ, 0x8, R7 ;  /* 0x00000008ff077819 */ /* 0x000fc40000011607 */
[----:B------:R-:W2:Y:S01]  /*9cff0*/  LDL.LU R30, [R1+0xd8] ;  /* 0x0000d800011e7983 */ /* 0x000ea20000300800 */
[----:B------:R-:W-:Y:S01]  /*9d000*/  LOP3.LUT R6, R6, 0xffff, RZ, 0xc0, !PT ;  /* 0x0000ffff06067812 */ /* 0x000fe200078ec0ff */
[----:B------:R-:W0:Y:S02]  /*9d010*/  LDCU UR7, c[0x0][0x398] ;  /* 0x00007300ff0777ac */ /* 0x000e240008000800 */
[----:B------:R-:W2:Y:S01]  /*9d020*/  LDL.LU R54, [R1+0xd4] ;  /* 0x0000d40001367983 */ /* 0x000ea20000300800 */
[----:B------:R-:W-:Y:S01]  /*9d030*/  VIADD R17, R18, UR29 ;  /* 0x0000001d12117c36 */ /* 0x000fe20008000000 */
[----:B----4-:R-:W-:Y:S02]  /*9d040*/  SHF.R.U32.HI R15, RZ, 0x8, R55 ;  /* 0x00000008ff0f7819 */ /* 0x010fe40000011637 */
[----:B------:R-:W-:Y:S01]  /*9d050*/  SHF.R.U32.HI R16, RZ, 0x8, R56 ;  /* 0x00000008ff107819 */ /* 0x000fe20000011638 */
[----:B------:R4:W-:Y:S01]  /*9d060*/  STL [R1+0x464], R18 ;  /* 0x0004641201007387 */ /* 0x0009e20000100800 */
[----:B------:R-:W-:Y:S01]  /*9d070*/  LOP3.LUT R15, R15, 0xffff, RZ, 0xc0, !PT ;  /* 0x0000ffff0f0f7812 */ /* 0x000fe200078ec0ff */
[----:B------:R-:W0:Y:S01]  /*9d080*/  LDCU UR29, c[0x0][0x398] ;  /* 0x00007300ff1d77ac */ /* 0x000e220008000800 */
[----:B------:R-:W-:Y:S01]  /*9d090*/  LOP3.LUT R16, R16, 0xffff, RZ, 0xc0, !PT ;  /* 0x0000ffff10107812 */ /* 0x000fe200078ec0ff */
[----:B------:R1:W-:Y:S01]  /*9d0a0*/  STL [R1+0x478], R17 ;  /* 0x0004781101007387 */ /* 0x0003e20000100800 */
[----:B----4-:R-:W-:-:S02]  /*9d0b0*/  PRMT R18, R15, 0x3340, R1 ;  /* 0x000033400f127816 */ /* 0x010fc40000000001 */
[----:B------:R-:W-:Y:S01]  /*9d0c0*/  PRMT R15, R16, 0x3340, R1 ;  /* 0x00003340100f7816 */ /* 0x000fe20000000001 */
[----:B-1----:R-:W-:Y:S01]  /*9d0d0*/  VIADD R17, R17, UR25 ;  /* 0x0000001911117c36 */ /* 0x002fe20008000000 */
[----:B------:R-:W-:Y:S01]  /*9d0e0*/  LOP3.LUT R7, R7, 0xffff, RZ, 0xc0, !PT ;  /* 0x0000ffff07077812 */ /* 0x000fe200078ec0ff */
[----:B------:R-:W1:Y:S03]  /*9d0f0*/  LDCU UR25, c[0x0][0x398] ;  /* 0x00007300ff1977ac */ /* 0x000e660008000800 */
[----:B------:R-:W-:Y:S04]  /*9d100*/  STL [R1+0x46c], R17 ;  /* 0x00046c1101007387 */ /* 0x000fe80000100800 */
[----:B------:R4:W-:Y:S04]  /*9d110*/  STL [R1+0x244], R18 ;  /* 0x0002441201007387 */ /* 0x0009e80000100800 */
[----:B------:R0:W-:Y:S04]  /*9d120*/  STL [R1+0x240], R15 ;  /* 0x0002400f01007387 */ /* 0x0001e80000100800 */
[----:B------:R-:W2:Y:S04]  /*9d130*/  LDL.LU R55, [R1+0xf0] ;  /* 0x0000f00001377983 */ /* 0x000ea80000300800 */
[----:B------:R-:W2:Y:S01]  /*9d140*/  LDL.LU R56, [R1+0xdc] ;  /* 0x0000dc0001387983 */ /* 0x000ea20000300800 */
[----:B----4-:R-:W-:Y:S01]  /*9d150*/  VIADD R18, R17, UR14 ;  /* 0x0000000e11127c36 */ /* 0x010fe20008000000 */
[----:B------:R-:W-:Y:S01]  /*9d160*/  SHF.R.U32.HI R17, RZ, 0x8, R0 ;  /* 0x00000008ff117819 */ /* 0x000fe20000011600 */
[----:B------:R-:W4:Y:S01]  /*9d170*/  LDCU UR14, c[0x0][0x398] ;  /* 0x00007300ff0e77ac */ /* 0x000f220008000800 */
[----:B0-----:R-:W-:-:S02]  /*9d180*/  SHF.R.U32.HI R15, RZ, 0x8, R40 ;  /* 0x00000008ff0f7819 */ /* 0x001fc40000011628 */
[----:B------:R0:W-:Y:S01]  /*9d190*/  STL [R1+0x468], R18 ;  /* 0x0004681201007387 */ /* 0x0001e20000100800 */
[----:B------:R-:W-:Y:S02]  /*9d1a0*/  LOP3.LUT R0, R2, 0xffff, RZ, 0xc0, !PT ;  /* 0x0000ffff02007812 */ /* 0x000fe400078ec0ff */
[----:B------:R-:W-:Y:S02]  /*9d1b0*/  LOP3.LUT R2, R17, 0xffff, RZ, 0xc0, !PT ;  /* 0x0000ffff11027812 */ /* 0x000fe400078ec0ff */
[----:B------:R-:W-:Y:S01]  /*9d1c0*/  LOP3.LUT R15, R15, 0xffff, RZ, 0xc0, !PT ;  /* 0x0000ffff0f0f7812 */ /* 0x000fe200078ec0ff */
[----:B0-----:R-:W-:Y:S01]  /*9d1d0*/  VIADD R18, R18, UR15 ;  /* 0x0000000f12127c36 */ /* 0x001fe20008000000 */
[----:B------:R-:W-:Y:S01]  /*9d1e0*/  PRMT R2, R0, 0x3340, R2 ;  /* 0x0000334000027816 */ /* 0x000fe20000000002 */
[----:B------:R-:W0:Y:S02]  /*9d1f0*/  LDCU UR15, c[0x0][0x398] ;  /* 0x00007300ff0f77ac */ /* 0x000e240008000800 */
[----:B------:R-:W-:Y:S01]  /*9d200*/  VIADD R17, R18, UR24 ;  /* 0x0000001812117c36 */ /* 0x000fe20008000000 */
[----:B------:R-:W-:Y:S01]  /*9d210*/  STL [R1+0x410], R18 ;  /* 0x0004101201007387 */ /* 0x000fe20000100800 */
[----:B------:R-:W-:Y:S01]  /*9d220*/  SHF.R.U32.HI R12, RZ, 0x8, R12 ;  /* 0x00000008ff0c7819 */ /* 0x000fe2000001160c */
[----:B------:R-:W0:Y:S02]  /*9d230*/  LDCU UR24, c[0x0][0x398] ;  /* 0x00007300ff1877ac */ /* 0x000e240008000800 */
[----:B------:R-:W-:Y:S01]  /*9d240*/  STL [R1+0x3a0], R2 ;  /* 0x0003a00201007387 */ /* 0x000fe20000100800 */
[----:B---3--:R-:W-:-:S04]  /*9d250*/  SHF.R.U32.HI R16, RZ, 0x8, R31 ;  /* 0x00000008ff107819 */ /* 0x008fc8000001161f */
[----:B------:R-:W-:-:S04]  /*9d260*/  LOP3.LUT R16, R16, 0xffff, RZ, 0xc0, !PT ;  /* 0x0000ffff10107812 */ /* 0x000fc800078ec0ff */
[----:B------:R-:W-:Y:S01]  /*9d270*/  PRMT R0, R15, 0x3340, R16 ;  /* 0x000033400f007816 */ /* 0x000fe20000000010 */
[----:B------:R-:W-:Y:S01]  /*9d280*/  VIADD R16, R17, UR23 ;  /* 0x0000001711107c36 */ /* 0x000fe20008000000 */
[----:B------:R-:W-:Y:S01]  /*9d290*/  SHF.R.U32.HI R15, RZ, 0x8, R42 ;  /* 0x00000008ff0f7819 */ /* 0x000fe2000001162a */
[----:B------:R-:W3:Y:S02]  /*9d2a0*/  LDCU UR23, c[0x0][0x3b8] ;  /* 0x00007700ff1777ac */ /* 0x000ee40008000800 */
[----:B------:R-:W-:Y:S04]  /*9d2b0*/  STL [R1+0x340], R0 ;  /* 0x0003400001007387 */ /* 0x000fe80000100800 */
[----:B------:R-:W-:Y:S04]  /*9d2c0*/  STL [R1+0x414], R17 ;  /* 0x0004141101007387 */ /* 0x000fe80000100800 */
[----:B------:R0:W-:Y:S02]  /*9d2d0*/  STL [R1+0x458], R16 ;  /* 0x0004581001007387 */ /* 0x0001e40000100800 */
[----:B0-----:R-:W-:Y:S01]  /*9d2e0*/  VIADD R16, R16, UR20 ;  /* 0x0000001410107c36 */ /* 0x001fe20008000000 */
[----:B------:R-:W-:Y:S01]  /*9d2f0*/  LOP3.LUT R15, R15, 0xffff, RZ, 0xc0, !PT ;  /* 0x0000ffff0f0f7812 */ /* 0x000fe200078ec0ff */
[----:B------:R-:W0:Y:S03]  /*9d300*/  LDCU UR20, c[0x0][0x398] ;  /* 0x00007300ff1477ac */ /* 0x000e260008000800 */
[----:B------:R1:W-:Y:S01]  /*9d310*/  STL [R1+0x454], R16 ;  /* 0x0004541001007387 */ /* 0x0003e20000100800 */
[----:B--2---:R-:W-:-:S02]  /*9d320*/  SHF.R.U32.HI R0, RZ, 0x8, R30 ;  /* 0x00000008ff007819 */ /* 0x004fc4000001161e */
[----:B------:R-:W-:Y:S01]  /*9d330*/  SHF.R.U32.HI R2, RZ, 0x8, R54 ;  /* 0x00000008ff027819 */ /* 0x000fe20000011636 */
[----:B-1----:R-:W-:Y:S01]  /*9d340*/  VIADD R16, R16, UR53 ;  /* 0x0000003510107c36 */ /* 0x002fe20008000000 */
[----:B------:R-:W1:Y:S01]  /*9d350*/  LDCU UR53, c[0x0][0x3b8] ;  /* 0x00007700ff3577ac */ /* 0x000e620008000800 */
[----:B------:R-:W-:Y:S02]  /*9d360*/  LOP3.LUT R0, R0, 0xffff, RZ, 0xc0, !PT ;  /* 0x0000ffff00007812 */ /* 0x000fe400078ec0ff */
[----:B------:R-:W-:-:S04]  /*9d370*/  LOP3.LUT R2, R2, 0xffff, RZ, 0xc0, !PT ;  /* 0x0000ffff02027812 */ /* 0x000fc800078ec0ff */
[----:B------:R-:W-:Y:S02]  /*9d380*/  PRMT R2, R0, 0x3340, R2 ;  /* 0x0000334000027816 */ /* 0x000fe40000000002 */
[----:B------:R-:W-:-:S03]  /*9d390*/  PRMT R0, R15, 0x3340, R1 ;  /* 0x000033400f007816 */ /* 0x000fc60000000001 */
[----:B------:R-:W-:Y:S04]  /*9d3a0*/  STL [R1+0x33c], R2 ;  /* 0x00033c0201007387 */ /* 0x000fe80000100800 */
[----:B------:R-:W-:Y:S04]  /*9d3b0*/  STL [R1+0x23c], R0 ;  /* 0x00023c0001007387 */ /* 0x000fe80000100800 */
[----:B------:R1:W-:Y:S04]  /*9d3c0*/  STL [R1+0x448], R16 ;  /* 0x0004481001007387 */ /* 0x0003e80000100800 */
[----:B------:R-:W2:Y:S04]  /*9d3d0*/  LDL.LU R30, [R1+0xfc] ;  /* 0x0000fc00011e7983 */ /* 0x000ea80000300800 */
[----:B------:R-:W4:Y:S01]  /*9d3e0*/  LDL.LU R54, [R1+0x18c] ;  /* 0x00018c0001367983 */ /* 0x000f220000300800 */
[----:B-1----:R-:W-:Y:S01]  /*9d3f0*/  VIADD R16, R16, UR53 ;  /* 0x0000003510107c36 */ /* 0x002fe20008000000 */
[----:B------:R-:W1:Y:S04]  /*9d400*/  LDCU UR53, c[0x0][0x3b8] ;  /* 0x00007700ff3577ac */ /* 0x000e680008000800 */
[----:B------:R1:W-:Y:S01]  /*9d410*/  STL [R1+0x450], R16 ;  /* 0x0004501001007387 */ /* 0x0003e20000100800 */
[----:B------:R-:W-:-:S03]  /*9d420*/  SHF.R.U32.HI R0, RZ, 0x8, R56 ;  /* 0x00000008ff007819 */ /* 0x000fc60000011638 */
[----:B------:R-:W4:Y:S01]  /*9d430*/  LDL.LU R56, [R1+0x180] ;  /* 0x0001800001387983 */ /* 0x000f220000300800 */
[----:B------:R-:W-:Y:S02]  /*9d440*/  SHF.R.U32.HI R2, RZ, 0x8, R55 ;  /* 0x00000008ff027819 */ /* 0x000fe40000011637 */
[----:B------:R-:W-:Y:S02]  /*9d450*/  SHF.R.U32.HI R15, RZ, 0x8, R43 ;  /* 0x00000008ff0f7819 */ /* 0x000fe4000001162b */
[----:B------:R-:W-:Y:S02]  /*9d460*/  LOP3.LUT R0, R0, 0xffff, RZ, 0xc0, !PT ;  /* 0x0000ffff00007812 */ /* 0x000fe400078ec0ff */
[----:B------:R-:W-:Y:S02]  /*9d470*/  LOP3.LUT R2, R2, 0xffff, RZ, 0xc0, !PT ;  /* 0x0000ffff02027812 */ /* 0x000fe400078ec0ff */
[----:B------:R-:W-:Y:S01]  /*9d480*/  LOP3.LUT R15, R15, 0xffff, RZ, 0xc0, !PT ;  /* 0x0000ffff0f0f7812 */ /* 0x000fe200078ec0ff */
[----:B-1----:R-:W-:Y:S01]  /*9d490*/  VIADD R16, R16, UR53 ;  /* 0x0000003510107c36 */ /* 0x002fe20008000000 */
[----:B------:R-:W-:Y:S01]  /*9d4a0*/  PRMT R17, R0, 0x3340, R1 ;  /* 0x0000334000117816 */ /* 0x000fe20000000001 */
[----:B------:R-:W1:Y:S01]  /*9d4b0*/  LDCU UR53, c[0x0][0x398] ;  /* 0x00007300ff3577ac */ /* 0x000e620008000800 */
[----:B------:R-:W-:Y:S01]  /*9d4c0*/  PRMT R2, R2, 0x3340, R15 ;  /* 0x0000334002027816 */ /* 0x000fe2000000000f */
[----:B------:R-:W-:Y:S01]  /*9d4d0*/  VIADD R0, R16, UR33 ;  /* 0x0000002110007c36 */ /* 0x000fe20008000000 */
[----:B------:R-:W0:Y:S01]  /*9d4e0*/  LDCU UR33, c[0x0][0x3b8] ;  /* 0x00007700ff2177ac */ /* 0x000e220008000800 */
[----:B------:R-:W-:Y:S04]  /*9d4f0*/  STL [R1+0x420], R16 ;  /* 0x0004201001007387 */ /* 0x000fe80000100800 */
[----:B------:R-:W-:Y:S04]  /*9d500*/  STL [R1+0x238], R17 ;  /* 0x0002381101007387 */ /* 0x000fe80000100800 */
[----:B------:R-:W-:Y:S04]  /*9d510*/  STL [R1+0x334], R2 ;  /* 0x0003340201007387 */ /* 0x000fe80000100800 */
[----:B------:R0:W-:Y:S04]  /*9d520*/  STL [R1+0x41c], R0 ;  /* 0x00041c0001007387 */ /* 0x0001e80000100800 */
[----:B------:R-:W4:Y:S04]  /*9d530*/  LDL.LU R55, [R1+0x188] ;  /* 0x0001880001377983 */ /* 0x000f280000300800 */
[----:B------:R-:W4:Y:S01]  /*9d540*/  LDL.LU R40, [R1+0x184] ;  /* 0x0001840001287983 */ /* 0x000f220000300800 */
[----:B0-----:R-:W-:Y:S01]  /*9d550*/  VIADD R0, R0, UR33 ;  /* 0x0000002100007c36 */ /* 0x001fe20008000000 */
[----:B------:R-:W0:Y:S04]  /*9d560*/  LDCU UR33, c[0x0][0x3b8] ;  /* 0x00007700ff2177ac */ /* 0x000e280008000800 */
[----:B------:R0:W-:Y:S01]  /*9d570*/  STL [R1+0x418], R0 ;  /* 0x0004180001007387 */ /* 0x0001e20000100800 */
[----:B------:R-:W-:Y:S01]  /*9d580*/  PRMT R2, R5, 0x3340, R1 ;  /* 0x0000334005027816 */ /* 0x000fe20000000001 */
[----:B0-----:R-:W-:Y:S01]  /*9d590*/  VIADD R0, R0, UR33 ;  /* 0x0000002100007c36 */ /* 0x001fe20008000000 */
[----:B------:R-:W-:Y:S01]  /*9d5a0*/  SHF.R.U32.HI R13, RZ, 0x8, R13 ;  /* 0x00000008ff0d7819 */ /* 0x000fe2000001160d */
[----:B------:R-:W0:Y:S02]  /*9d5b0*/  LDCU UR33, c[0x0][0x398] ;  /* 0x00007300ff2177ac */ /* 0x000e240008000800 */
[----:B---3--:R-:W-:Y:S01]  /*9d5c0*/  VIADD R4, R0, UR23 ;  /* 0x0000001700047c36 */ /* 0x008fe20008000000 */
[----:B------:R-:W-:Y:S01]  /*9d5d0*/  STL [R1+0x6a4], R0 ;  /* 0x0006a40001007387 */ /* 0x000fe20000100800 */
[----:B------:R-:W-:Y:S01]  /*9d5e0*/  LOP3.LUT R12, R12, 0xffff, RZ, 0xc0, !PT ;  /* 0x0000ffff0c0c7812 */ /* 0x000fe200078ec0ff */
[----:B------:R-:W3:Y:S02]  /*9d5f0*/  LDCU UR23, c[0x0][0x398] ;  /* 0x00007300ff1777ac */ /* 0x000ee40008000800 */
[----:B------:R2:W-:Y:S04]  /*9d600*/  STL [R1+0x32c], R3 ;  /* 0x00032c0301007387 */ /* 0x0005e80000100800 */
[----:B------:R4:W-:Y:S04]  /*9d610*/  STL [R1+0x234], R2 ;  /* 0x0002340201007387 */ /* 0x0009e80000100800 */
[----:B------:R0:W-:Y:S04]  /*9d620*/  STL [R1+0x62c], R4 ;  /* 0x00062c0401007387 */ /* 0x0001e80000100800 */
[----:B------:R-:W3:Y:S01]  /*9d630*/  LDL.LU R31, [R1+0x1fc] ;  /* 0x0001fc00011f7983 */ /* 0x000ee20000300800 */
[----:B--2---:R-:W-:-:S03]  /*9d640*/  SHF.R.U32.HI R3, RZ, 0x8, R30 ;  /* 0x00000008ff037819 */ /* 0x004fc6000001161e */
[----:B------:R-:W2:Y:S01]  /*9d650*/  LDL.LU R30, [R1+0x1e8] ;  /* 0x0001e800011e7983 */ /* 0x000ea20000300800 */
[----:B----4-:R-:W-:-:S03]  /*9d660*/  SHF.R.U32.HI R2, RZ, 0x8, R56 ;  /* 0x00000008ff027819 */ /* 0x010fc60000011638 */
[----:B------:R-:W4:Y:S01]  /*9d670*/  LDL.LU R56, [R1+0x1e4] ;  /* 0x0001e40001387983 */ /* 0x000f220000300800 */
[----:B------:R-:W-:Y:S01]  /*9d680*/  SHF.R.U32.HI R0, RZ, 0x8, R54 ;  /* 0x00000008ff007819 */ /* 0x000fe20000011636 */
[----:B0-----:R-:W-:Y:S01]  /*9d690*/  VIADD R4, R4, UR22 ;  /* 0x0000001604047c36 */ /* 0x001fe20008000000 */
[----:B------:R-:W-:Y:S01]  /*9d6a0*/  LOP3.LUT R3, R3, 0xffff, RZ, 0xc0, !PT ;  /* 0x0000ffff03037812 */ /* 0x000fe200078ec0ff */
[----:B------:R-:W0:Y:S01]  /*9d6b0*/  LDCU UR22, c[0x0][0x398] ;  /* 0x00007300ff1677ac */ /* 0x000e220008000800 */
[----:B------:R-:W-:Y:S02]  /*9d6c0*/  LOP3.LUT R0, R0, 0xffff, RZ, 0xc0, !PT ;  /* 0x0000ffff00007812 */ /* 0x000fe400078ec0ff */
[----:B------:R1:W-:Y:S01]  /*9d6d0*/  STL [R1+0x5e8], R4 ;  /* 0x0005e80401007387 */ /* 0x0003e20000100800 */
[----:B------:R-:W-:Y:S02]  /*9d6e0*/  LOP3.LUT R2, R2, 0xffff, RZ, 0xc0, !PT ;  /* 0x0000ffff02027812 */ /* 0x000fe400078ec0ff */
[----:B------:R-:W-:-:S02]  /*9d6f0*/  PRMT R5, R0, 0x3340, R1 ;  /* 0x0000334000057816 */ /* 0x000fc40000000001 */
[----:B------:R-:W-:Y:S01]  /*9d700*/  PRMT R0, R3, 0x3340, R2 ;  /* 0x0000334003007816 */ /* 0x000fe20000000002 */
[----:B-1----:R-:W-:Y:S01]  /*9d710*/  VIADD R4, R4, UR16 ;  /* 0x0000001004047c36 */ /* 0x002fe20008000000 */
[----:B------:R-:W-:Y:S01]  /*9d720*/  LOP3.LUT R13, R13, 0xffff, RZ, 0xc0, !PT ;  /* 0x0000ffff0d0d7812 */ /* 0x000fe200078ec0ff */
[----:B------:R-:W1:Y:S03]  /*9d730*/  LDCU UR16, c[0x0][0x398] ;  /* 0x00007300ff1077ac */ /* 0x000e660008000800 */
[----:B------:R0:W-:Y:S04]  /*9d740*/  STL [R1+0x5bc], R4 ;  /* 0x0005bc0401007387 */ /* 0x0001e80000100800 */
[----:B------:R-:W-:Y:S04]  /*9d750*/  STL [R1+0x230], R5 ;  /* 0x0002300501007387 */ /* 0x000fe80000100800 */
[----:B------:R1:W-:Y:S01]  /*9d760*/  STL [R1+0x328], R0 ;  /* 0x0003280001007387 */ /* 0x0003e20000100800 */
[----:B0-----:R-:W-:Y:S01]  /*9d770*/  VIADD R4, R4, UR77 ;  /* 0x0000004d04047c36 */ /* 0x001fe20008000000 */
[----:B------:R-:W-:-:S02]  /*9d780*/  SHF.R.U32.HI R2, RZ, 0x8, R55 ;  /* 0x00000008ff027819 */ /* 0x000fc40000011637 */
[----:B------:R-:W4:Y:S01]  /*9d790*/  LDL.LU R54, [R1+0x10c] ;  /* 0x00010c0001367983 */ /* 0x000f220000300800 */
[----:B------:R-:W-:Y:S01]  /*9d7a0*/  SHF.R.U32.HI R3, RZ, 0x8, R40 ;  /* 0x00000008ff037819 */ /* 0x000fe20000011628 */
[----:B------:R-:W0:Y:S02]  /*9d7b0*/  LDCU UR77, c[0x0][0x398] ;  /* 0x00007300ff4d77ac */ /* 0x000e240008000800 */
[----:B------:R1:W-:Y:S04]  /*9d7c0*/  STL [R1+0x430], R4 ;  /* 0x0004300401007387 */ /* 0x0003e80000100800 */
[----:B------:R-:W4:Y:S01]  /*9d7d0*/  LDL.LU R55, [R1+0x20c] ;  /* 0x00020c0001377983 */ /* 0x000f220000300800 */
[----:B-1----:R-:W-:Y:S01]  /*9d7e0*/  SHF.R.U32.HI R0, RZ, 0x8, R46 ;  /* 0x00000008ff007819 */ /* 0x002fe2000001162e */
[----:B------:R-:W-:-:S03]  /*9d7f0*/  VIADD R4, R4, UR18 ;  /* 0x0000001204047c36 */ /* 0x000fc60008000000 */
[----:B------:R-:W-:Y:S01]  /*9d800*/  LOP3.LUT R0, R0, 0xffff, RZ, 0xc0, !PT ;  /* 0x0000ffff00007812 */ /* 0x000fe200078ec0ff */
[----:B------:R-:W1:Y:S01]  /*9d810*/  LDCU UR18, c[0x0][0x398] ;  /* 0x00007300ff1277ac */ /* 0x000e620008000800 */
[----:B------:R-:W-:Y:S01]  /*9d820*/  LOP3.LUT R2, R2, 0xffff, RZ, 0xc0, !PT ;  /* 0x0000ffff02027812 */ /* 0x000fe200078ec0ff */
[----:B------:R0:W-:Y:S01]  /*9d830*/  STL [R1+0x434], R4 ;  /* 0x0004340401007387 */ /* 0x0001e20000100800 */
[----:B------:R-:W-:Y:S02]  /*9d840*/  LOP3.LUT R3, R3, 0xffff, RZ, 0xc0, !PT ;  /* 0x0000ffff03037812 */ /* 0x000fe400078ec0ff */
[----:B------:R-:W-:Y:S02]  /*9d850*/  PRMT R5, R0, 0x3340, R1 ;  /* 0x0000334000057816 */ /* 0x000fe40000000001 */
[----:B------:R-:W-:Y:S01]  /*9d860*/  PRMT R0, R2, 0x3340, R3 ;  /* 0x0000334002007816 */ /* 0x000fe20000000003 */
[----:B0-----:R-:W-:Y:S01]  /*9d870*/  VIADD R4, R4, UR19 ;  /* 0x0000001304047c36 */ /* 0x001fe20008000000 */
[----:B------:R-:W-:Y:S01]  /*9d880*/  LEA.HI.X.SX32 R53, R53, UR5, 0x1, P2 ;  /* 0x0000000535357c11 */ /* 0x000fe200090f0eff */
[----:B------:R-:W0:Y:S03]  /*9d890*/  LDCU UR19, c[0x0][0x398] ;  /* 0x00007300ff1377ac */ /* 0x000e260008000800 */
[----:B------:R1:W-:Y:S04]  /*9d8a0*/  STL [R1+0x42c], R4 ;  /* 0x00042c0401007387 */ /* 0x0003e80000100800 */
[----:B------:R-:W-:Y:S01]  /*9d8b0*/  STL [R1+0x22c], R5 ;  /* 0x00022c0501007387 */ /* 0x000fe20000100800 */
[----:B-1----:R-:W-:-:S03]  /*9d8c0*/  VIADD R4, R4, UR11 ;  /* 0x0000000b04047c36 */ /* 0x002fc60008000000 */
[----:B------:R2:W-:Y:S01]  /*9d8d0*/  STL [R1+0x324], R0 ;  /* 0x0003240001007387 */ /* 0x0005e20000100800 */
[----:B---3--:R-:W-:Y:S01]  /*9d8e0*/  SHF.R.U32.HI R3, RZ, 0x8, R31 ;  /* 0x00000008ff037819 */ /* 0x008fe2000001161f */
[----:B------:R-:W1:Y:S02]  /*9d8f0*/  LDCU UR11, c[0x0][0x398] ;  /* 0x00007300ff0b77ac */ /* 0x000e640008000800 */
[----:B------:R3:W-:Y:S04]  /*9d900*/  STL [R1+0x424], R4 ;  /* 0x0004240401007387 */ /* 0x0007e80000100800 */
[----:B------:R-:W4:Y:S01]  /*9d910*/  LDL.LU R31, [R1+0x208] ;  /* 0x00020800011f7983 */ /* 0x000f220000300800 */
[----:B--2---:R-:W-:-:S03]  /*9d920*/  SHF.R.U32.HI R0, RZ, 0x8, R30 ;  /* 0x00000008ff007819 */ /* 0x004fc6000001161e */
[----:B------:R-:W2:Y:S01]  /*9d930*/  LDL.LU R30, [R1+0x204] ;  /* 0x00020400011e7983 */ /* 0x000ea20000300800 */
[----:B----4-:R-:W-:-:S03]  /*9d940*/  SHF.R.U32.HI R2, RZ, 0x8, R56 ;  /* 0x00000008ff027819 */ /* 0x010fc60000011638 */
[----:B------:R-:W4:Y:S01]  /*9d950*/  LDL.LU R56, [R1+0x200] ;  /* 0x0002000001387983 */ /* 0x000f220000300800 */
[----:B---3--:R-:W-:Y:S01]  /*9d960*/  VIADD R4, R4, UR13 ;  /* 0x0000000d04047c36 */ /* 0x008fe20008000000 */
[----:B------:R-:W-:Y:S01]  /*9d970*/  LOP3.LUT R0, R0, 0xffff, RZ, 0xc0, !PT ;  /* 0x0000ffff00007812 */ /* 0x000fe200078ec0ff */
[----:B------:R-:W3:Y:S01]  /*9d980*/  LDCU UR13, c[0x0][0x398] ;  /* 0x00007300ff0d77ac */ /* 0x000ee20008000800 */
[----:B------:R-:W-:Y:S02]  /*9d990*/  LOP3.LUT R3, R3, 0xffff, RZ, 0xc0, !PT ;  /* 0x0000ffff03037812 */ /* 0x000fe400078ec0ff */
[----:B------:R0:W-:Y:S01]  /*9d9a0*/  STL [R1+0x428], R4 ;  /* 0x0004280401007387 */ /* 0x0001e20000100800 */
[----:B------:R-:W-:Y:S02]  /*9d9b0*/  LOP3.LUT R2, R2, 0xffff, RZ, 0xc0, !PT ;  /* 0x0000ffff02027812 */ /* 0x000fe400078ec0ff */
[----:B------:R-:W-:Y:S02]  /*9d9c0*/  PRMT R5, R0, 0x3340, R1 ;  /* 0x0000334000057816 */ /* 0x000fe40000000001 */
[----:B------:R-:W-:Y:S01]  /*9d9d0*/  PRMT R0, R3, 0x3340, R2 ;  /* 0x0000334003007816 */ /* 0x000fe20000000002 */
[----:B0-----:R-:W-:Y:S01]  /*9d9e0*/  VIADD R4, R4, UR50 ;  /* 0x0000003204047c36 */ /* 0x001fe20008000000 */
[----:B------:R-:W-:-:S04]  /*9d9f0*/  SHF.R.U32.HI R3, RZ, 0x8, R54 ;  /* 0x00000008ff037819 */ /* 0x000fc80000011636 */
[----:B------:R0:W-:Y:S01]  /*9da00*/  STL [R1+0x438], R4 ;  /* 0x0004380401007387 */ /* 0x0001e20000100800 */
[----:B------:R-:W-:Y:S01]  /*9da10*/  SHF.R.U32.HI R2, RZ, 0x8, R45 ;  /* 0x00000008ff027819 */ /* 0x000fe2000001162d */
[----:B------:R-:W1:Y:S02]  /*9da20*/  LDCU UR50, c[0x0][0x398] ;  /* 0x00007300ff3277ac */ /* 0x000e640008000800 */
[----:B------:R-:W-:Y:S01]  /*9da30*/  STL [R1+0x228], R5 ;  /* 0x0002280501007387 */ /* 0x000fe20000100800 */
[----:B0-----:R-:W-:-:S03]  /*9da40*/  VIADD R4, R4, UR26 ;  /* 0x0000001a04047c36 */ /* 0x001fc60008000000 */
[----:B------:R0:W-:Y:S01]  /*9da50*/  STL [R1+0x30c], R0 ;  /* 0x00030c0001007387 */ /* 0x0001e20000100800 */
[----:B------:R-:W-:Y:S01]  /*9da60*/  LOP3.LUT R3, R3, 0xffff, RZ, 0xc0, !PT ;  /* 0x0000ffff03037812 */ /* 0x000fe200078ec0ff */
[----:B------:R-:W1:Y:S02]  /*9da70*/  LDCU UR26, c[0x0][0x398] ;  /* 0x00007300ff1a77ac */ /* 0x000e640008000800 */
[----:B------:R3:W-:Y:S04]  /*9da80*/  STL [R1+0x43c], R4 ;  /* 0x00043c0401007387 */ /* 0x0007e80000100800 */
[----:B------:R-:W4:Y:S01]  /*9da90*/  LDL.LU R54, [R1+0x2c8] ;  /* 0x0002c80001367983 */ /* 0x000f220000300800 */
[----:B0-----:R-:W-:-:S03]  /*9daa0*/  SHF.R.U32.HI R0, RZ, 0x8, R55 ;  /* 0x00000008ff007819 */ /* 0x001fc60000011637 */
[----:B------:R-:W4:Y:S01]  /*9dab0*/  LDL.LU R55, [R1+0x2b4] ;  /* 0x0002b40001377983 */ /* 0x000f220000300800 */
[----:B---3--:R-:W-:Y:S01]  /*9dac0*/  VIADD R4, R4, UR27 ;  /* 0x0000001b04047c36 */ /* 0x008fe20008000000 */
[----:B------:R-:W-:Y:S01]  /*9dad0*/  LOP3.LUT R0, R0, 0xffff, RZ, 0xc0, !PT ;  /* 0x0000ffff00007812 */ /* 0x000fe200078ec0ff */
[----:B------:R-:W0:Y:S01]  /*9dae0*/  LDCU UR27, c[0x0][0x398] ;  /* 0x00007300ff1b77ac */ /* 0x000e220008000800 */
[----:B------:R-:W-:Y:S02]  /*9daf0*/  LOP3.LUT R2, R2, 0xffff, RZ, 0xc0, !PT ;  /* 0x0000ffff02027812 */ /* 0x000fe400078ec0ff */
[----:B------:R3:W-:Y:S01]  /*9db00*/  STL [R1+0x460], R4 ;  /* 0x0004600401007387 */ /* 0x0007e20000100800 */
[----:B------:R-:W-:Y:S02]  /*9db10*/  PRMT R5, R0, 0x3340, R1 ;  /* 0x0000334000057816 */ /* 0x000fe40000000001 */
[----:B------:R-:W-:Y:S01]  /*9db20*/  PRMT R0, R3, 0x3340, R2 ;  /* 0x0000334003007816 */ /* 0x000fe20000000002 */
[----:B---3--:R-:W-:Y:S01]  /*9db30*/  VIADD R4, R4, UR49 ;  /* 0x0000003104047c36 */ /* 0x008fe20008000000 */
[----:B------:R-:W3:Y:S04]  /*9db40*/  LDCU UR49, c[0x0][0x398] ;  /* 0x00007300ff3177ac */ /* 0x000ee80008000800 */
[----:B------:R0:W-:Y:S04]  /*9db50*/  STL [R1+0x474], R4 ;  /* 0x0004740401007387 */ /* 0x0001e80000100800 */
[----:B------:R-:W-:Y:S01]  /*9db60*/  STL [R1+0x224], R5 ;  /* 0x0002240501007387 */ /* 0x000fe20000100800 */
[----:B0-----:R-:W-:-:S03]  /*9db70*/  VIADD R4, R4, UR9 ;  /* 0x0000000904047c36 */ /* 0x001fc60008000000 */
[----:B------:R0:W-:Y:S01]  /*9db80*/  STL [R1+0x388], R0 ;  /* 0x0003880001007387 */ /* 0x0001e20000100800 */
[----:B------:R-:W0:Y:S03]  /*9db90*/  LDCU UR9, c[0x0][0x398] ;  /* 0x00007300ff0977ac */ /* 0x000e260008000800 */
[----:B------:R0:W-:Y:S01]  /*9dba0*/  STL [R1+0x484], R4 ;  /* 0x0004840401007387 */ /* 0x0001e20000100800 */
[----:B--2---:R-:W-:-:S03]  /*9dbb0*/  SHF.R.U32.HI R3, RZ, 0x8, R30 ;  /* 0x00000008ff037819 */ /* 0x004fc6000001161e */
[----:B------:R-:W2:Y:S01]  /*9dbc0*/  LDL.LU R30, [R1+0x118] ;  /* 0x00011800011e7983 */ /* 0x000ea20000300800 */
[----:B----4-:R-:W-:-:S03]  /*9dbd0*/  SHF.R.U32.HI R2, RZ, 0x8, R56 ;  /* 0x00000008ff027819 */ /* 0x010fc60000011638 */
[----:B------:R-:W4:Y:S01]  /*9dbe0*/  LDL.LU R56, [R1+0x2d0] ;  /* 0x0002d00001387983 */ /* 0x000f220000300800 */
[----:B0-----:R-:W-:Y:S01]  /*9dbf0*/  SHF.R.U32.HI R0, RZ, 0x8, R31 ;  /* 0x00000008ff007819 */ /* 0x001fe2000001161f */
[----:B------:R-:W-:Y:S01]  /*9dc00*/  VIADD R4, R4, UR10 ;  /* 0x0000000a04047c36 */ /* 0x000fe20008000000 */
        /* <DEDUP_REMOVED lines=8> */
[----:B------:R-:W-:Y:S01]  /*9dc90*/  SHF.R.U32.HI R2, RZ, 0x8, R49 ;  /* 0x00000008ff027819 */ /* 0x000fe20000011631 */
[----:B------:R-:W1:Y:S02]  /*9dca0*/  LDCU UR12, c[0x0][0x398] ;  /* 0x00007300ff0c77ac */ /* 0x000e640008000800 */
[----:B------:R-:W-:Y:S01]  /*9dcb0*/  VIADD R5, R4, UR8 ;  /* 0x0000000804057c36 */ /* 0x000fe20008000000 */
[----:B------:R0:W-:Y:S01]  /*9dcc0*/  STL [R1+0x4cc], R4 ;  /* 0x0004cc0401007387 */ /* 0x0001e20000100800 */
[----:B------:R-:W-:Y:S01]  /*9dcd0*/  LOP3.LUT R2, R2, 0xffff, RZ, 0xc0, !PT ;  /* 0x0000ffff02027812 */ /* 0x000fe200078ec0ff */
[----:B------:R-:W0:Y:S02]  /*9dce0*/  LDCU UR8, c[0x0][0x398] ;  /* 0x00007300ff0877ac */ /* 0x000e240008000800 */
[----:B------:R-:W-:Y:S04]  /*9dcf0*/  STL [R1+0x304], R3 ;  /* 0x0003040301007387 */ /* 0x000fe80000100800 */
[----:B------:R0:W-:Y:S04]  /*9dd00*/  STL [R1+0x220], R0 ;  /* 0x0002200001007387 */ /* 0x0001e80000100800 */
[----:B------:R0:W-:Y:S02]  /*9dd10*/  STL [R1+0x4dc], R5 ;  /* 0x0004dc0501007387 */ /* 0x0001e40000100800 */
[----:B0-----:R-:W-:-:S02]  /*9dd20*/  SHF.R.U32.HI R4, RZ, 0x8, R54 ;  /* 0x00000008ff047819 */ /* 0x001fc40000011636 */
[----:B------:R-:W3:Y:S01]  /*9dd30*/  LDL.LU R54, [R1+0x2b8] ;  /* 0x0002b80001367983 */ /* 0x000ee20000300800 */
[----:B------:R-:W-:-:S03]  /*9dd40*/  SHF.R.U32.HI R0, RZ, 0x8, R55 ;  /* 0x00000008ff007819 */ /* 0x000fc60000011637 */
[----:B------:R-:W3:Y:S01]  /*9dd50*/  LDL.LU R55, [R1+0x12c] ;  /* 0x00012c0001377983 */ /* 0x000ee20000300800 */
[----:B------:R-:W-:Y:S02]  /*9dd60*/  SHF.R.U32.HI R3, RZ, 0x8, R52 ;  /* 0x00000008ff037819 */ /* 0x000fe40000011634 */
[----:B------:R-:W-:Y:S01]  /*9dd70*/  LOP3.LUT R4, R4, 0xffff, RZ, 0xc0, !PT ;  /* 0x0000ffff04047812 */ /* 0x000fe200078ec0ff */
[----:B------:R-:W3:Y:S01]  /*9dd80*/  LDL.LU R18, [R1+0x2d8] ;  /* 0x0002d80001127983 */ /* 0x000ee20000300800 */
[----:B------:R-:W-:Y:S01]  /*9dd90*/  LOP3.LUT R0, R0, 0xffff, RZ, 0xc0, !PT ;  /* 0x0000ffff00007812 */ /* 0x000fe200078ec0ff */
[----:B------:R-:W-:Y:S01]  /*9dda0*/  VIADD R5, R5, UR47 ;  /* 0x0000002f05057c36 */ /* 0x000fe20008000000 */
[----:B------:R-:W-:Y:S01]  /*9ddb0*/  LOP3.LUT R3, R3, 0xffff, RZ, 0xc0, !PT ;  /* 0x0000ffff03037812 */ /* 0x000fe200078ec0ff */
[----:B------:R-:W3:Y:S01]  /*9ddc0*/  LDL.LU R39, [R1+0x2cc] ;  /* 0x0002cc0001277983 */ /* 0x000ee20000300800 */
[----:B------:R-:W-:Y:S01]  /*9ddd0*/  PRMT R4, R4, 0x3340, R0 ;  /* 0x0000334004047816 */ /* 0x000fe20000000000 */
[----:B------:R-:W0:Y:S01]  /*9dde0*/  LDCU UR47, c[0x0][0x398] ;  /* 0x00007300ff2f77ac */ /* 0x000e220008000800 */
[----:B------:R-:W-:Y:S01]  /*9ddf0*/  PRMT R0, R3, 0x3340, R2 ;  /* 0x0000334003007816 */ /* 0x000fe20000000002 */
[----:B------:R-:W-:Y:S04]  /*9de00*/  STL [R1+0x4f0], R5 ;  /* 0x0004f00501007387 */ /* 0x000fe80000100800 */
[----:B------:R1:W-:Y:S04]  /*9de10*/  STL [R1+0x300], R4 ;  /* 0x0003000401007387 */ /* 0x0003e80000100800 */
[----:B------:R4:W-:Y:S04]  /*9de20*/  STL [R1+0x2fc], R0 ;  /* 0x0002fc0001007387 */ /* 0x0009e80000100800 */
[----:B------:R-:W3:Y:S01]  /*9de30*/  LDL.LU R40, [R1+0x210] ;  /* 0x0002100001287983 */ /* 0x000ee20000300800 */
[----:B-1----:R-:W-:Y:S01]  /*9de40*/  VIADD R4, R5, UR48 ;  /* 0x0000003005047c36 */ /* 0x002fe20008000000 */
[----:B------:R-:W1:Y:S04]  /*9de50*/  LDCU UR48, c[0x0][0x398] ;  /* 0x00007300ff3077ac */ /* 0x000e680008000800 */
[----:B------:R-:W-:Y:S04]  /*9de60*/  STL [R1+0x500], R4 ;  /* 0x0005000401007387 */ /* 0x000fe80000100800 */
[----:B------:R-:W3:Y:S01]  /*9de70*/  LDL.LU R31, [R1+0x2dc] ;  /* 0x0002dc00011f7983 */ /* 0x000ee20000300800 */
[----:B----4-:R-:W-:-:S03]  /*9de80*/  SHF.R.U32.HI R0, RZ, 0x8, R56 ;  /* 0x00000008ff007819 */ /* 0x010fc60000011638 */
[----:B------:R-:W4:Y:S01]  /*9de90*/  LDL.LU R56, [R1+0x128] ;  /* 0x0001280001387983 */ /* 0x000f220000300800 */
[----:B--2---:R-:W-:Y:S01]  /*9dea0*/  SHF.R.U32.HI R2, RZ, 0x8, R30 ;  /* 0x00000008ff027819 */ /* 0x004fe2000001161e */
[----:B------:R-:W-:Y:S01]  /*9deb0*/  VIADD R3, R4, UR17 ;  /* 0x0000001104037c36 */ /* 0x000fe20008000000 */
[----:B------:R-:W-:Y:S01]  /*9dec0*/  LOP3.LUT R0, R0, 0xffff, RZ, 0xc0, !PT ;  /* 0x0000ffff00007812 */ /* 0x000fe200078ec0ff */
[----:B------:R-:W2:Y:S01]  /*9ded0*/  LDCU UR17, c[0x0][0x398] ;  /* 0x00007300ff1177ac */ /* 0x000ea20008000800 */
[----:B------:R-:W-:Y:S02]  /*9dee0*/  LOP3.LUT R2, R2, 0xffff, RZ, 0xc0, !PT ;  /* 0x0000ffff02027812 */ /* 0x000fe400078ec0ff */
[----:B------:R0:W-:Y:S01]  /*9def0*/  STL [R1+0x514], R3 ;  /* 0x0005140301007387 */ /* 0x0001e20000100800 */
[--C-:B------:R-:W-:Y:S02]  /*9df00*/  PRMT R0, R0, 0x3340, R1.reuse ;  /* 0x0000334000007816 */ /* 0x100fe40000000001 */
[----:B------:R-:W-:Y:S01]  /*9df10*/  PRMT R2, R2, 0x3340, R1 ;  /* 0x0000334002027816 */ /* 0x000fe20000000001 */
[----:B0-----:R-:W-:Y:S01]  /*9df20*/  VIADD R3, R3, UR38 ;  /* 0x0000002603037c36 */ /* 0x001fe20008000000 */
[----:B------:R-:W0:Y:S03]  /*9df30*/  LDCU UR38, c[0x0][0x398] ;  /* 0x00007300ff2677ac */ /* 0x000e260008000800 */
[----:B------:R-:W-:Y:S01]  /*9df40*/  VIADD R5, R3, UR39 ;  /* 0x0000002703057c36 */ /* 0x000fe20008000000 */
[----:B------:R3:W-:Y:S01]  /*9df50*/  STL [R1+0x520], R3 ;  /* 0x0005200301007387 */ /* 0x0007e20000100800 */
[----:B------:R-:W0:Y:S03]  /*9df60*/  LDCU UR39, c[0x0][0x398] ;  /* 0x00007300ff2777ac */ /* 0x000e260008000800 */
[----:B------:R-:W-:Y:S04]  /*9df70*/  STL [R1+0x21c], R2 ;  /* 0x00021c0201007387 */ /* 0x000fe80000100800 */
[----:B------:R0:W-:Y:S04]  /*9df80*/  STL [R1+0x218], R0 ;  /* 0x0002180001007387 */ /* 0x0001e80000100800 */
[----:B------:R-:W2:Y:S04]  /*9df90*/  LDL.LU R30, [R1+0x2d4] ;  /* 0x0002d400011e7983 */ /* 0x000ea80000300800 */
[----:B------:R0:W-:Y:S01]  /*9dfa0*/  STL [R1+0x524], R5 ;  /* 0x0005240501007387 */ /* 0x0001e20000100800 */
[----:B---3--:R-:W-:-:S03]  /*9dfb0*/  SHF.R.U32.HI R3, RZ, 0x8, R54 ;  /* 0x00000008ff037819 */ /* 0x008fc60000011636 */
[----:B------:R-:W3:Y:S01]  /*9dfc0*/  LDL.LU R54, [R1+0x144] ;  /* 0x0001440001367983 */ /* 0x000ee20000300800 */
[----:B------:R-:W-:-:S03]  /*9dfd0*/  SHF.R.U32.HI R4, RZ, 0x8, R55 ;  /* 0x00000008ff047819 */ /* 0x000fc60000011637 */
[----:B------:R-:W3:Y:S01]  /*9dfe0*/  LDL.LU R55, [R1+0x25c] ;  /* 0x00025c0001377983 */ /* 0x000ee20000300800 */
[----:B0-----:R-:W-:Y:S02]  /*9dff0*/  SHF.R.U32.HI R0, RZ, 0x8, R18 ;  /* 0x00000008ff007819 */ /* 0x001fe40000011612 */
[----:B------:R-:W-:Y:S02]  /*9e000*/  SHF.R.U32.HI R2, RZ, 0x8, R39 ;  /* 0x00000008ff027819 */ /* 0x000fe40000011627 */
[----:B------:R-:W-:Y:S02]  /*9e010*/  LOP3.LUT R3, R3, 0xffff, RZ, 0xc0, !PT ;  /* 0x0000ffff03037812 */ /* 0x000fe400078ec0ff */
[----:B------:R-:W-:Y:S01]  /*9e020*/  LOP3.LUT R4, R4, 0xffff, RZ, 0xc0, !PT ;  /* 0x0000ffff04047812 */ /* 0x000fe200078ec0ff */
[----:B------:R-:W-:Y:S01]  /*9e030*/  VIADD R5, R5, UR21 ;  /* 0x0000001505057c36 */ /* 0x000fe20008000000 */
[----:B------:R-:W-:Y:S01]  /*9e040*/  LOP3.LUT R0, R0, 0xffff, RZ, 0xc0, !PT ;  /* 0x0000ffff00007812 */ /* 0x000fe200078ec0ff */
[----:B------:R-:W0:Y:S01]  /*9e050*/  LDCU UR21, c[0x0][0x398] ;  /* 0x00007300ff1577ac */ /* 0x000e220008000800 */
[----:B------:R-:W-:-:S02]  /*9e060*/  LOP3.LUT R2, R2, 0xffff, RZ, 0xc0, !PT ;  /* 0x0000ffff02027812 */ /* 0x000fc400078ec0ff */
[----:B------:R-:W-:Y:S01]  /*9e070*/  PRMT R3, R3, 0x3340, R4 ;  /* 0x0000334003037816 */ /* 0x000fe20000000004 */
[----:B------:R-:W-:Y:S01]  /*9e080*/  VIADD R4, R5, UR34 ;  /* 0x0000002205047c36 */ /* 0x000fe20008000000 */
[----:B------:R-:W-:Y:S01]  /*9e090*/  PRMT R0, R0, 0x3340, R2 ;  /* 0x0000334000007816 */ /* 0x000fe20000000002 */
[----:B------:R-:W-:Y:S01]  /*9e0a0*/  STL [R1+0x52c], R5 ;  /* 0x00052c0501007387 */ /* 0x000fe20000100800 */
[----:B------:R-:W0:Y:S03]  /*9e0b0*/  LDCU UR34, c[0x0][0x398] ;  /* 0x00007300ff2277ac */ /* 0x000e260008000800 */
[----:B------:R-:W-:Y:S04]  /*9e0c0*/  STL [R1+0x360], R3 ;  /* 0x0003600301007387 */ /* 0x000fe80000100800 */
[----:B------:R-:W-:Y:S04]  /*9e0d0*/  STL [R1+0x2f4], R0 ;  /* 0x0002f40001007387 */ /* 0x000fe80000100800 */
[----:B------:R0:W-:Y:S01]  /*9e0e0*/  STL [R1+0x534], R4 ;  /* 0x0005340401007387 */ /* 0x0001e20000100800 */
[----:B----4-:R-:W-:-:S03]  /*9e0f0*/  SHF.R.U32.HI R2, RZ, 0x8, R56 ;  /* 0x00000008ff027819 */ /* 0x010fc60000011638 */
[----:B------:R-:W4:Y:S01]  /*9e100*/  LDL.LU R56, [R1+0x2f8] ;  /* 0x0002f80001387983 */ /* 0x000f220000300800 */
[----:B0-----:R-:W-:Y:S01]  /*9e110*/  VIADD R4, R4, UR35 ;  /* 0x0000002304047c36 */ /* 0x001fe20008000000 */
[----:B------:R-:W-:Y:S01]  /*9e120*/  SHF.R.U32.HI R0, RZ, 0x8, R31 ;  /* 0x00000008ff007819 */ /* 0x000fe2000001161f */
[----:B------:R-:W0:Y:S01]  /*9e130*/  LDCU UR35, c[0x0][0x398] ;  /* 0x00007300ff2377ac */ /* 0x000e220008000800 */
[----:B------:R-:W-:Y:S02]  /*9e140*/  SHF.R.U32.HI R3, RZ, 0x8, R40 ;  /* 0x00000008ff037819 */ /* 0x000fe40000011628 */
[----:B------:R1:W-:Y:S01]  /*9e150*/  STL [R1+0x53c], R4 ;  /* 0x00053c0401007387 */ /* 0x0003e20000100800 */
[----:B------:R-:W-:Y:S02]  /*9e160*/  LOP3.LUT R0, R0, 0xffff, RZ, 0xc0, !PT ;  /* 0x0000ffff00007812 */ /* 0x000fe400078ec0ff */
[----:B------:R-:W-:Y:S02]  /*9e170*/  LOP3.LUT R3, R3, 0xffff, RZ, 0xc0, !PT ;  /* 0x0000ffff03037812 */ /* 0x000fe400078ec0ff */
[----:B------:R-:W-:Y:S01]  /*9e180*/  LOP3.LUT R2, R2, 0xffff, RZ, 0xc0, !PT ;  /* 0x0000ffff02027812 */ /* 0x000fe200078ec0ff */
[----:B-1----:R-:W-:Y:S01]  /*9e190*/  VIADD R4, R4, UR28 ;  /* 0x0000001c04047c36 */ /* 0x002fe20008000000 */
[----:B------:R-:W-:Y:S01]  /*9e1a0*/  PRMT R5, R0, 0x3340, R1 ;  /* 0x0000334000057816 */ /* 0x000fe20000000001 */
[----:B------:R-:W1:Y:S01]  /*9e1b0*/  LDCU UR28, c[0x0][0x398] ;  /* 0x00007300ff1c77ac */ /* 0x000e620008000800 */
[----:B------:R-:W-:-:S02]  /*9e1c0*/  PRMT R0, R3, 0x3340, R2 ;  /* 0x0000334003007816 */ /* 0x000fc40000000002 */
[----:B------:R0:W-:Y:S04]  /*9e1d0*/  STL [R1+0x540], R4 ;  /* 0x0005400401007387 */ /* 0x0001e80000100800 */
[----:B------:R-:W-:Y:S01]  /*9e1e0*/  STL [R1+0x210], R5 ;  /* 0x0002100501007387 */ /* 0x000fe20000100800 */
[----:B0-----:R-:W-:-:S03]  /*9e1f0*/  VIADD R4, R4, UR36 ;  /* 0x0000002404047c36 */ /* 0x001fc60008000000 */
[----:B------:R2:W-:Y:S01]  /*9e200*/  STL [R1+0x2f0], R0 ;  /* 0x0002f00001007387 */ /* 0x0005e20000100800 */
[----:B------:R-:W0:Y:S03]  /*9e210*/  LDCU UR36, c[0x0][0x398] ;  /* 0x00007300ff2477ac */ /* 0x000e260008000800 */
[----:B------:R1:W-:Y:S04]  /*9e220*/  STL [R1+0x544], R4 ;  /* 0x0005440401007387 */ /* 0x0003e80000100800 */
[----:B------:R-:W4:Y:S04]  /*9e230*/  LDL.LU R39, [R1+0x268] ;  /* 0x0002680001277983 */ /* 0x000f280000300800 */
[----:B------:R-:W4:Y:S04]  /*9e240*/  LDL.LU R40, [R1+0x318] ;  /* 0x0003180001287983 */ /* 0x000f280000300800 */
[----:B------:R-:W4:Y:S01]  /*9e250*/  LDL.LU R31, [R1+0x310] ;  /* 0x00031000011f7983 */ /* 0x000f220000300800 */
[----:B--2---:R-:W-:Y:S01]  /*9e260*/  SHF.R.U32.HI R0, RZ, 0x8, R30 ;  /* 0x00000008ff007819 */ /* 0x004fe2000001161e */
[----:B-1----:R-:W-:Y:S01]  /*9e270*/  VIADD R4, R4, UR37 ;  /* 0x0000002504047c36 */ /* 0x002fe20008000000 */
[----:B---3--:R-:W-:Y:S01]  /*9e280*/  SHF.R.U32.HI R3, RZ, 0x8, R54 ;  /* 0x00000008ff037819 */ /* 0x008fe20000011636 */
[----:B------:R-:W2:Y:S01]  /*9e290*/  LDL.LU R30, [R1+0x260] ;  /* 0x00026000011e7983 */ /* 0x000ea20000300800 */
[----:B------:R-:W-:Y:S01]  /*9e2a0*/  LOP3.LUT R0, R0, 0xffff, RZ, 0xc0, !PT ;  /* 0x0000ffff00007812 */ /* 0x000fe200078ec0ff */
[----:B------:R-:W1:Y:S01]  /*9e2b0*/  LDCU UR37, c[0x0][0x398] ;  /* 0x00007300ff2577ac */ /* 0x000e620008000800 */
[----:B------:R-:W-:-:S02]  /*9e2c0*/  SHF.R.U32.HI R2, RZ, 0x8, R55 ;  /* 0x00000008ff027819 */ /* 0x000fc40000011637 */
[----:B------:R-:W-:Y:S01]  /*9e2d0*/  LOP3.LUT R3, R3, 0xffff, RZ, 0xc0, !PT ;  /* 0x0000ffff03037812 */ /* 0x000fe200078ec0ff */
[----:B------:R3:W-:Y:S01]  /*9e2e0*/  STL [R1+0x550], R4 ;  /* 0x0005500401007387 */ /* 0x0007e20000100800 */
[----:B------:R-:W-:Y:S02]  /*9e2f0*/  LOP3.LUT R2, R2, 0xffff, RZ, 0xc0, !PT ;  /* 0x0000ffff02027812 */ /* 0x000fe400078ec0ff */
[----:B------:R-:W-:Y:S02]  /*9e300*/  PRMT R3, R0, 0x3340, R3 ;  /* 0x0000334000037816 */ /* 0x000fe40000000003 */
[----:B------:R-:W-:Y:S01]  /*9e310*/  PRMT R0, R2, 0x3340, R1 ;  /* 0x0000334002007816 */ /* 0x000fe20000000001 */
[----:B---3--:R-:W-:Y:S01]  /*9e320*/  VIADD R4, R4, UR45 ;  /* 0x0000002d04047c36 */ /* 0x008fe20008000000 */
[----:B------:R-:W3:Y:S04]  /*9e330*/  LDCU UR45, c[0x0][0x398] ;  /* 0x00007300ff2d77ac */ /* 0x000ee80008000800 */
[----:B------:R-:W-:Y:S04]  /*9e340*/  STL [R1+0x554], R4 ;  /* 0x0005540401007387 */ /* 0x000fe80000100800 */
[----:B------:R0:W-:Y:S04]  /*9e350*/  STL [R1+0x2e8], R3 ;  /* 0x0002e80301007387 */ /* 0x0001e80000100800 */
[----:B------:R-:W3:Y:S04]  /*9e360*/  LDL.LU R54, [R1+0x274] ;  /* 0x0002740001367983 */ /* 0x000ee80000300800 */
[----:B------:R4:W-:Y:S04]  /*9e370*/  STL [R1+0x20c], R0 ;  /* 0x00020c0001007387 */ /* 0x0009e80000100800 */
[----:B------:R-:W3:Y:S01]  /*9e380*/  LDL.LU R55, [R1+0x31c] ;  /* 0x00031c0001377983 */ /* 0x000ee20000300800 */
[----:B0-----:R-:W-:Y:S01]  /*9e390*/  VIADD R3, R4, UR75 ;  /* 0x0000004b04037c36 */ /* 0x001fe20008000000 */
[----:B------:R-:W0:Y:S03]  /*9e3a0*/  LDCU UR75, c[0x0][0x398] ;  /* 0x00007300ff4b77ac */ /* 0x000e260008000800 */
[----:B------:R-:W-:Y:S01]  /*9e3b0*/  VIADD R2, R3, UR76 ;  /* 0x0000004c03027c36 */ /* 0x000fe20008000000 */
[----:B------:R-:W-:Y:S01]  /*9e3c0*/  STL [R1+0x558], R3 ;  /* 0x0005580301007387 */ /* 0x000fe20000100800 */
[----:B------:R-:W0:Y:S03]  /*9e3d0*/  LDCU UR76, c[0x0][0x398] ;  /* 0x00007300ff4c77ac */ /* 0x000e260008000800 */
[----:B------:R0:W-:Y:S01]  /*9e3e0*/  STL [R1+0x55c], R2 ;  /* 0x00055c0201007387 */ /* 0x0001e20000100800 */
[----:B----4-:R-:W-:-:S03]  /*9e3f0*/  SHF.R.U32.HI R0, RZ, 0x8, R56 ;  /* 0x00000008ff007819 */ /* 0x010fc60000011638 */
[----:B------:R-:W4:Y:S01]  /*9e400*/  LDL.LU R56, [R1+0x314] ;  /* 0x0003140001387983 */ /* 0x000f220000300800 */
[----:B------:R-:W-:Y:S01]  /*9e410*/  LOP3.LUT R0, R0, 0xffff, RZ, 0xc0, !PT ;  /* 0x0000ffff00007812 */ /* 0x000fe200078ec0ff */
[----:B0-----:R-:W-:Y:S01]  /*9e420*/  VIADD R2, R2, UR4 ;  /* 0x0000000402027c36 */ /* 0x001fe20008000000 */
[----:B------:R-:W0:Y:S02]  /*9e430*/  LDCU.64 UR4, c[0x0][0x398] ;  /* 0x00007300ff0477ac */ /* 0x000e240008000a00 */
[----:B------:R-:W-:Y:S02]  /*9e440*/  PRMT R3, R0, 0x3340, R1 ;  /* 0x0000334000037816 */ /* 0x000fe40000000001 */
[----:B------:R-:W-:-:S03]  /*9e450*/  PRMT R0, R6, 0x3340, R7 ;  /* 0x0000334006007816 */ /* 0x000fc60000000007 */
[----:B------:R0:W-:Y:S01]  /*9e460*/  STL [R1+0x208], R3 ;  /* 0x0002080301007387 */ /* 0x0001e20000100800 */
[----:B------:R-:W-:Y:S01]  /*9e470*/  VIADD R5, R2, UR55 ;  /* 0x0000003702057c36 */ /* 0x000fe20008000000 */
[----:B------:R-:W-:Y:S02]  /*9e480*/  SHF.R.U32.HI R4, RZ, 0x8, R40 ;  /* 0x00000008ff047819 */ /* 0x000fe40000011628 */
[----:B------:R-:W-:Y:S01]  /*9e490*/  STL [R1+0x560], R2 ;  /* 0x0005600201007387 */ /* 0x000fe20000100800 */
[----:B0-----:R-:W-:Y:S01]  /*9e4a0*/  SHF.R.U32.HI R3, RZ, 0x8, R39 ;  /* 0x00000008ff037819 */ /* 0x001fe20000011627 */
[----:B------:R-:W0:Y:S02]  /*9e4b0*/  LDCU UR55, c[0x0][0x398] ;  /* 0x00007300ff3777ac */ /* 0x000e240008000800 */
[----:B------:R1:W-:Y:S01]  /*9e4c0*/  STL [R1+0x350], R0 ;  /* 0x0003500001007387 */ /* 0x0003e20000100800 */
[----:B------:R-:W-:-:S03]  /*9e4d0*/  LOP3.LUT R4, R4, 0xffff, RZ, 0xc0, !PT ;  /* 0x0000ffff04047812 */ /* 0x000fc600078ec0ff */
[----:B------:R0:W-:Y:S01]  /*9e4e0*/  STL [R1+0x564], R5 ;  /* 0x0005640501007387 */ /* 0x0001e20000100800 */
[----:B-1----:R-:W-:Y:S02]  /*9e4f0*/  SHF.R.U32.HI R0, RZ, 0x8, R31 ;  /* 0x00000008ff007819 */ /* 0x002fe4000001161f */
[----:B--2---:R-:W-:Y:S02]  /*9e500*/  SHF.R.U32.HI R2, RZ, 0x8, R30 ;  /* 0x00000008ff027819 */ /* 0x004fe4000001161e */
[----:B------:R-:W-:Y:S01]  /*9e510*/  LOP3.LUT R0, R0, 0xffff, RZ, 0xc0, !PT ;  /* 0x0000ffff00007812 */ /* 0x000fe200078ec0ff */
[----:B0-----:R-:W-:Y:S01]  /*9e520*/  VIADD R5, R5, UR56 ;  /* 0x0000003805057c36 */ /* 0x001fe20008000000 */
[----:B------:R-:W-:Y:S01]  /*9e530*/  LOP3.LUT R3, R3, 0xffff, RZ, 0xc0, !PT ;  /* 0x0000ffff03037812 */ /* 0x000fe200078ec0ff */
[----:B------:R-:W0:Y:S01]  /*9e540*/  LDCU UR56, c[0x0][0x398] ;  /* 0x00007300ff3877ac */ /* 0x000e220008000800 */
[----:B------:R-:W-:Y:S02]  /*9e550*/  PRMT R4, R4, 0x3340, R0 ;  /* 0x0000334004047816 */ /* 0x000fe40000000000 */
[----:B------:R-:W-:Y:S01]  /*9e560*/  LOP3.LUT R2, R2, 0xffff, RZ, 0xc0, !PT ;  /* 0x0000ffff02027812 */ /* 0x000fe200078ec0ff */
[----:B------:R-:W-:Y:S03]  /*9e570*/  STL [R1+0x568], R5 ;  /* 0x0005680501007387 */ /* 0x000fe60000100800 */
[----:B------:R-:W-:Y:S01]  /*9e580*/  PRMT R0, R3, 0x3340, R2 ;  /* 0x0000334003007816 */ /* 0x000fe20000000002 */
[----:B------:R1:W-:Y:S04]  /*9e590*/  STL [R1+0x2e4], R4 ;  /* 0x0002e40401007387 */ /* 0x0003e80000100800 */
[----:B------:R2:W-:Y:S01]  /*9e5a0*/  STL [R1+0x2e0], R0 ;  /* 0x0002e00001007387 */ /* 0x0005e20000100800 */
[----:B-1----:R-:W-:Y:S01]  /*9e5b0*/  VIADD R4, R5, UR57 ;  /* 0x0000003905047c36 */ /* 0x002fe20008000000 */
[----:B---3--:R-:W-:Y:S01]  /*9e5c0*/  SHF.R.U32.HI R2, RZ, 0x8, R54 ;  /* 0x00000008ff027819 */ /* 0x008fe20000011636 */
[----:B------:R-:W1:Y:S02]  /*9e5d0*/  LDCU UR57, c[0x0][0x398] ;  /* 0x00007300ff3977ac */ /* 0x000e640008000800 */
[----:B------:R-:W-:Y:S01]  /*9e5e0*/  VIADD R3, R4, UR58 ;  /* 0x0000003a04037c36 */ /* 0x000fe20008000000 */
[----:B------:R-:W-:Y:S01]  /*9e5f0*/  STL [R1+0x56c], R4 ;  /* 0x00056c0401007387 */ /* 0x000fe20000100800 */
[----:B--2---:R-:W-:Y:S01]  /*9e600*/  SHF.R.U32.HI R0, RZ, 0x8, R55 ;  /* 0x00000008ff007819 */ /* 0x004fe20000011637 */
[----:B------:R-:W2:Y:S02]  /*9e610*/  LDCU UR58, c[0x0][0x398] ;  /* 0x00007300ff3a77ac */ /* 0x000ea40008000800 */
[----:B------:R-:W3:Y:S01]  /*9e620*/  LDL.LU R54, [R1+0x27c] ;  /* 0x00027c0001367983 */ /* 0x000ee20000300800 */
[----:B------:R-:W-:-:S02]  /*9e630*/  LOP3.LUT R2, R2, 0xffff, RZ, 0xc0, !PT ;  /* 0x0000ffff02027812 */ /* 0x000fc400078ec0ff */
[----:B------:R-:W-:Y:S01]  /*9e640*/  LOP3.LUT R0, R0, 0xffff, RZ, 0xc0, !PT ;  /* 0x0000ffff00007812 */ /* 0x000fe200078ec0ff */
[----:B------:R0:W-:Y:S01]  /*9e650*/  STL [R1+0x578], R3 ;  /* 0x0005780301007387 */ /* 0x0001e20000100800 */
[--C-:B------:R-:W-:Y:S02]  /*9e660*/  PRMT R2, R2, 0x3340, R1.reuse ;  /* 0x0000334002027816 */ /* 0x100fe40000000001 */
[----:B------:R-:W-:Y:S01]  /*9e670*/  PRMT R0, R0, 0x3340, R1 ;  /* 0x0000334000007816 */ /* 0x000fe20000000001 */
[----:B0-----:R-:W-:Y:S01]  /*9e680*/  VIADD R3, R3, UR59 ;  /* 0x0000003b03037c36 */ /* 0x001fe20008000000 */
[----:B------:R-:W-:Y:S01]  /*9e690*/  SHF.R.S32.HI R7, RZ, 0x1f, R9 ;  /* 0x0000001fff077819 */ /* 0x000fe20000011409 */
[----:B------:R-:W0:Y:S03]  /*9e6a0*/  LDCU UR59, c[0x0][0x398] ;  /* 0x00007300ff3b77ac */ /* 0x000e260008000800 */
[----:B------:R1:W-:Y:S04]  /*9e6b0*/  STL [R1+0x57c], R3 ;  /* 0x00057c0301007387 */ /* 0x0003e80000100800 */
[----:B------:R4:W-:Y:S01]  /*9e6c0*/  STL [R1+0x1fc], R2 ;  /* 0x0001fc0201007387 */ /* 0x0009e20000100800 */
[----:B-1----:R-:W-:-:S03]  /*9e6d0*/  VIADD R3, R3, UR60 ;  /* 0x0000003c03037c36 */ /* 0x002fc60008000000 */
[----:B------:R1:W-:Y:S01]  /*9e6e0*/  STL [R1+0x1f8], R0 ;  /* 0x0001f80001007387 */ /* 0x0003e20000100800 */
[----:B------:R-:W0:Y:S03]  /*9e6f0*/  LDCU UR60, c[0x0][0x398] ;  /* 0x00007300ff3c77ac */ /* 0x000e260008000800 */
[----:B------:R-:W2:Y:S04]  /*9e700*/  LDL.LU R55, [R1+0x370] ;  /* 0x0003700001377983 */ /* 0x000ea80000300800 */
[----:B------:R0:W-:Y:S04]  /*9e710*/  STL [R1+0x580], R3 ;  /* 0x0005800301007387 */ /* 0x0001e80000100800 */
[----:B------:R-:W2:Y:S04]  /*9e720*/  LDL.LU R18, [R1+0x34c] ;  /* 0x00034c0001127983 */ /* 0x000ea80000300800 */
[----:B------:R-:W2:Y:S04]  /*9e730*/  LDL.LU R39, [R1+0x338] ;  /* 0x0003380001277983 */ /* 0x000ea80000300800 */
[----:B------:R-:W2:Y:S01]  /*9e740*/  LDL.LU R40, [R1+0x320] ;  /* 0x0003200001287983 */ /* 0x000ea20000300800 */
[----:B----4-:R-:W-:-:S03]  /*9e750*/  SHF.R.U32.HI R2, RZ, 0x8, R56 ;  /* 0x00000008ff027819 */ /* 0x010fc60000011638 */
[----:B------:R-:W4:Y:S01]  /*9e760*/  LDL.LU R56, [R1+0x158] ;  /* 0x0001580001387983 */ /* 0x000f220000300800 */
[----:B-1----:R-:W-:Y:S02]  /*9e770*/  SHF.R.U32.HI R0, RZ, 0x8, R61 ;  /* 0x00000008ff007819 */ /* 0x002fe4000001163d */
[----:B------:R-:W-:Y:S02]  /*9e780*/  LOP3.LUT R2, R2, 0xffff, RZ, 0xc0, !PT ;  /* 0x0000ffff02027812 */ /* 0x000fe400078ec0ff */
[----:B------:R-:W-:Y:S01]  /*9e790*/  LOP3.LUT R0, R0, 0xffff, RZ, 0xc0, !PT ;  /* 0x0000ffff00007812 */ /* 0x000fe200078ec0ff */
[----:B0-----:R-:W-:Y:S01]  /*9e7a0*/  VIADD R3, R3, UR61 ;  /* 0x0000003d03037c36 */ /* 0x001fe20008000000 */
[----:B------:R-:W0:Y:S02]  /*9e7b0*/  LDCU UR61, c[0x0][0x398] ;  /* 0x00007300ff3d77ac */ /* 0x000e240008000800 */
[----:B------:R-:W-:-:S05]  /*9e7c0*/  PRMT R0, R2, 0x3340, R0 ;  /* 0x0000334002007816 */ /* 0x000fca0000000000 */
[----:B------:R1:W-:Y:S04]  /*9e7d0*/  STL [R1+0x2dc], R0 ;  /* 0x0002dc0001007387 */ /* 0x0003e80000100800 */
[----:B------:R0:W-:Y:S01]  /*9e7e0*/  STL [R1+0x584], R3 ;  /* 0x0005840301007387 */ /* 0x0001e20000100800 */
[----:B------:R-:W-:-:S03]  /*9e7f0*/  SHF.R.U32.HI R2, RZ, 0x8, R14 ;  /* 0x00000008ff027819 */ /* 0x000fc6000001160e */
[----:B------:R-:W4:Y:S01]  /*9e800*/  LDL.LU R31, [R1+0x330] ;  /* 0x00033000011f7983 */ /* 0x000f220000300800 */
[----:B-1----:R-:W-:Y:S01]  /*9e810*/  PRMT R0, R12, 0x3340, R13 ;  /* 0x000033400c007816 */ /* 0x002fe2000000000d */
[----:B0-----:R-:W-:-:S04]  /*9e820*/  VIADD R3, R3, UR62 ;  /* 0x0000003e03037c36 */ /* 0x001fc80008000000 */
[----:B------:R-:W-:Y:S01]  /*9e830*/  STL [R1+0x2d8], R0 ;  /* 0x0002d80001007387 */ /* 0x000fe20000100800 */
[----:B------:R-:W-:Y:S01]  /*9e840*/  LOP3.LUT R2, R2, 0xffff, RZ, 0xc0, !PT ;  /* 0x0000ffff02027812 */ /* 0x000fe200078ec0ff */
[----:B------:R-:W0:Y:S02]  /*9e850*/  LDCU UR62, c[0x0][0x398] ;  /* 0x00007300ff3e77ac */ /* 0x000e240008000800 */
[----:B------:R-:W4:Y:S04]  /*9e860*/  LDL.LU R30, [R1+0x178] ;  /* 0x00017800011e7983 */ /* 0x000f280000300800 */
[----:B------:R1:W-:Y:S01]  /*9e870*/  STL [R1+0x588], R3 ;  /* 0x0005880301007387 */ /* 0x0003e20000100800 */
[----:B------:R-:W-:Y:S01]  /*9e880*/  PRMT R2, R2, 0x3340, R1 ;  /* 0x0000334002027816 */ /* 0x000fe20000000001 */
[----:B-1----:R-:W-:Y:S01]  /*9e890*/  VIADD R3, R3, UR63 ;  /* 0x0000003f03037c36 */ /* 0x002fe20008000000 */
[----:B------:R-:W1:Y:S04]  /*9e8a0*/  LDCU UR63, c[0x0][0x398] ;  /* 0x00007300ff3f77ac */ /* 0x000e680008000800 */
[----:B------:R0:W-:Y:S02]  /*9e8b0*/  STL [R1+0x58c], R3 ;  /* 0x00058c0301007387 */ /* 0x0001e40000100800 */
[----:B0-----:R-:W-:Y:S01]  /*9e8c0*/  VIADD R3, R3, UR64 ;  /* 0x0000004003037c36 */ /* 0x001fe20008000000 */
[----:B------:R-:W0:Y:S03]  /*9e8d0*/  LDCU UR64, c[0x0][0x398] ;  /* 0x00007300ff4077ac */ /* 0x000e260008000800 */
[----:B------:R-:W-:Y:S01]  /*9e8e0*/  VIADD R4, R3, UR65 ;  /* 0x0000004103047c36 */ /* 0x000fe20008000000 */
[----:B------:R-:W-:Y:S01]  /*9e8f0*/  STL [R1+0x590], R3 ;  /* 0x0005900301007387 */ /* 0x000fe20000100800 */
[----:B------:R-:W0:Y:S03]  /*9e900*/  LDCU UR65, c[0x0][0x398] ;  /* 0x00007300ff4177ac */ /* 0x000e260008000800 */
[----:B------:R-:W-:Y:S01]  /*9e910*/  STL [R1+0x1f0], R2 ;  /* 0x0001f00201007387 */ /* 0x000fe20000100800 */
[----:B---3--:R-:W-:-:S04]  /*9e920*/  SHF.R.U32.HI R0, RZ, 0x8, R54 ;  /* 0x00000008ff007819 */ /* 0x008fc80000011636 */
[----:B------:R-:W-:-:S04]  /*9e930*/  LOP3.LUT R0, R0, 0xffff, RZ, 0xc0, !PT ;  /* 0x0000ffff00007812 */ /* 0x000fc800078ec0ff */
[----:B------:R-:W-:-:S05]  /*9e940*/  PRMT R0, R0, 0x3340, R1 ;  /* 0x0000334000007816 */ /* 0x000fca0000000001 */
[----:B------:R-:W-:Y:S04]  /*9e950*/  STL [R1+0x1ec], R0 ;  /* 0x0001ec0001007387 */ /* 0x000fe80000100800 */
[----:B------:R-:W3:Y:S04]  /*9e960*/  LDL.LU R54, [R1+0x354] ;  /* 0x0003540001367983 */ /* 0x000ee80000300800 */
[----:B------:R0:W-:Y:S02]  /*9e970*/  STL [R1+0x594], R4 ;  /* 0x0005940401007387 */ /* 0x0001e40000100800 */
[----:B0-----:R-:W-:Y:S01]  /*9e980*/  VIADD R4, R4, UR66 ;  /* 0x0000004204047c36 */ /* 0x001fe20008000000 */
[----:B--2---:R-:W-:-:S02]  /*9e990*/  SHF.R.U32.HI R0, RZ, 0x8, R55 ;  /* 0x00000008ff007819 */ /* 0x004fc40000011637 */
[----:B------:R-:W2:Y:S02]  /*9e9a0*/  LDL.LU R55, [R1+0x374] ;  /* 0x0003740001377983 */ /* 0x000ea40000300800 */
[----:B------:R-:W-:Y:S02]  /*9e9b0*/  LOP3.LUT R0, R0, 0xffff, RZ, 0xc0, !PT ;  /* 0x0000ffff00007812 */ /* 0x000fe400078ec0ff */
[----:B------:R-:W-:Y:S02]  /*9e9c0*/  SHF.R.U32.HI R3, RZ, 0x8, R18 ;  /* 0x00000008ff037819 */ /* 0x000fe40000011612 */
[----:B------:R-:W-:Y:S01]  /*9e9d0*/  SHF.R.U32.HI R2, RZ, 0x8, R39 ;  /* 0x00000008ff027819 */ /* 0x000fe20000011627 */
[----:B------:R0:W-:Y:S01]  /*9e9e0*/  STL [R1+0x5a8], R4 ;  /* 0x0005a80401007387 */ /* 0x0001e20000100800 */
[----:B------:R-:W-:Y:S02]  /*9e9f0*/  LOP3.LUT R3, R3, 0xffff, RZ, 0xc0, !PT ;  /* 0x0000ffff03037812 */ /* 0x000fe400078ec0ff */
[----:B------:R-:W-:-:S02]  /*9ea00*/  LOP3.LUT R2, R2, 0xffff, RZ, 0xc0, !PT ;  /* 0x0000ffff02027812 */ /* 0x000fc400078ec0ff */
[----:B------:R-:W-:Y:S02]  /*9ea10*/  PRMT R3, R0, 0x3340, R3 ;  /* 0x0000334000037816 */ /* 0x000fe40000000003 */
[----:B------:R-:W-:Y:S01]  /*9ea20*/  PRMT R0, R2, 0x3340, R1 ;  /* 0x0000334002007816 */ /* 0x000fe20000000001 */
[----:B0-----:R-:W-:Y:S01]  /*9ea30*/  VIADD R4, R4, UR67 ;  /* 0x0000004304047c36 */ /* 0x001fe20008000000 */
[----:B------:R-:W0:Y:S03]  /*9ea40*/  LDCU UR67, c[0x0][0x398] ;  /* 0x00007300ff4377ac */ /* 0x000e260008000800 */
[----:B------:R-:W-:Y:S01]  /*9ea50*/  VIADD R5, R4, UR68 ;  /* 0x0000004404057c36 */ /* 0x000fe20008000000 */
[----:B------:R4:W-:Y:S01]  /*9ea60*/  STL [R1+0x5ac], R4 ;  /* 0x0005ac0401007387 */ /* 0x0009e20000100800 */
[----:B------:R-:W0:Y:S03]  /*9ea70*/  LDCU UR68, c[0x0][0x398] ;  /* 0x00007300ff4477ac */ /* 0x000e260008000800 */
[----:B------:R0:W-:Y:S04]  /*9ea80*/  STL [R1+0x2d4], R3 ;  /* 0x0002d40301007387 */ /* 0x0001e80000100800 */
[----:B------:R-:W-:Y:S04]  /*9ea90*/  STL [R1+0x1e4], R0 ;  /* 0x0001e40001007387 */ /* 0x000fe80000100800 */
[----:B------:R0:W-:Y:S01]  /*9eaa0*/  STL [R1+0x5b0], R5 ;  /* 0x0005b00501007387 */ /* 0x0001e20000100800 */
[----:B----4-:R-:W-:-:S03]  /*9eab0*/  SHF.R.U32.HI R4, RZ, 0x8, R56 ;  /* 0x00000008ff047819 */ /* 0x010fc60000011638 */
[----:B------:R-:W4:Y:S01]  /*9eac0*/  LDL.LU R56, [R1+0x280] ;  /* 0x0002800001387983 */ /* 0x000f220000300800 */
[----:B0-----:R-:W-:Y:S01]  /*9ead0*/  SHF.R.U32.HI R3, RZ, 0x8, R40 ;  /* 0x00000008ff037819 */ /* 0x001fe20000011628 */
[----:B------:R-:W-:Y:S01]  /*9eae0*/  VIADD R5, R5, UR69 ;  /* 0x0000004505057c36 */ /* 0x000fe20008000000 */
[----:B------:R-:W-:Y:S01]  /*9eaf0*/  LOP3.LUT R4, R4, 0xffff, RZ, 0xc0, !PT ;  /* 0x0000ffff04047812 */ /* 0x000fe200078ec0ff */
[----:B------:R-:W4:Y:S01]  /*9eb00*/  LDL.LU R17, [R1+0x384] ;  /* 0x0003840001117983 */ /* 0x000f220000300800 */
[----:B------:R-:W-:Y:S01]  /*9eb10*/  LOP3.LUT R3, R3, 0xffff, RZ, 0xc0, !PT ;  /* 0x0000ffff03037812 */ /* 0x000fe200078ec0ff */
[----:B------:R-:W0:Y:S02]  /*9eb20*/  LDCU UR69, c[0x0][0x398] ;  /* 0x00007300ff4577ac */ /* 0x000e240008000800 */
[----:B------:R-:W4:Y:S01]  /*9eb30*/  LDL.LU R18, [R1+0x378] ;  /* 0x0003780001127983 */ /* 0x000f220000300800 */
[----:B------:R-:W-:-:S03]  /*9eb40*/  PRMT R3, R3, 0x3340, R4 ;  /* 0x0000334003037816 */ /* 0x000fc60000000004 */
[----:B------:R-:W4:Y:S01]  /*9eb50*/  LDL.LU R39, [R1+0x170] ;  /* 0x0001700001277983 */ /* 0x000f220000300800 */
[----:B------:R-:W-:-:S03]  /*9eb60*/  SHF.R.U32.HI R0, RZ, 0x8, R31 ;  /* 0x00000008ff007819 */ /* 0x000fc6000001161f */
[----:B------:R0:W-:Y:S01]  /*9eb70*/  STL [R1+0x5b4], R5 ;  /* 0x0005b40501007387 */ /* 0x0001e20000100800 */
[----:B------:R-:W-:Y:S02]  /*9eb80*/  LOP3.LUT R0, R0, 0xffff, RZ, 0xc0, !PT ;  /* 0x0000ffff00007812 */ /* 0x000fe400078ec0ff */
[----:B------:R-:W-:Y:S01]  /*9eb90*/  SHF.R.U32.HI R2, RZ, 0x8, R30 ;  /* 0x00000008ff027819 */ /* 0x000fe2000001161e */
[----:B0-----:R-:W-:Y:S01]  /*9eba0*/  VIADD R5, R5, UR70 ;  /* 0x0000004605057c36 */ /* 0x001fe20008000000 */
[----:B------:R0:W-:Y:S01]  /*9ebb0*/  STL [R1+0x2d0], R3 ;  /* 0x0002d00301007387 */ /* 0x0001e20000100800 */
[----:B------:R-:W1:Y:S01]  /*9ebc0*/  LDCU UR70, c[0x0][0x398] ;  /* 0x00007300ff4677ac */ /* 0x000e620008000800 */
[----:B------:R-:W-:-:S04]  /*9ebd0*/  LOP3.LUT R2, R2, 0xffff, RZ, 0xc0, !PT ;  /* 0x0000ffff02027812 */ /* 0x000fc800078ec0ff */
[----:B------:R-:W-:Y:S01]  /*9ebe0*/  PRMT R0, R0, 0x3340, R2 ;  /* 0x0000334000007816 */ /* 0x000fe20000000002 */
[----:B------:R-:W-:Y:S01]  /*9ebf0*/  STL [R1+0x5b8], R5 ;  /* 0x0005b80501007387 */ /* 0x000fe20000100800 */
[----:B0-----:R-:W-:-:S03]  /*9ec00*/  VIADD R3, R5, UR71 ;  /* 0x0000004705037c36 */ /* 0x001fc60008000000 */
[----:B------:R-:W-:Y:S01]  /*9ec10*/  STL [R1+0x2c8], R0 ;  /* 0x0002c80001007387 */ /* 0x000fe20000100800 */
[----:B------:R-:W0:Y:S03]  /*9ec20*/  LDCU UR71, c[0x0][0x398] ;  /* 0x00007300ff4777ac */ /* 0x000e260008000800 */
[----:B------:R1:W-:Y:S04]  /*9ec30*/  STL [R1+0x5c0], R3 ;  /* 0x0005c00301007387 */ /* 0x0003e80000100800 */
[----:B------:R-:W4:Y:S01]  /*9ec40*/  LDL.LU R40, [R1+0x37c] ;  /* 0x00037c0001287983 */ /* 0x000f220000300800 */
[----:B-1----:R-:W-:Y:S01]  /*9ec50*/  VIADD R3, R3, UR72 ;  /* 0x0000004803037c36 */ /* 0x002fe20008000000 */
[----:B------:R-:W1:Y:S04]  /*9ec60*/  LDCU UR72, c[0x0][0x398] ;  /* 0x00007300ff4877ac */ /* 0x000e680008000800 */
[----:B------:R0:W-:Y:S02]  /*9ec70*/  STL [R1+0x5c4], R3 ;  /* 0x0005c40301007387 */ /* 0x0001e40000100800 */
[----:B0-----:R-:W-:Y:S01]  /*9ec80*/  VIADD R3, R3, UR73 ;  /* 0x0000004903037c36 */ /* 0x001fe20008000000 */
[----:B------:R-:W0:Y:S03]  /*9ec90*/  LDCU UR73, c[0x0][0x398] ;  /* 0x00007300ff4977ac */ /* 0x000e260008000800 */
[----:B------:R-:W-:Y:S01]  /*9eca0*/  VIADD R6, R3, UR74 ;  /* 0x0000004a03067c36 */ /* 0x000fe20008000000 */
[----:B------:R-:W0:Y:S01]  /*9ecb0*/  LDCU UR74, c[0x0][0x398] ;  /* 0x00007300ff4a77ac */ /* 0x000e220008000800 */
[----:B---3--:R-:W-:-:S04]  /*9ecc0*/  SHF.R.U32.HI R2, RZ, 0x8, R54 ;  /* 0x00000008ff027819 */ /* 0x008fc80000011636 */
[----:B------:R-:W-:-:S04]  /*9ecd0*/  LOP3.LUT R2, R2, 0xffff, RZ, 0xc0, !PT ;  /* 0x0000ffff02027812 */ /* 0x000fc800078ec0ff */
[----:B------:R-:W-:Y:S02]  /*9ece0*/  PRMT R2, R2, 0x3340, R1 ;  /* 0x0000334002027816 */ /* 0x000fe40000000001 */
[----:B--2---:R-:W-:-:S04]  /*9ecf0*/  SHF.R.U32.HI R0, RZ, 0x8, R55 ;  /* 0x00000008ff007819 */ /* 0x004fc80000011637 */
[----:B------:R-:W-:Y:S01]  /*9ed00*/  LOP3.LUT R0, R0, 0xffff, RZ, 0xc0, !PT ;  /* 0x0000ffff00007812 */ /* 0x000fe200078ec0ff */
[----:B------:R2:W-:Y:S03]  /*9ed10*/  STL [R1+0x1e0], R2 ;  /* 0x0001e00201007387 */ /* 0x0005e60000100800 */
[----:B------:R-:W-:Y:S01]  /*9ed20*/  PRMT R0, R0, 0x3340, R1 ;  /* 0x0000334000007816 */ /* 0x000fe20000000001 */
[----:B------:R-:W3:Y:S04]  /*9ed30*/  LDL.LU R31, [R1+0x294] ;  /* 0x00029400011f7983 */ /* 0x000ee80000300800 */
[----:B------:R-:W3:Y:S04]  /*9ed40*/  LDL.LU R30, [R1+0x10] ;  /* 0x00001000011e7983 */ /* 0x000ee80000300800 */
[----:B------:R-:W-:Y:S04]  /*9ed50*/  STL [R1+0x1d8], R0 ;  /* 0x0001d80001007387 */ /* 0x000fe80000100800 */
[----:B------:R-:W-:Y:S04]  /*9ed60*/  STL [R1+0x5d0], R3 ;  /* 0x0005d00301007387 */ /* 0x000fe80000100800 */
[----:B------:R0:W-:Y:S04]  /*9ed70*/  STL [R1+0x3b3c], R53 ;  /* 0x003b3c3501007387 */ /* 0x0001e80000100800 */
[----:B------:R-:W3:Y:S04]  /*9ed80*/  LDL R54, [R1+0x1f94] ;  /* 0x001f940001367983 */ /* 0x000ee80000100800 */
[----:B------:R0:W-:Y:S01]  /*9ed90*/  STL [R1+0x5d4], R6 ;  /* 0x0005d40601007387 */ /* 0x0001e20000100800 */
[----:B--2---:R-:W-:-:S03]  /*9eda0*/  SHF.R.U32.HI R2, RZ, 0x8, R50 ;  /* 0x00000008ff027819 */ /* 0x004fc60000011632 */
[----:B------:R-:W2:Y:S01]  /*9edb0*/  LDL R55, [R1+0x1f90] ;  /* 0x001f900001377983 */ /* 0x000ea20000100800 */
[----:B----4-:R-:W-:-:S03]  /*9edc0*/  SHF.R.U32.HI R5, RZ, 0x8, R56 ;  /* 0x00000008ff057819 */ /* 0x010fc60000011638 */
[----:B------:R-:W4:Y:S04]  /*9edd0*/  LDL R56, [R1+0x1f98] ;  /* 0x001f980001387983 */ /* 0x000f280000100800 */
[----:B------:R-:W2:Y:S04]  /*9ede0*/  LDL.LU R50, [R1+0x3b74] ;  /* 0x003b740001327983 */ /* 0x000ea80000300800 */
[----:B0-----:R-:W2:Y:S01]  /*9edf0*/  LDL R53, [R1+0x1f9c] ;  /* 0x001f9c0001357983 */ /* 0x001ea20000100800 */
[----:B------:R-:W-:Y:S01]  /*9ee00*/  SHF.R.U32.HI R3, RZ, 0x8, R17 ;  /* 0x00000008ff037819 */ /* 0x000fe20000011611 */
[----:B------:R-:W-:Y:S01]  /*9ee10*/  VIADD R6, R6, UR30 ;  /* 0x0000001e06067c36 */ /* 0x000fe20008000000 */
[----:B------:R-:W-:-:S02]  /*9ee20*/  SHF.R.U32.HI R0, RZ, 0x8, R18 ;  /* 0x00000008ff007819 */ /* 0x000fc40000011612 */
[----:B------:R-:W-:Y:S02]  /*9ee30*/  SHF.R.U32.HI R4, RZ, 0x8, R39 ;  /* 0x00000008ff047819 */ /* 0x000fe40000011627 */
[----:B------:R-:W-:Y:S02]  /*9ee40*/  LOP3.LUT R3, R3, 0xffff, RZ, 0xc0, !PT ;  /* 0x0000ffff03037812 */ /* 0x000fe400078ec0ff */
[----:B------:R-:W-:Y:S01]  /*9ee50*/  LOP3.LUT R0, R0, 0xffff, RZ, 0xc0, !PT ;  /* 0x0000ffff00007812 */ /* 0x000fe200078ec0ff */
[----:B------:R0:W-:Y:S01]  /*9ee60*/  STL [R1+0x5d8], R6 ;  /* 0x0005d80601007387 */ /* 0x0001e20000100800 */
[----:B------:R-:W-:Y:S02]  /*9ee70*/  LOP3.LUT R5, R5, 0xffff, RZ, 0xc0, !PT ;  /* 0x0000ffff05057812 */ /* 0x000fe400078ec0ff */
[----:B------:R-:W-:Y:S02]  /*9ee80*/  LOP3.LUT R4, R4, 0xffff, RZ, 0xc0, !PT ;  /* 0x0000ffff04047812 */ /* 0x000fe400078ec0ff */
[----:B------:R-:W-:-:S02]  /*9ee90*/  LOP3.LUT R2, R2, 0xffff, RZ, 0xc0, !PT ;  /* 0x0000ffff02027812 */ /* 0x000fc400078ec0ff */
[----:B------:R-:W-:Y:S01]  /*9eea0*/  PRMT R3, R3, 0x3340, R0 ;  /* 0x0000334003037816 */ /* 0x000fe20000000000 */
[----:B0-----:R-:W-:Y:S01]  /*9eeb0*/  VIADD R6, R6, UR31 ;  /* 0x0000001f06067c36 */ /* 0x001fe20008000000 */
[----:B------:R-:W0:Y:S01]  /*9eec0*/  LDCU.64 UR30, c[0x0][0x398] ;  /* 0x00007300ff1e77ac */ /* 0x000e220008000a00 */
[----:B------:R-:W-:Y:S02]  /*9eed0*/  PRMT R0, R5, 0x3340, R4 ;  /* 0x0000334005007816 */ /* 0x000fe40000000004 */
[----:B------:R-:W-:Y:S01]  /*9eee0*/  PRMT R2, R2, 0x3340, R1 ;  /* 0x0000334002027816 */ /* 0x000fe20000000001 */
[----:B------:R-:W-:Y:S04]  /*9eef0*/  STL [R1+0x5e0], R6 ;  /* 0x0005e00601007387 */ /* 0x000fe80000100800 */
[----:B------:R-:W-:Y:S04]  /*9ef00*/  STL [R1+0x308], R3 ;  /* 0x0003080301007387 */ /* 0x000fe80000100800 */
[----:B------:R0:W-:Y:S04]  /*9ef10*/  STL [R1+0x2c4], R0 ;  /* 0x0002c40001007387 */ /* 0x0001e80000100800 */
[----:B------:R1:W-:Y:S04]  /*9ef20*/  STL [R1+0x1d4], R2 ;  /* 0x0001d40201007387 */ /* 0x0003e80000100800 */
[----:B------:R-:W2:Y:S01]  /*9ef30*/  LDL.LU R42, [R1+0x3b0] ;  /* 0x0003b000012a7983 */ /* 0x000ea20000300800 */
[----:B0-----:R-:W-:-:S04]  /*9ef40*/  SHF.R.U32.HI R0, RZ, 0x8, R40 ;  /* 0x00000008ff007819 */ /* 0x001fc80000011628 */
[----:B------:R-:W-:Y:S02]  /*9ef50*/  LOP3.LUT R0, R0, 0xffff, RZ, 0xc0, !PT ;  /* 0x0000ffff00007812 */ /* 0x000fe400078ec0ff */
[----:B---3--:R-:W-:Y:S02]  /*9ef60*/  SHF.R.U32.HI R3, RZ, 0x8, R31 ;  /* 0x00000008ff037819 */ /* 0x008fe4000001161f */
[----:B-1----:R-:W-:Y:S02]  /*9ef70*/  SHF.R.U32.HI R2, RZ, 0x8, R30 ;  /* 0x00000008ff027819 */ /* 0x002fe4000001161e */
[----:B------:R-:W-:Y:S02]  /*9ef80*/  LOP3.LUT R3, R3, 0xffff, RZ, 0xc0, !PT ;  /* 0x0000ffff03037812 */ /* 0x000fe400078ec0ff */
[----:B------:R-:W-:Y:S02]  /*9ef90*/  LOP3.LUT R2, R2, 0xffff, RZ, 0xc0, !PT ;  /* 0x0000ffff02027812 */ /* 0x000fe400078ec0ff */
[----:B------:R-:W-:-:S02]  /*9efa0*/  PRMT R3, R0, 0x3340, R3 ;  /* 0x0000334000037816 */ /* 0x000fc40000000003 */
[----:B------:R-:W-:Y:S02]  /*9efb0*/  PRMT R0, R2, 0x3340, R1 ;  /* 0x0000334002007816 */ /* 0x000fe40000000001 */
[----:B------:R-:W-:Y:S01]  /*9efc0*/  ISETP.LT.AND P3, PT, R54, UR42, !P1 ;  /* 0x0000002a36007c0c */ /* 0x000fe2000cf61270 */
[----:B------:R-:W-:Y:S04]  /*9efd0*/  STL [R1+0x2c0], R3 ;  /* 0x0002c00301007387 */ /* 0x000fe80000100800 */
[----:B------:R-:W3:Y:S04]  /*9efe0*/  LDL.LU R16, [R1+0x19c] ;  /* 0x00019c0001107983 */ /* 0x000ee80000300800 */
[----:B------:R0:W-:Y:S04]  /*9eff0*/  STL [R1+0x1d0], R0 ;  /* 0x0001d00001007387 */ /* 0x0001e80000100800 */
[----:B------:R-:W3:Y:S04]  /*9f000*/  LDL.LU R17, [R1+0x39c] ;  /* 0x00039c0001117983 */ /* 0x000ee80000300800 */
[----:B------:R-:W3:Y:S04]  /*9f010*/  LDL.LU R18, [R1+0x3a8] ;  /* 0x0003a80001127983 */ /* 0x000ee80000300800 */
[----:B------:R-:W3:Y:S01]  /*9f020*/  LDL.LU R39, [R1+0xc] ;  /* 0x00000c0001277983 */ /* 0x000ee20000300800 */
[----:B0-----:R-:W-:-:S03]  /*9f030*/  SHF.R.S32.HI R0, RZ, 0x1f, R8 ;  /* 0x0000001fff007819 */ /* 0x001fc60000011408 */
[----:B------:R-:W-:Y:S01]  /*9f040*/  STL [R1+0x6a8], R7 ;  /* 0x0006a80701007387 */ /* 0x000fe20000100800 */
[----:B----4-:R-:W-:Y:S02]  /*9f050*/  ISETP.LT.AND P2, PT, R56, UR4, !P1 ;  /* 0x0000000438007c0c */ /* 0x010fe4000cf41270 */
[----:B--2---:R-:W-:-:S11]  /*9f060*/  LOP3.LUT R50, R50, 0xfeffffff, RZ, 0xc0, !PT ;  /* 0xfeffffff32327812 */ /* 0x004fd600078ec0ff */
[----:B------:R-:W-:Y:S02]  /*9f070*/  @P2 LOP3.LUT R50, R50, 0x1000000, RZ, 0xfc, !PT ;  /* 0x0100000032322812 */ /* 0x000fe400078efcff */
[----:B------:R-:W-:Y:S02]  /*9f080*/  ISETP.LT.AND P2, PT, R53, UR7, !P1 ;  /* 0x0000000735007c0c */ /* 0x000fe4000cf41270 */
[----:B------:R-:W-:-:S11]  /*9f090*/  LOP3.LUT R50, R50, 0xff7fffff, RZ, 0xc0, !PT ;  /* 0xff7fffff32327812 */ /* 0x000fd600078ec0ff */
[----:B------:R-:W-:Y:S02]  /*9f0a0*/  @P2 LOP3.LUT R50, R50, 0x800000, RZ, 0xfc, !PT ;  /* 0x0080000032322812 */ /* 0x000fe400078efcff */
[----:B------:R-:W-:Y:S01]  /*9f0b0*/  ISETP.LT.AND P2, PT, R55, UR30, !P1 ;  /* 0x0000001e37007c0c */ /* 0x000fe2000cf41270 */
[----:B------:R-:W-:Y:S01]  /*9f0c0*/  VIADD R6, R6, UR6 ;  /* 0x0000000606067c36 */ /* 0x000fe20008000000 */
[----:B------:R-:W-:Y:S01]  /*9f0d0*/  LOP3.LUT R50, R50, 0xffbfffff, RZ, 0xc0, !PT ;  /* 0xffbfffff32327812 */ /* 0x000fe200078ec0ff */
[----:B------:R-:W0:Y:S03]  /*9f0e0*/  LDCU.64 UR6, c[0x0][0x398] ;  /* 0x00007300ff0677ac */ /* 0x000e260008000a00 */
[----:B------:R-:W-:Y:S01]  /*9f0f0*/  @P3 LOP3.LUT R50, R50, 0x400000, RZ, 0xfc, !PT ;  /* 0x0040000032323812 */ /* 0x000fe200078efcff */
[----:B------:R-:W1:Y:S01]  /*9f100*/  LDCU UR30, c[0x0][0x398] ;  /* 0x00007300ff1e77ac */ /* 0x000e620008000800 */
[----:B------:R-:W-:-:S02]  /*9f110*/  IADD3 R12, P1, PT, R9, R60, RZ ;  /* 0x0000003c090c7210 */ /* 0x000fc40007f3e0ff */
[----:B------:R-:W-:-:S03]  /*9f120*/  LOP3.LUT R50, R50, 0xffdfffff, RZ, 0xc0, !PT ;  /* 0xffdfffff32327812 */ /* 0x000fc600078ec0ff */
[----:B------:R-:W-:Y:S01]  /*9f130*/  IMAD.X R13, R7, 0x1, R59, P1 ;  /* 0x00000001070d7824 */ /* 0x000fe200008e063b */
[----:B------:R-:W-:Y:S02]  /*9f140*/  @P2 LOP3.LUT R50, R50, 0x200000, RZ, 0xfc, !PT ;  /* 0x0020000032322812 */ /* 0x000fe400078efcff */
[----:B------:R-:W-:Y:S02]  /*9f150*/  IADD3 R4, P2, PT, R9, R58, RZ ;  /* 0x0000003a09047210 */ /* 0x000fe40007f5e0ff */
[----:B------:R-:W2:Y:S01]  /*9f160*/  LDL.LU R9, [R1+0x3b70] ;  /* 0x003b700001097983 */ /* 0x000ea20000300800 */
[----:B------:R-:W-:-:S03]  /*9f170*/  IADD3 R2, P1, PT, R8, R60, RZ ;  /* 0x0000003c08027210 */ /* 0x000fc60007f3e0ff */
[----:B------:R-:W4:Y:S04]  /*9f180*/  LDL.LU R40, [R1+0x3a4] ;  /* 0x0003a40001287983 */ /* 0x000f280000300800 */
[----:B------:R-:W2:Y:S04]  /*9f190*/  LDL.LU R8, [R1+0x3b6c] ;  /* 0x003b6c0001087983 */ /* 0x000ea80000300800 */
[----:B------:R-:W2:Y:S04]  /*9f1a0*/  LDL.LU R31, [R1+0x2b0] ;  /* 0x0002b000011f7983 */ /* 0x000ea80000300800 */
[----:B------:R-:W-:Y:S04]  /*9f1b0*/  STL.64 [R1+0x600], R12 ;  /* 0x0006000c01007387 */ /* 0x000fe80000100a00 */
[----:B------:R-:W-:Y:S04]  /*9f1c0*/  STL [R1+0x668], R0 ;  /* 0x0006680001007387 */ /* 0x000fe80000100800 */
[----:B------:R-:W2:Y:S01]  /*9f1d0*/  LDL.LU R30, [R1+0x2ac] ;  /* 0x0002ac00011e7983 */ /* 0x000ea20000300800 */
[----:B------:R-:W-:-:S02]  /*9f1e0*/  IMAD.X R5, R7, 0x1, R57, P2 ;  /* 0x0000000107057824 */ /* 0x000fc400010e0639 */
[----:B------:R-:W-:-:S03]  /*9f1f0*/  IMAD.X R3, R0, 0x1, R59, P1 ;  /* 0x0000000100037824 */ /* 0x000fc600008e063b */
[----:B------:R-:W-:Y:S04]  /*9f200*/  STL.64 [R1+0x608], R4 ;  /* 0x0006080401007387 */ /* 0x000fe80000100a00 */
[----:B------:R-:W-:Y:S04]  /*9f210*/  STL [R1+0x5dc], R6 ;  /* 0x0005dc0601007387 */ /* 0x000fe80000100800 */
[----:B------:R0:W-:Y:S02]  /*9f220*/  STL.64 [R1+0x610], R2 ;  /* 0x0006100201007387 */ /* 0x0001e40000100a00 */
[----:B0-----:R-:W-:-:S04]  /*9f230*/  SHF.R.U32.HI R3, RZ, 0x8, R42 ;  /* 0x00000008ff037819 */ /* 0x001fc8000001162a */
[----:B------:R-:W-:Y:S02]  /*9f240*/  LOP3.LUT R3, R3, 0xffff, RZ, 0xc0, !PT ;  /* 0x0000ffff03037812 */ /* 0x000fe400078ec0ff */
[----:B---3--:R-:W-:Y:S02]  /*9f250*/  SHF.R.U32.HI R4, RZ, 0x8, R16 ;  /* 0x00000008ff047819 */ /* 0x008fe40000011610 */
[----:B------:R-:W-:Y:S02]  /*9f260*/  SHF.R.U32.HI R0, RZ, 0x8, R17 ;  /* 0x00000008ff007819 */ /* 0x000fe40000011611 */
[----:B------:R-:W-:Y:S02]  /*9f270*/  SHF.R.U32.HI R5, RZ, 0x8, R18 ;  /* 0x00000008ff057819 */ /* 0x000fe40000011612 */
[----:B------:R-:W-:Y:S02]  /*9f280*/  LOP3.LUT R0, R0, 0xffff, RZ, 0xc0, !PT ;  /* 0x0000ffff00007812 */ /* 0x000fe400078ec0ff */
[----:B------:R-:W-:-:S02]  /*9f290*/  SHF.R.U32.HI R2, RZ, 0x8, R39 ;  /* 0x00000008ff027819 */ /* 0x000fc40000011627 */
[----:B------:R-:W-:Y:S02]  /*9f2a0*/  LOP3.LUT R5, R5, 0xffff, RZ, 0xc0, !PT ;  /* 0x0000ffff05057812 */ /* 0x000fe400078ec0ff */
[----:B------:R-:W-:Y:S02]  /*9f2b0*/  LOP3.LUT R4, R4, 0xffff, RZ, 0xc0, !PT ;  /* 0x0000ffff04047812 */ /* 0x000fe400078ec0ff */
[----:B------:R-:W-:Y:S02]  /*9f2c0*/  LOP3.LUT R2, R2, 0xffff, RZ, 0xc0, !PT ;  /* 0x0000ffff02027812 */ /* 0x000fe400078ec0ff */
[----:B------:R-:W-:Y:S02]  /*9f2d0*/  PRMT R7, R3, 0x3340, R0 ;  /* 0x0000334003077816 */ /* 0x000fe40000000000 */
[----:B------:R-:W-:Y:S02]  /*9f2e0*/  PRMT R3, R5, 0x3340, R1 ;  /* 0x0000334005037816 */ /* 0x000fe40000000001 */
[----:B------:R-:W-:Y:S01]  /*9f2f0*/  PRMT R0, R4, 0x3340, R2 ;  /* 0x0000334004007816 */ /* 0x000fe20000000002 */
[----:B------:R-:W-:Y:S04]  /*9f300*/  STL [R1+0x2bc], R7 ;  /* 0x0002bc0701007387 */ /* 0x000fe80000100800 */
[----:B------:R0:W-:Y:S04]  /*9f310*/  STL [R1+0x1c8], R3 ;  /* 0x0001c80301007387 */ /* 0x0001e80000100800 */
[----:B------:R3:W-:Y:S01]  /*9f320*/  STL [R1+0x2f8], R0 ;  /* 0x0002f80001007387 */ /* 0x0007e20000100800 */
[----:B----4-:R-:W-:-:S03]  /*9f330*/  SHF.R.U32.HI R2, RZ, 0x8, R40 ;  /* 0x00000008ff027819 */ /* 0x010fc60000011628 */
[----:B------:R-:W4:Y:S01]  /*9f340*/  LDL.LU R40, [R1+0x2c] ;  /* 0x00002c0001287983 */ /* 0x000f220000300800 */
[----:B--2---:R-:W-:-:S03]  /*9f350*/  SHF.R.U32.HI R4, RZ, 0x8, R31 ;  /* 0x00000008ff047819 */ /* 0x004fc6000001161f */
[----:B------:R-:W2:Y:S01]  /*9f360*/  LDL.LU R31, [R1+0x444] ;  /* 0x00044400011f7983 */ /* 0x000ea20000300800 */
[----:B0-----:R-:W-:-:S03]  /*9f370*/  SHF.R.U32.HI R3, RZ, 0x8, R30 ;  /* 0x00000008ff037819 */ /* 0x001fc6000001161e */
[----:B------:R-:W2:Y:S01]  /*9f380*/  LDL.LU R30, [R1+0x440] ;  /* 0x00044000011e7983 */ /* 0x000ea20000300800 */
[----:B------:R-:W-:Y:S01]  /*9f390*/  ISETP.LT.AND P2, PT, R56, UR43, !P0 ;  /* 0x0000002b38007c0c */ /* 0x000fe2000c741270 */
[----:B------:R-:W0:Y:S01]  /*9f3a0*/  LDCU.64 UR42, c[0x0][0x398] ;  /* 0x00007300ff2a77ac */ /* 0x000e220008000a00 */
[----:B------:R-:W-:Y:S02]  /*9f3b0*/  ISETP.LT.AND P1, PT, R53, UR14, !P0 ;  /* 0x0000000e35007c0c */ /* 0x000fe4000c721270 */
[----:B------:R-:W-:-:S09]  /*9f3c0*/  LOP3.LUT R50, R50, 0xffefffff, RZ, 0xc0, !PT ;  /* 0xffefffff32327812 */ /* 0x000fd200078ec0ff */
[----:B------:R-:W-:-:S04]  /*9f3d0*/  @P2 LOP3.LUT R50, R50, 0x100000, RZ, 0xfc, !PT ;  /* 0x0010000032322812 */ /* 0x000fc800078efcff */
[----:B------:R-:W-:-:S04]  /*9f3e0*/  LOP3.LUT R50, R50, 0xfff7ffff, RZ, 0xc0, !PT ;  /* 0xfff7ffff32327812 */ /* 0x000fc800078ec0ff */
[----:B------:R-:W-:Y:S02]  /*9f3f0*/  @P1 LOP3.LUT R50, R50, 0x80000, RZ, 0xfc, !PT ;  /* 0x0008000032321812 */ /* 0x000fe400078efcff */
[----:B------:R-:W-:Y:S01]  /*9f400*/  ISETP.LT.AND P1, PT, R54, UR15, !P0 ;  /* 0x0000000f36007c0c */ /* 0x000fe2000c721270 */
[----:B---3--:R-:W-:Y:S01]  /*9f410*/  VIADD R0, R51, 0xa9 ;  /* 0x000000a933007836 */ /* 0x008fe20000000000 */
[----:B------:R-:W-:Y:S01]  /*9f420*/  ISETP.LT.AND P0, PT, R55, UR6, !P0 ;  /* 0x0000000637007c0c */ /* 0x000fe2000c701270 */
[----:B------:R-:W3:Y:S01]  /*9f430*/  LDCU.64 UR14, c[0x0][0x398] ;  /* 0x00007300ff0e77ac */ /* 0x000ee20008000a00 */
[----:B------:R-:W-:Y:S02]  /*9f440*/  LOP3.LUT R50, R50, 0xfffbffff, RZ, 0xc0, !PT ;  /* 0xfffbffff32327812 */ /* 0x000fe400078ec0ff */
[----:B------:R-:W-:-:S07]  /*9f450*/  LOP3.LUT R2, R2, 0xffff, RZ, 0xc0, !PT ;  /* 0x0000ffff02027812 */ /* 0x000fce00078ec0ff */
[----:B------:R-:W-:Y:S02]  /*9f460*/  @P1 LOP3.LUT R50, R50, 0x40000, RZ, 0xfc, !PT ;  /* 0x0004000032321812 */ /* 0x000fe400078efcff */
[----:B------:R-:W-:Y:S02]  /*9f470*/  LOP3.LUT R4, R4, 0xffff, RZ, 0xc0, !PT ;  /* 0x0000ffff04047812 */ /* 0x000fe400078ec0ff */
[----:B------:R-:W-:Y:S02]  /*9f480*/  LOP3.LUT R50, R50, 0xfffdffff, RZ, 0xc0, !PT ;  /* 0xfffdffff32327812 */ /* 0x000fe400078ec0ff */
[----:B------:R-:W-:Y:S02]  /*9f490*/  LOP3.LUT R3, R3, 0xffff, RZ, 0xc0, !PT ;  /* 0x0000ffff03037812 */ /* 0x000fe400078ec0ff */
[----:B------:R-:W-:Y:S02]  /*9f4a0*/  @P0 LOP3.LUT R50, R50, 0x20000, RZ, 0xfc, !PT ;  /* 0x0002000032320812 */ /* 0x000fe400078efcff */
[----:B0-----:R-:W-:Y:S01]  /*9f4b0*/  ISETP.GE.AND P0, PT, R0, UR43, PT ;  /* 0x0000002b00007c0c */ /* 0x001fe2000bf06270 */
[----:B------:R-:W0:Y:S01]  /*9f4c0*/  LDCU UR43, c[0x0][0x398] ;  /* 0x00007300ff2b77ac */ /* 0x000e220008000800 */
[----:B------:R-:W-:-:S02]  /*9f4d0*/  PRMT R0, R2, 0x3340, R4 ;  /* 0x0000334002007816 */ /* 0x000fc40000000004 */
[----:B------:R-:W-:Y:S02]  /*9f4e0*/  PRMT R2, R3, 0x3340, R1 ;  /* 0x0000334003027816 */ /* 0x000fe40000000001 */
[----:B------:R-:W-:Y:S01]  /*9f4f0*/  SHF.R.U32.HI R3, RZ, 0x8, R8 ;  /* 0x00000008ff037819 */ /* 0x000fe20000011608 */
[----:B------:R0:W-:Y:S04]  /*9f500*/  STL [R1+0x2b4], R0 ;  /* 0x0002b40001007387 */ /* 0x0001e80000100800 */
[----:B------:R2:W-:Y:S04]  /*9f510*/  STL [R1+0x1c0], R2 ;  /* 0x0001c00201007387 */ /* 0x0005e80000100800 */
[----:B------:R-:W4:Y:S01]  /*9f520*/  LDL.LU R8, [R1+0x3b68] ;  /* 0x003b680001087983 */ /* 0x000f220000300800 */
[----:B------:R-:W-:-:S02]  /*9f530*/  ISETP.LT.AND P3, PT, R56, UR24, !P0 ;  /* 0x0000001838007c0c */ /* 0x000fc4000c761270 */
[----:B------:R-:W-:Y:S02]  /*9f540*/  ISETP.LT.AND P2, PT, R53, UR25, !P0 ;  /* 0x0000001935007c0c */ /* 0x000fe4000c741270 */
[----:B------:R-:W-:Y:S02]  /*9f550*/  LOP3.LUT R50, R50, 0xfffeffff, RZ, 0xc0, !PT ;  /* 0xfffeffff32327812 */ /* 0x000fe400078ec0ff */
[----:B------:R-:W-:Y:S01]  /*9f560*/  ISETP.LT.AND P1, PT, R54, UR54, !P0 ;  /* 0x0000003636007c0c */ /* 0x000fe2000c721270 */
[----:B0-----:R-:W-:Y:S01]  /*9f570*/  VIADD R0, R51, 0xa8 ;  /* 0x000000a833007836 */ /* 0x001fe20000000000 */
[----:B------:R-:W0:Y:S05]  /*9f580*/  LDCU.64 UR24, c[0x0][0x398] ;  /* 0x00007300ff1877ac */ /* 0x000e2a0008000a00 */
[----:B------:R-:W-:Y:S01]  /*9f590*/  @P3 LOP3.LUT R50, R50, 0x10000, RZ, 0xfc, !PT ;  /* 0x0001000032323812 */ /* 0x000fe200078efcff */
[----:B------:R-:W0:Y:S03]  /*9f5a0*/  LDCU UR54, c[0x0][0x398] ;  /* 0x00007300ff3677ac */ /* 0x000e260008000800 */
[----:B------:R-:W-:-:S04]  /*9f5b0*/  LOP3.LUT R50, R50, 0xffff7fff, RZ, 0xc0, !PT ;  /* 0xffff7fff32327812 */ /* 0x000fc800078ec0ff */
[----:B------:R-:W-:Y:S02]  /*9f5c0*/  @P2 LOP3.LUT R50, R50, 0x8000, RZ, 0xfc, !PT ;  /* 0x0000800032322812 */ /* 0x000fe400078efcff */
[----:B---3--:R-:W-:Y:S01]  /*9f5d0*/  ISETP.LT.AND P0, PT, R55, UR14, !P0 ;  /* 0x0000000e37007c0c */ /* 0x008fe2000c701270 */
[----:B------:R-:W3:Y:S01]  /*9f5e0*/  LDCU UR14, c[0x0][0x398] ;  /* 0x00007300ff0e77ac */ /* 0x000ee20008000800 */
[----:B------:R-:W-:-:S04]  /*9f5f0*/  LOP3.LUT R50, R50, 0xffffbfff, RZ, 0xc0, !PT ;  /* 0xffffbfff32327812 */ /* 0x000fc800078ec0ff */
[----:B------:R-:W-:-:S04]  /*9f600*/  @P1 LOP3.LUT R50, R50, 0x4000, RZ, 0xfc, !PT ;  /* 0x0000400032321812 */ /* 0x000fc800078efcff */
[----:B------:R-:W-:Y:S02]  /*9f610*/  LOP3.LUT R50, R50, 0xffffdfff, RZ, 0xc0, !PT ;  /* 0xffffdfff32327812 */ /* 0x000fe400078ec0ff */
[----:B--2---:R-:W-:Y:S02]  /*9f620*/  SHF.R.U32.HI R2, RZ, 0x8, R30 ;  /* 0x00000008ff027819 */ /* 0x004fe4000001161e */
[----:B------:R-:W2:Y:S01]  /*9f630*/  LDL.LU R30, [R1+0x1ac] ;  /* 0x0001ac00011e7983 */ /* 0x000ea20000300800 */
[----:B------:R-:W-:Y:S02]  /*9f640*/  @P0 LOP3.LUT R50, R50, 0x2000, RZ, 0xfc, !PT ;  /* 0x0000200032320812 */ /* 0x000fe400078efcff */
[----:B------:R-:W-:Y:S02]  /*9f650*/  ISETP.GE.AND P0, PT, R0, UR5, PT ;  /* 0x0000000500007c0c */ /* 0x000fe4000bf06270 */
[----:B------:R-:W-:Y:S01]  /*9f660*/  LOP3.LUT R50, R50, 0xffffefff, RZ, 0xc0, !PT ;  /* 0xffffefff32327812 */ /* 0x000fe200078ec0ff */
[----:B------:R-:W-:Y:S01]  /*9f670*/  VIADD R0, R51, 0xa7 ;  /* 0x000000a733007836 */ /* 0x000fe20000000000 */
[----:B------:R-:W-:Y:S01]  /*9f680*/  ISETP.LT.AND P3, PT, R56, UR51, !P0 ;  /* 0x0000003338007c0c */ /* 0x000fe2000c761270 */
[----:B------:R-:W0:Y:S01]  /*9f690*/  LDCU.64 UR4, c[0x0][0x398] ;  /* 0x00007300ff0477ac */ /* 0x000e220008000a00 */
[----:B------:R-:W-:-:S02]  /*9f6a0*/  ISETP.LT.AND P2, PT, R53, UR52, !P0 ;  /* 0x0000003435007c0c */ /* 0x000fc4000c741270 */
[----:B------:R-:W-:Y:S01]  /*9f6b0*/  ISETP.LT.AND P1, PT, R54, UR53, !P0 ;  /* 0x0000003536007c0c */ /* 0x000fe2000c721270 */
[----:B------:R-:W0:Y:S01]  /*9f6c0*/  LDCU UR52, c[0x0][0x398] ;  /* 0x00007300ff3477ac */ /* 0x000e220008000800 */
[----:B------:R-:W-:Y:S02]  /*9f6d0*/  SHF.R.U32.HI R5, RZ, 0x8, R31 ;  /* 0x00000008ff057819 */ /* 0x000fe4000001161f */
[----:B------:R-:W-:Y:S01]  /*9f6e0*/  LOP3.LUT R2, R2, 0xffff, RZ, 0xc0, !PT ;  /* 0x0000ffff02027812 */ /* 0x000fe200078ec0ff */
[----:B------:R-:W1:Y:S04]  /*9f6f0*/  LDCU UR51, c[0x0][0x398] ;  /* 0x00007300ff3377ac */ /* 0x000e680008000800 */
[----:B------:R-:W-:Y:S01]  /*9f700*/  @P3 LOP3.LUT R50, R50, 0x1000, RZ, 0xfc, !PT ;  /* 0x0000100032323812 */ /* 0x000fe200078efcff */
[----:B------:R-:W1:Y:S03]  /*9f710*/  LDCU UR53, c[0x0][0x398] ;  /* 0x00007300ff3577ac */ /* 0x000e660008000800 */
[----:B------:R-:W-:-:S04]  /*9f720*/  LOP3.LUT R50, R50, 0xfffff7ff, RZ, 0xc0, !PT ;  /* 0xfffff7ff32327812 */ /* 0x000fc800078ec0ff */
[----:B------:R-:W-:Y:S02]  /*9f730*/  @P2 LOP3.LUT R50, R50, 0x800, RZ, 0xfc, !PT ;  /* 0x0000080032322812 */ /* 0x000fe400078efcff */
[----:B0-----:R-:W-:Y:S02]  /*9f740*/  ISETP.LT.AND P0, PT, R55, UR24, !P0 ;  /* 0x0000001837007c0c */ /* 0x001fe4000c701270 */
[----:B------:R-:W-:-:S04]  /*9f750*/  LOP3.LUT R50, R50, 0xfffffbff, RZ, 0xc0, !PT ;  /* 0xfffffbff32327812 */ /* 0x000fc800078ec0ff */
[----:B------:R-:W-:-:S04]  /*9f760*/  @P1 LOP3.LUT R50, R50, 0x400, RZ, 0xfc, !PT ;  /* 0x0000040032321812 */ /* 0x000fc800078efcff */
[----:B------:R-:W-:-:S04]  /*9f770*/  LOP3.LUT R50, R50, 0xfffffdff, RZ, 0xc0, !PT ;  /* 0xfffffdff32327812 */ /* 0x000fc800078ec0ff */
[----:B------:R-:W-:Y:S02]  /*9f780*/  @P0 LOP3.LUT R50, R50, 0x200, RZ, 0xfc, !PT ;  /* 0x0000020032320812 */ /* 0x000fe400078efcff */
[----:B------:R-:W-:Y:S01]  /*9f790*/  ISETP.GE.AND P0, PT, R0, UR31, PT ;  /* 0x0000001f00007c0c */ /* 0x000fe2000bf06270 */
[----:B------:R-:W0:Y:S03]  /*9f7a0*/  LDCU UR31, c[0x0][0x398] ;  /* 0x00007300ff1f77ac */ /* 0x000e260008000800 */
[----:B------:R-:W-:Y:S01]  /*9f7b0*/  ISETP.LT.AND P3, PT, R56, UR29, !P0 ;  /* 0x0000001d38007c0c */ /* 0x000fe2000c761270 */
[----:B------:R-:W0:Y:S01]  /*9f7c0*/  LDCU UR29, c[0x0][0x398] ;  /* 0x00007300ff1d77ac */ /* 0x000e220008000800 */
[----:B------:R-:W-:Y:S02]  /*9f7d0*/  ISETP.LT.AND P2, PT, R53, UR32, !P0 ;  /* 0x0000002035007c0c */ /* 0x000fe4000c741270 */
[----:B------:R-:W-:-:S02]  /*9f7e0*/  LOP3.LUT R50, R50, 0xfffffeff, RZ, 0xc0, !PT ;  /* 0xfffffeff32327812 */ /* 0x000fc400078ec0ff */
[----:B------:R-:W-:Y:S01]  /*9f7f0*/  ISETP.LT.AND P1, PT, R54, UR33, !P0 ;  /* 0x0000002136007c0c */ /* 0x000fe2000c721270 */
[----:B------:R-:W0:Y:S06]  /*9f800*/  LDCU.64 UR32, c[0x0][0x398] ;  /* 0x00007300ff2077ac */ /* 0x000e2c0008000a00 */
[----:B------:R-:W-:-:S04]  /*9f810*/  @P3 LOP3.LUT R50, R50, 0x100, RZ, 0xfc, !PT ;  /* 0x0000010032323812 */ /* 0x000fc800078efcff */
[----:B------:R-:W-:Y:S02]  /*9f820*/  LOP3.LUT R50, R50, 0xffffff7f, RZ, 0xc0, !PT ;  /* 0xffffff7f32327812 */ /* 0x000fe400078ec0ff */
[----:B------:R-:W-:Y:S02]  /*9f830*/  LOP3.LUT R5, R5, 0xffff, RZ, 0xc0, !PT ;  /* 0x0000ffff05057812 */ /* 0x000fe400078ec0ff */
[----:B------:R-:W-:Y:S02]  /*9f840*/  @P2 LOP3.LUT R50, R50, 0x80, RZ, 0xfc, !PT ;  /* 0x0000008032322812 */ /* 0x000fe400078efcff */
[----:B------:R-:W-:Y:S01]  /*9f850*/  ISETP.LT.AND P0, PT, R55, UR4, !P0 ;  /* 0x0000000437007c0c */ /* 0x000fe2000c701270 */
[----:B------:R-:W0:Y:S01]  /*9f860*/  LDCU UR4, c[0x0][0x398] ;  /* 0x00007300ff0477ac */ /* 0x000e220008000800 */
[----:B------:R-:W-:Y:S02]  /*9f870*/  LOP3.LUT R50, R50, 0xffffffbf, RZ, 0xc0, !PT ;  /* 0xffffffbf32327812 */ /* 0x000fe400078ec0ff */
[----:B----4-:R-:W-:-:S02]  /*9f880*/  SHF.R.U32.HI R4, RZ, 0x8, R40 ;  /* 0x00000008ff047819 */ /* 0x010fc40000011628 */
[----:B------:R-:W-:Y:S02]  /*9f890*/  PRMT R0, R5, 0x3340, R2 ;  /* 0x0000334005007816 */ /* 0x000fe40000000002 */
[----:B------:R-:W-:Y:S02]  /*9f8a0*/  @P1 LOP3.LUT R50, R50, 0x40, RZ, 0xfc, !PT ;  /* 0x0000004032321812 */ /* 0x000fe400078efcff */
[----:B------:R-:W-:Y:S02]  /*9f8b0*/  LOP3.LUT R4, R4, 0xffff, RZ, 0xc0, !PT ;  /* 0x0000ffff04047812 */ /* 0x000fe400078ec0ff */
[----:B------:R-:W-:Y:S01]  /*9f8c0*/  LOP3.LUT R3, R3, 0xffff, RZ, 0xc0, !PT ;  /* 0x0000ffff03037812 */ /* 0x000fe200078ec0ff */
[----:B------:R4:W-:Y:S01]  /*9f8d0*/  STL [R1+0x2b0], R0 ;  /* 0x0002b00001007387 */ /* 0x0009e20000100800 */
[----:B------:R-:W-:Y:S02]  /*9f8e0*/  LOP3.LUT R50, R50, 0xffffffdf, RZ, 0xc0, !PT ;  /* 0xffffffdf32327812 */ /* 0x000fe400078ec0ff */
[----:B------:R-:W-:-:S02]  /*9f8f0*/  PRMT R2, R4, 0x3340, R3 ;  /* 0x0000334004027816 */ /* 0x000fc40000000003 */
[----:B------:R-:W-:Y:S01]  /*9f900*/  @P0 LOP3.LUT R50, R50, 0x20, RZ, 0xfc, !PT ;  /* 0x0000002032320812 */ /* 0x000fe200078efcff */
[----:B----4-:R-:W-:Y:S02]  /*9f910*/  VIADD R0, R51, 0xa6 ;  /* 0x000000a633007836 */ /* 0x010fe40000000000 */
[----:B------:R4:W-:Y:S03]  /*9f920*/  STL [R1+0x2ac], R2 ;  /* 0x0002ac0201007387 */ /* 0x0009e60000100800 */
[----:B------:R-:W-:Y:S01]  /*9f930*/  ISETP.GE.AND P0, PT, R0, UR7, PT ;  /* 0x0000000700007c0c */ /* 0x000fe2000bf06270 */
[----:B------:R-:W0:Y:S01]  /*9f940*/  LDCU.64 UR6, c[0x0][0x398] ;  /* 0x00007300ff0677ac */ /* 0x000e220008000a00 */
[----:B------:R-:W-:Y:S02]  /*9f950*/  SHF.R.U32.HI R0, RZ, 0x8, R8 ;  /* 0x00000008ff007819 */ /* 0x000fe40000011608 */
[----:B------:R-:W3:Y:S04]  /*9f960*/  LDL.LU R8, [R1+0x3b64] ;  /* 0x003b640001087983 */ /* 0x000ee80000300800 */
[----:B------:R-:W3:Y:S01]  /*9f970*/  LDL.LU R31, [R1+0x4c8] ;  /* 0x0004c800011f7983 */ /* 0x000ee20000300800 */
[----:B--2---:R-:W-:-:S03]  /*9f980*/  SHF.R.U32.HI R3, RZ, 0x8, R30 ;  /* 0x00000008ff037819 */ /* 0x004fc6000001161e */
[----:B------:R-:W2:Y:S01]  /*9f990*/  LDL.LU R30, [R1+0x490] ;  /* 0x00049000011e7983 */ /* 0x000ea20000300800 */
[----:B------:R-:W-:Y:S02]  /*9f9a0*/  ISETP.LT.AND P3, PT, R56, UR20, !P0 ;  /* 0x0000001438007c0c */ /* 0x000fe4000c761270 */
[----:B------:R-:W-:Y:S01]  /*9f9b0*/  LOP3.LUT R50, R50, 0xffffffef, RZ, 0xc0, !PT ;  /* 0xffffffef32327812 */ /* 0x000fe200078ec0ff */
[----:B----4-:R-:W-:Y:S01]  /*9f9c0*/  VIADD R2, R51, 0xa5 ;  /* 0x000000a533027836 */ /* 0x010fe20000000000 */
[----:B------:R-:W-:Y:S01]  /*9f9d0*/  ISETP.LT.AND P2, PT, R53, UR22, !P0 ;  /* 0x0000001635007c0c */ /* 0x000fe2000c741270 */
[----:B------:R-:W4:Y:S01]  /*9f9e0*/  LDCU UR20, c[0x0][0x398] ;  /* 0x00007300ff1477ac */ /* 0x000f220008000800 */
[----:B------:R-:W-:-:S07]  /*9f9f0*/  ISETP.LT.AND P1, PT, R54, UR23, !P0 ;  /* 0x0000001736007c0c */ /* 0x000fce000c721270 */
[----:B------:R-:W-:Y:S01]  /*9fa00*/  @P3 LOP3.LUT R50, R50, 0x10, RZ, 0xfc, !PT ;  /* 0x0000001032323812 */ /* 0x000fe200078efcff */
[----:B------:R-:W1:Y:S03]  /*9fa10*/  LDCU UR23, c[0x0][0x398] ;  /* 0x00007300ff1777ac */ /* 0x000e660008000800 */
[----:B------:R-:W-:Y:S01]  /*9fa20*/  LOP3.LUT R50, R50, 0xfffffff7, RZ, 0xc0, !PT ;  /* 0xfffffff732327812 */ /* 0x000fe200078ec0ff */
[----:B------:R-:W1:Y:S03]  /*9fa30*/  LDCU UR22, c[0x0][0x398] ;  /* 0x00007300ff1677ac */ /* 0x000e660008000800 */
[----:B------:R-:W-:Y:S02]  /*9fa40*/  @P2 LOP3.LUT R50, R50, 0x8, RZ, 0xfc, !PT ;  /* 0x0000000832322812 */ /* 0x000fe400078efcff */
[----:B0-----:R-:W-:-:S02]  /*9fa50*/  ISETP.LT.AND P0, PT, R55, UR32, !P0 ;  /* 0x0000002037007c0c */ /* 0x001fc4000c701270 */
[----:B------:R-:W-:-:S04]  /*9fa60*/  LOP3.LUT R50, R50, 0xfffffffb, RZ, 0xc0, !PT ;  /* 0xfffffffb32327812 */ /* 0x000fc800078ec0ff */
[----:B------:R-:W-:Y:S02]  /*9fa70*/  @P1 LOP3.LUT R50, R50, 0x4, RZ, 0xfc, !PT ;  /* 0x0000000432321812 */ /* 0x000fe400078efcff */
[----:B------:R-:W-:Y:S02]  /*9fa80*/  LOP3.LUT R3, R3, 0xffff, RZ, 0xc0, !PT ;  /* 0x0000ffff03037812 */ /* 0x000fe400078ec0ff */
[----:B------:R-:W-:-:S04]  /*9fa90*/  LOP3.LUT R50, R50, 0xfffffffd, RZ, 0xc0, !PT ;  /* 0xfffffffd32327812 */ /* 0x000fc800078ec0ff */
[----:B------:R-:W-:Y:S02]  /*9faa0*/  @P0 LOP3.LUT R50, R50, 0x2, RZ, 0xfc, !PT ;  /* 0x0000000232320812 */ /* 0x000fe400078efcff */
[----:B------:R-:W-:Y:S01]  /*9fab0*/  ISETP.GE.AND P0, PT, R2, UR15, PT ;  /* 0x0000000f02007c0c */ /* 0x000fe2000bf06270 */
[----:B------:R-:W0:Y:S01]  /*9fac0*/  LDCU UR15, c[0x0][0x398] ;  /* 0x00007300ff0f77ac */ /* 0x000e220008000800 */
[----:B------:R-:W-:Y:S02]  /*9fad0*/  PRMT R2, R3, 0x3340, R1 ;  /* 0x0000334003027816 */ /* 0x000fe40000000001 */
[----:B------:R-:W-:-:S03]  /*9fae0*/  LOP3.LUT R0, R0, 0xffff, RZ, 0xc0, !PT ;  /* 0x0000ffff00007812 */ /* 0x000fc600078ec0ff */
[----:B------:R1:W-:Y:S02]  /*9faf0*/  STL [R1+0x1b4], R2 ;  /* 0x0001b40201007387 */ /* 0x0003e40000100800 */
[----:B-1----:R-:W-:-:S05]  /*9fb00*/  PRMT R2, R0, 0x3340, R1 ;  /* 0x0000334000027816 */ /* 0x002fca0000000001 */
[----:B------:R3:W-:Y:S04]  /*9fb10*/  STL [R1+0x1b0], R2 ;  /* 0x0001b00201007387 */ /* 0x0007e80000100800 */
[----:B------:R-:W4:Y:S01]  /*9fb20*/  LDL.LU R40, [R1+0x528] ;  /* 0x0005280001287983 */ /* 0x000f220000300800 */
[----:B---3--:R-:W-:-:S03]  /*9fb30*/  SHF.R.U32.HI R2, RZ, 0x8, R31 ;  /* 0x00000008ff027819 */ /* 0x008fc6000001161f */
[----:B------:R-:W3:Y:S01]  /*9fb40*/  LDL.LU R31, [R1+0x51c] ;  /* 0x00051c00011f7983 */ /* 0x000ee20000300800 */
[----:B--2---:R-:W-:-:S03]  /*9fb50*/  SHF.R.U32.HI R3, RZ, 0x8, R30 ;  /* 0x00000008ff037819 */ /* 0x004fc6000001161e */
[----:B------:R-:W2:Y:S01]  /*9fb60*/  LDL.LU R30, [R1+0x518] ;  /* 0x00051800011e7983 */ /* 0x000ea20000300800 */
[----:B------:R-:W-:Y:S02]  /*9fb70*/  ISETP.LT.AND P2, PT, R53, UR18, !P0 ;  /* 0x0000001235007c0c */ /* 0x000fe4000c741270 */
[----:B------:R-:W-:Y:S02]  /*9fb80*/  ISETP.LT.AND P1, PT, R54, UR19, !P0 ;  /* 0x0000001336007c0c */ /* 0x000fe4000c721270 */
[----:B------:R-:W-:Y:S02]  /*9fb90*/  LOP3.LUT R8, R8, 0x7fffffff, RZ, 0xc0, !PT ;  /* 0x7fffffff08087812 */ /* 0x000fe400078ec0ff */
[----:B------:R-:W-:Y:S01]  /*9fba0*/  ISETP.LT.AND P3, PT, R56, UR16, !P0 ;  /* 0x0000001038007c0c */ /* 0x000fe2000c761270 */
[----:B------:R-:W-:Y:S01]  /*9fbb0*/  VIADD R0, R51, 0xa4 ;  /* 0x000000a433007836 */ /* 0x000fe20000000000 */
[----:B------:R-:W-:Y:S01]  /*9fbc0*/  ISETP.LT.AND P0, PT, R55, UR6, !P0 ;  /* 0x0000000637007c0c */ /* 0x000fe2000c701270 */
[----:B------:R-:W1:Y:S04]  /*9fbd0*/  LDCU.64 UR18, c[0x0][0x398] ;  /* 0x00007300ff1277ac */ /* 0x000e680008000a00 */
[----:B------:R-:W-:Y:S01]  /*9fbe0*/  @P2 LOP3.LUT R8, R8, 0x80000000, RZ, 0xfc, !PT ;  /* 0x8000000008082812 */ /* 0x000fe200078efcff */
[----:B------:R-:W0:Y:S03]  /*9fbf0*/  LDCU UR16, c[0x0][0x398] ;  /* 0x00007300ff1077ac */ /* 0x000e260008000800 */
[----:B------:R-:W-:Y:S01]  /*9fc00*/  LOP3.LUT R8, R8, 0xbfffffff, RZ, 0xc0, !PT ;  /* 0xbfffffff08087812 */ /* 0x000fe200078ec0ff */
[----:B------:R-:W0:Y:S03]  /*9fc10*/  LDCU UR6, c[0x0][0x398] ;  /* 0x00007300ff0677ac */ /* 0x000e260008000800 */
[----:B------:R-:W-:-:S04]  /*9fc20*/  @P1 LOP3.LUT R8, R8, 0x40000000, RZ, 0xfc, !PT ;  /* 0x4000000008081812 */ /* 0x000fc800078efcff */
[----:B------:R-:W-:Y:S02]  /*9fc30*/  LOP3.LUT R8, R8, 0xdfffffff, RZ, 0xc0, !PT ;  /* 0xdfffffff08087812 */ /* 0x000fe400078ec0ff */
[----:B------:R-:W-:Y:S02]  /*9fc40*/  LOP3.LUT R50, R50, 0xfffffffe, RZ, 0xc0, !PT ;  /* 0xfffffffe32327812 */ /* 0x000fe400078ec0ff */
[----:B------:R-:W-:Y:S02]  /*9fc50*/  @P0 LOP3.LUT R8, R8, 0x20000000, RZ, 0xfc, !PT ;  /* 0x2000000008080812 */ /* 0x000fe400078efcff */
[----:B------:R-:W-:Y:S02]  /*9fc60*/  ISETP.GE.AND P0, PT, R0, UR25, PT ;  /* 0x0000001900007c0c */ /* 0x000fe4000bf06270 */
[----:B------:R-:W-:Y:S02]  /*9fc70*/  @P3 LOP3.LUT R50, R50, 0x1, RZ, 0xfc, !PT ;  /* 0x0000000132323812 */ /* 0x000fe400078efcff */
[----:B------:R-:W-:-:S02]  /*9fc80*/  LOP3.LUT R8, R8, 0xefffffff, RZ, 0xc0, !PT ;  /* 0xefffffff08087812 */ /* 0x000fc400078ec0ff */
[----:B------:R-:W-:Y:S02]  /*9fc90*/  SHF.R.U32.HI R4, RZ, 0x8, R19 ;  /* 0x00000008ff047819 */ /* 0x000fe40000011613 */
[----:B------:R-:W-:Y:S01]  /*9fca0*/  SHF.R.U32.HI R5, RZ, 0x8, R20 ;  /* 0x00000008ff057819 */ /* 0x000fe20000011614 */
[----:B------:R-:W-:Y:S01]  /*9fcb0*/  VIADD R0, R51, 0xa3 ;  /* 0x000000a333007836 */ /* 0x000fe20000000000 */
[----:B------:R-:W-:Y:S01]  /*9fcc0*/  ISETP.LT.AND P3, PT, R56, UR11, !P0 ;  /* 0x0000000b38007c0c */ /* 0x000fe2000c761270 */
[----:B------:R-:W0:Y:S01]  /*9fcd0*/  LDCU.64 UR24, c[0x0][0x398] ;  /* 0x00007300ff1877ac */ /* 0x000e220008000a00 */
[----:B------:R-:W-:Y:S02]  /*9fce0*/  ISETP.LT.AND P2, PT, R53, UR13, !P0 ;  /* 0x0000000d35007c0c */ /* 0x000fe4000c741270 */
[----:B------:R-:W-:Y:S01]  /*9fcf0*/  ISETP.LT.AND P1, PT, R54, UR50, !P0 ;  /* 0x0000003236007c0c */ /* 0x000fe2000c721270 */
[----:B------:R-:W0:Y:S08]  /*9fd00*/  LDCU UR11, c[0x0][0x398] ;  /* 0x00007300ff0b77ac */ /* 0x000e300008000800 */
[----:B------:R-:W-:Y:S01]  /*9fd10*/  @P3 LOP3.LUT R8, R8, 0x10000000, RZ, 0xfc, !PT ;  /* 0x1000000008083812 */ /* 0x000fe200078efcff */
[----:B------:R-:W0:Y:S03]  /*9fd20*/  LDCU UR13, c[0x0][0x398] ;  /* 0x00007300ff0d77ac */ /* 0x000e260008000800 */
[----:B------:R-:W-:Y:S01]  /*9fd30*/  LOP3.LUT R8, R8, 0xf7ffffff, RZ, 0xc0, !PT ;  /* 0xf7ffffff08087812 */ /* 0x000fe200078ec0ff */
[----:B------:R-:W0:Y:S03]  /*9fd40*/  LDCU UR50, c[0x0][0x398] ;  /* 0x00007300ff3277ac */ /* 0x000e260008000800 */
[----:B------:R-:W-:-:S02]  /*9fd50*/  @P2 LOP3.LUT R8, R8, 0x8000000, RZ, 0xfc, !PT ;  /* 0x0800000008082812 */ /* 0x000fc400078efcff */
[----:B-1----:R-:W-:Y:S01]  /*9fd60*/  ISETP.LT.AND P0, PT, R55, UR18, !P0 ;  /* 0x0000001237007c0c */ /* 0x002fe2000c701270 */
[----:B------:R-:W1:Y:S01]  /*9fd70*/  LDCU UR18, c[0x0][0x398] ;  /* 0x00007300ff1277ac */ /* 0x000e620008000800 */
[----:B------:R-:W-:-:S04]  /*9fd80*/  LOP3.LUT R8, R8, 0xfbffffff, RZ, 0xc0, !PT ;  /* 0xfbffffff08087812 */ /* 0x000fc800078ec0ff */
[----:B------:R-:W-:Y:S02]  /*9fd90*/  @P1 LOP3.LUT R8, R8, 0x4000000, RZ, 0xfc, !PT ;  /* 0x0400000008081812 */ /* 0x000fe400078efcff */
[----:B------:R-:W-:Y:S02]  /*9fda0*/  LOP3.LUT R4, R4, 0xffff, RZ, 0xc0, !PT ;  /* 0x0000ffff04047812 */ /* 0x000fe400078ec0ff */
[----:B------:R-:W-:Y:S02]  /*9fdb0*/  LOP3.LUT R8, R8, 0xfdffffff, RZ, 0xc0, !PT ;  /* 0xfdffffff08087812 */ /* 0x000fe400078ec0ff */
[----:B------:R-:W-:Y:S02]  /*9fdc0*/  LOP3.LUT R5, R5, 0xffff, RZ, 0xc0, !PT ;  /* 0x0000ffff05057812 */ /* 0x000fe400078ec0ff */
[----:B------:R-:W-:Y:S02]  /*9fdd0*/  LOP3.LUT R2, R2, 0xffff, RZ, 0xc0, !PT ;  /* 0x0000ffff02027812 */ /* 0x000fe400078ec0ff */
[----:B------:R-:W-:-:S02]  /*9fde0*/  LOP3.LUT R3, R3, 0xffff, RZ, 0xc0, !PT ;  /* 0x0000ffff03037812 */ /* 0x000fc400078ec0ff */
[----:B------:R-:W-:Y:S02]  /*9fdf0*/  @P0 LOP3.LUT R8, R8, 0x2000000, RZ, 0xfc, !PT ;  /* 0x0200000008080812 */ /* 0x000fe400078efcff */
[----:B------:R-:W-:Y:S01]  /*9fe00*/  ISETP.GE.AND P0, PT, R0, UR5, PT ;  /* 0x0000000500007c0c */ /* 0x000fe2000bf06270 */
[----:B------:R-:W0:Y:S01]  /*9fe10*/  LDCU UR5, c[0x0][0x398] ;  /* 0x00007300ff0577ac */ /* 0x000e220008000800 */
[----:B------:R-:W-:Y:S02]  /*9fe20*/  PRMT R0, R4, 0x3340, R5 ;  /* 0x0000334004007816 */ /* 0x000fe40000000005 */
[----:B------:R-:W-:-:S03]  /*9fe30*/  PRMT R2, R2, 0x3340, R3 ;  /* 0x0000334002027816 */ /* 0x000fc60000000003 */
[----:B------:R0:W-:Y:S04]  /*9fe40*/  STL [R1+0x2ec], R0 ;  /* 0x0002ec0001007387 */ /* 0x0001e80000100800 */
[----:B------:R4:W-:Y:S01]  /*9fe50*/  STL [R1+0x2a4], R2 ;  /* 0x0002a40201007387 */ /* 0x0009e20000100800 */
[----:B---3--:R-:W-:-:S03]  /*9fe60*/  SHF.R.U32.HI R4, RZ, 0x8, R31 ;  /* 0x00000008ff047819 */ /* 0x008fc6000001161f */
[----:B------:R-:W3:Y:S01]  /*9fe70*/  LDL.LU R31, [R1+0x530] ;  /* 0x00053000011f7983 */ /* 0x000ee20000300800 */
[----:B------:R-:W-:Y:S02]  /*9fe80*/  ISETP.LT.AND P3, PT, R56, UR26, !P0 ;  /* 0x0000001a38007c0c */ /* 0x000fe4000c761270 */
[----:B------:R-:W-:Y:S02]  /*9fe90*/  ISETP.LT.AND P2, PT, R53, UR27, !P0 ;  /* 0x0000001b35007c0c */ /* 0x000fe4000c741270 */
[----:B------:R-:W-:Y:S02]  /*9fea0*/  LOP3.LUT R8, R8, 0xfeffffff, RZ, 0xc0, !PT ;  /* 0xfeffffff08087812 */ /* 0x000fe400078ec0ff */
[----:B------:R-:W-:Y:S01]  /*9feb0*/  ISETP.LT.AND P1, PT, R54, UR49, !P0 ;  /* 0x0000003136007c0c */ /* 0x000fe2000c721270 */
[----:B0-----:R-:W-:Y:S01]  /*9fec0*/  VIADD R0, R51, 0xa2 ;  /* 0x000000a233007836 */ /* 0x001fe20000000000 */
[----:B------:R-:W0:Y:S05]  /*9fed0*/  LDCU.64 UR26, c[0x0][0x398] ;  /* 0x00007300ff1a77ac */ /* 0x000e2a0008000a00 */
[----:B------:R-:W-:-:S04]  /*9fee0*/  @P3 LOP3.LUT R8, R8, 0x1000000, RZ, 0xfc, !PT ;  /* 0x0100000008083812 */ /* 0x000fc800078efcff */
[----:B------:R-:W-:-:S04]  /*9fef0*/  LOP3.LUT R8, R8, 0xff7fffff, RZ, 0xc0, !PT ;  /* 0xff7fffff08087812 */ /* 0x000fc800078ec0ff */
[----:B------:R-:W-:Y:S02]  /*9ff00*/  @P2 LOP3.LUT R8, R8, 0x800000, RZ, 0xfc, !PT ;  /* 0x0080000008082812 */ /* 0x000fe400078efcff */
[----:B------:R-:W-:Y:S01]  /*9ff10*/  ISETP.LT.AND P0, PT, R55, UR24, !P0 ;  /* 0x0000001837007c0c */ /* 0x000fe2000c701270 */
[----:B------:R-:W0:Y:S01]  /*9ff20*/  LDCU UR24, c[0x0][0x398] ;  /* 0x00007300ff1877ac */ /* 0x000e220008000800 */
[----:B------:R-:W-:Y:S02]  /*9ff30*/  LOP3.LUT R8, R8, 0xffbfffff, RZ, 0xc0, !PT ;  /* 0xffbfffff08087812 */ /* 0x000fe400078ec0ff */
[----:B--2---:R-:W-:Y:S02]  /*9ff40*/  SHF.R.U32.HI R3, RZ, 0x8, R30 ;  /* 0x00000008ff037819 */ /* 0x004fe4000001161e */
[----:B------:R-:W2:Y:S01]  /*9ff50*/  LDL.LU R30, [R1+0x68] ;  /* 0x00006800011e7983 */ /* 0x000ea20000300800 */
[----:B------:R-:W-:-:S04]  /*9ff60*/  @P1 LOP3.LUT R8, R8, 0x400000, RZ, 0xfc, !PT ;  /* 0x0040000008081812 */ /* 0x000fc800078efcff */
[----:B------:R-:W-:-:S04]  /*9ff70*/  LOP3.LUT R8, R8, 0xffdfffff, RZ, 0xc0, !PT ;  /* 0xffdfffff08087812 */ /* 0x000fc800078ec0ff */
[----:B------:R-:W-:Y:S02]  /*9ff80*/  @P0 LOP3.LUT R8, R8, 0x200000, RZ, 0xfc, !PT ;  /* 0x0020000008080812 */ /* 0x000fe400078efcff */
[----:B------:R-:W-:Y:S02]  /*9ff90*/  ISETP.GE.AND P0, PT, R0, UR33, PT ;  /* 0x0000002100007c0c */ /* 0x000fe4000bf06270 */
[----:B------:R-:W-:Y:S01]  /*9ffa0*/  LOP3.LUT R8, R8, 0xffefffff, RZ, 0xc0, !PT ;  /* 0xffefffff08087812 */ /* 0x000fe200078ec0ff */
[----:B------:R-:W-:Y:S01]  /*9ffb0*/  VIADD R0, R51, 0xa1 ;  /* 0x000000a133007836 */ /* 0x000fe20000000000 */
[----:B------:R-:W-:Y:S01]  /*9ffc0*/  ISETP.LT.AND P3, PT, R56, UR9, !P0 ;  /* 0x0000000938007c0c */ /* 0x000fe2000c761270 */
[----:B------:R-:W0:Y:S01]  /*9ffd0*/  LDCU.64 UR32, c[0x0][0x398] ;  /* 0x00007300ff2077ac */ /* 0x000e220008000a00 */
[----:B------:R-:W-:Y:S02]  /*9ffe0*/  ISETP.LT.AND P2, PT, R53, UR10, !P0 ;  /* 0x0000000a35007c0c */ /* 0x000fe4000c741270 */
[----:B------:R-:W-:Y:S01]  /*9fff0*/  ISETP.LT.AND P1, PT, R54, UR12, !P0 ;  /* 0x0000000c36007c0c */ /* 0x000fe2000c721270 */
[----:B------:R-:W0:Y:S08]  /*a0000*/  LDCU UR9, c[0x0][0x398] ;  /* 0x00007300ff0977ac */ /* 0x000e300008000800 */
[----:B------:R-:W-:Y:S01]  /*a0010*/  @P3 LOP3.LUT R8, R8, 0x100000, RZ, 0xfc, !PT ;  /* 0x0010000008083812 */ /* 0x000fe200078efcff */
[----:B------:R-:W1:Y:S03]  /*a0020*/  LDCU UR12, c[0x0][0x398] ;  /* 0x00007300ff0c77ac */ /* 0x000e660008000800 */
[----:B------:R-:W-:Y:S01]  /*a0030*/  LOP3.LUT R8, R8, 0xfff7ffff, RZ, 0xc0, !PT ;  /* 0xfff7ffff08087812 */ /* 0x000fe200078ec0ff */
[----:B------:R-:W1:Y:S03]  /*a0040*/  LDCU UR10, c[0x0][0x398] ;  /* 0x00007300ff0a77ac */ /* 0x000e660008000800 */
[----:B------:R-:W-:-:S02]  /*a0050*/  @P2 LOP3.LUT R8, R8, 0x80000, RZ, 0xfc, !PT ;  /* 0x0008000008082812 */ /* 0x000fc400078efcff */
[----:B0-----:R-:W-:Y:S01]  /*a0060*/  ISETP.LT.AND P0, PT, R55, UR26, !P0 ;  /* 0x0000001a37007c0c */ /* 0x001fe2000c701270 */
[----:B------:R-:W0:Y:S01]  /*a0070*/  LDCU UR26, c[0x0][0x398] ;  /* 0x00007300ff1a77ac */ /* 0x000e220008000800 */
        /* <DEDUP_REMOVED lines=9> */
[----:B------:R-:W-:Y:S01]  /*a0110*/  LOP3.LUT R8, R8, 0xfffeffff, RZ, 0xc0, !PT ;  /* 0xfffeffff08087812 */ /* 0x000fe200078ec0ff */
[----:B------:R-:W0:Y:S01]  /*a0120*/  LDCU UR47, c[0x0][0x398] ;  /* 0x00007300ff2f77ac */ /* 0x000e220008000800 */
[----:B------:R-:W-:-:S07]  /*a0130*/  ISETP.LT.AND P1, PT, R54, UR48, !P0 ;  /* 0x0000003036007c0c */ /* 0x000fce000c721270 */
[----:B------:R-:W-:Y:S01]  /*a0140*/  @P3 LOP3.LUT R8, R8, 0x10000, RZ, 0xfc, !PT ;  /* 0x0001000008083812 */ /* 0x000fe200078efcff */
[----:B------:R-:W0:Y:S01]  /*a0150*/  LDCU.64 UR48, c[0x0][0x398] ;  /* 0x00007300ff3077ac */ /* 0x000e220008000a00 */
[----:B----4-:R-:W-:Y:S02]  /*a0160*/  SHF.R.U32.HI R2, RZ, 0x8, R40 ;  /* 0x00000008ff027819 */ /* 0x010fe40000011628 */
[----:B------:R-:W-:Y:S02]  /*a0170*/  LOP3.LUT R8, R8, 0xffff7fff, RZ, 0xc0, !PT ;  /* 0xffff7fff08087812 */ /* 0x000fe400078ec0ff */
[----:B------:R-:W-:Y:S02]  /*a0180*/  LOP3.LUT R2, R2, 0xffff, RZ, 0xc0, !PT ;  /* 0x0000ffff02027812 */ /* 0x000fe400078ec0ff */
[----:B------:R-:W-:Y:S02]  /*a0190*/  @P2 LOP3.LUT R8, R8, 0x8000, RZ, 0xfc, !PT ;  /* 0x0000800008082812 */ /* 0x000fe400078efcff */
[----:B------:R-:W-:-:S02]  /*a01a0*/  LOP3.LUT R4, R4, 0xffff, RZ, 0xc0, !PT ;  /* 0x0000ffff04047812 */ /* 0x000fc400078ec0ff */
[----:B------:R-:W-:Y:S02]  /*a01b0*/  ISETP.LT.AND P0, PT, R55, UR32, !P0 ;  /* 0x0000002037007c0c */ /* 0x000fe4000c701270 */
[----:B------:R-:W-:Y:S02]  /*a01c0*/  LOP3.LUT R8, R8, 0xffffbfff, RZ, 0xc0, !PT ;  /* 0xffffbfff08087812 */ /* 0x000fe400078ec0ff */
[----:B------:R-:W-:Y:S02]  /*a01d0*/  PRMT R0, R2, 0x3340, R4 ;  /* 0x0000334002007816 */ /* 0x000fe40000000004 */
[----:B------:R-:W-:-:S03]  /*a01e0*/  @P1 LOP3.LUT R8, R8, 0x4000, RZ, 0xfc, !PT ;  /* 0x0000400008081812 */ /* 0x000fc600078efcff */
[----:B------:R4:W-:Y:S01]  /*a01f0*/  STL [R1+0x294], R0 ;  /* 0x0002940001007387 */ /* 0x0009e20000100800 */
[----:B------:R-:W-:-:S04]  /*a0200*/  LOP3.LUT R8, R8, 0xffffdfff, RZ, 0xc0, !PT ;  /* 0xffffdfff08087812 */ /* 0x000fc800078ec0ff */
[----:B------:R-:W-:Y:S01]  /*a0210*/  @P0 LOP3.LUT R8, R8, 0x2000, RZ, 0xfc, !PT ;  /* 0x0000200008080812 */ /* 0x000fe200078efcff */
[----:B----4-:R-:W-:-:S05]  /*a0220*/  VIADD R0, R51, 0xa0 ;  /* 0x000000a033007836 */ /* 0x010fca0000000000 */
[----:B------:R-:W-:Y:S02]  /*a0230*/  ISETP.GE.AND P0, PT, R0, UR19, PT ;  /* 0x0000001300007c0c */ /* 0x000fe4000bf06270 */
[----:B------:R-:W-:Y:S02]  /*a0240*/  LOP3.LUT R8, R8, 0xffffefff, RZ, 0xc0, !PT ;  /* 0xffffefff08087812 */ /* 0x000fe400078ec0ff */
[----:B------:R-:W-:Y:S01]  /*a0250*/  LOP3.LUT R3, R3, 0xffff, RZ, 0xc0, !PT ;  /* 0x0000ffff03037812 */ /* 0x000fe200078ec0ff */
[----:B------:R-:W-:Y:S01]  /*a0260*/  VIADD R0, R51, 0x9f ;  /* 0x0000009f33007836 */ /* 0x000fe20000000000 */
[----:B------:R-:W-:Y:S01]  /*a0270*/  ISETP.LT.AND P3, PT, R56, UR17, !P0 ;  /* 0x0000001138007c0c */ /* 0x000fe2000c761270 */
[----:B------:R-:W4:Y:S01]  /*a0280*/  LDCU UR19, c[0x0][0x398] ;  /* 0x00007300ff1377ac */ /* 0x000f220008000800 */
[----:B------:R-:W-:Y:S02]  /*a0290*/  ISETP.LT.AND P2, PT, R53, UR38, !P0 ;  /* 0x0000002635007c0c */ /* 0x000fe4000c741270 */
[----:B------:R-:W-:Y:S01]  /*a02a0*/  ISETP.LT.AND P1, PT, R54, UR39, !P0 ;  /* 0x0000002736007c0c */ /* 0x000fe2000c721270 */
[----:B------:R-:W0:Y:S01]  /*a02b0*/  LDCU.64 UR38, c[0x0][0x398] ;  /* 0x00007300ff2677ac */ /* 0x000e220008000a00 */
[----:B------:R-:W-:Y:S01]  /*a02c0*/  PRMT R2, R3, 0x3340, R1 ;  /* 0x0000334003027816 */ /* 0x000fe20000000001 */
[----:B------:R-:W1:Y:S06]  /*a02d0*/  LDCU UR17, c[0x0][0x398] ;  /* 0x00007300ff1177ac */ /* 0x000e6c0008000800 */
[----:B------:R-:W-:-:S04]  /*a02e0*/  @P3 LOP3.LUT R8, R8, 0x1000, RZ, 0xfc, !PT ;  /* 0x0000100008083812 */ /* 0x000fc800078efcff */
[----:B------:R-:W-:-:S04]  /*a02f0*/  LOP3.LUT R8, R8, 0xfffff7ff, RZ, 0xc0, !PT ;  /* 0xfffff7ff08087812 */ /* 0x000fc800078ec0ff */
[----:B------:R-:W-:Y:S02]  /*a0300*/  @P2 LOP3.LUT R8, R8, 0x800, RZ, 0xfc, !PT ;  /* 0x0000080008082812 */ /* 0x000fe400078efcff */
[----:B0-----:R-:W-:Y:S02]  /*a0310*/  ISETP.LT.AND P0, PT, R55, UR48, !P0 ;  /* 0x0000003037007c0c */ /* 0x001fe4000c701270 */
[----:B------:R-:W-:Y:S01]  /*a0320*/  LOP3.LUT R8, R8, 0xfffffbff, RZ, 0xc0, !PT ;  /* 0xfffffbff08087812 */ /* 0x000fe200078ec0ff */
[----:B------:R3:W-:Y:S03]  /*a0330*/  STL [R1+0x1a0], R2 ;  /* 0x0001a00201007387 */ /* 0x0007e60000100800 */
[----:B------:R-:W-:-:S04]  /*a0340*/  @P1 LOP3.LUT R8, R8, 0x400, RZ, 0xfc, !PT ;  /* 0x0000040008081812 */ /* 0x000fc800078efcff */
[----:B------:R-:W-:Y:S02]  /*a0350*/  LOP3.LUT R8, R8, 0xfffffdff, RZ, 0xc0, !PT ;  /* 0xfffffdff08087812 */ /* 0x000fe400078ec0ff */
[----:B---3--:R-:W-:Y:S02]  /*a0360*/  SHF.R.U32.HI R2, RZ, 0x8, R31 ;  /* 0x00000008ff027819 */ /* 0x008fe4000001161f */
[----:B------:R-:W-:Y:S02]  /*a0370*/  @P0 LOP3.LUT R8, R8, 0x200, RZ, 0xfc, !PT ;  /* 0x0000020008080812 */ /* 0x000fe400078efcff */
[----:B------:R-:W-:Y:S02]  /*a0380*/  LOP3.LUT R2, R2, 0xffff, RZ, 0xc0, !PT ;  /* 0x0000ffff02027812 */ /* 0x000fe400078ec0ff */
[----:B------:R-:W-:Y:S02]  /*a0390*/  SHF.R.U32.HI R3, RZ, 0x8, R9 ;  /* 0x00000008ff037819 */ /* 0x000fe40000011609 */
[----:B------:R-:W-:Y:S01]  /*a03a0*/  ISETP.GE.AND P0, PT, R0, UR25, PT ;  /* 0x0000001900007c0c */ /* 0x000fe2000bf06270 */
[----:B------:R-:W3:Y:S01]  /*a03b0*/  LDL.LU R9, [R1+0x3b60] ;  /* 0x003b600001097983 */ /* 0x000ee20000300800 */
[----:B------:R-:W-:Y:S01]  /*a03c0*/  PRMT R0, R2, 0x3340, R1 ;  /* 0x0000334002007816 */ /* 0x000fe20000000001 */
[----:B------:R-:W0:Y:S01]  /*a03d0*/  LDCU UR25, c[0x0][0x398] ;  /* 0x00007300ff1977ac */ /* 0x000e220008000800 */
[----:B------:R-:W-:-:S03]  /*a03e0*/  LOP3.LUT R3, R3, 0xffff, RZ, 0xc0, !PT ;  /* 0x0000ffff03037812 */ /* 0x000fc600078ec0ff */
[----:B------:R0:W-:Y:S04]  /*a03f0*/  STL [R1+0x198], R0 ;  /* 0x0001980001007387 */ /* 0x0001e80000100800 */
[----:B------:R-:W3:Y:S04]  /*a0400*/  LDL.LU R40, [R1+0x1c4] ;  /* 0x0001c40001287983 */ /* 0x000ee80000300800 */
[----:B------:R-:W4:Y:S01]  /*a0410*/  LDL.LU R31, [R1+0x674] ;  /* 0x00067400011f7983 */ /* 0x000f220000300800 */
[----:B--2---:R-:W-:-:S04]  /*a0420*/  SHF.R.U32.HI R4, RZ, 0x8, R30 ;  /* 0x00000008ff047819 */ /* 0x004fc8000001161e */
[----:B------:R-:W-:-:S04]  /*a0430*/  LOP3.LUT R4, R4, 0xffff, RZ, 0xc0, !PT ;  /* 0x0000ffff04047812 */ /* 0x000fc800078ec0ff */
[----:B0-----:R-:W-:-:S05]  /*a0440*/  PRMT R0, R4, 0x3340, R3 ;  /* 0x0000334004007816 */ /* 0x001fca0000000003 */
[----:B------:R0:W-:Y:S04]  /*a0450*/  STL [R1+0x290], R0 ;  /* 0x0002900001007387 */ /* 0x0001e80000100800 */
[----:B------:R-:W2:Y:S01]  /*a0460*/  LDL.LU R30, [R1+0x538] ;  /* 0x00053800011e7983 */ /* 0x000ea20000300800 */
[----:B------:R-:W-:Y:S01]  /*a0470*/  ISETP.LT.AND P3, PT, R56, UR21, !P0 ;  /* 0x0000001538007c0c */ /* 0x000fe2000c761270 */
[----:B------:R-:W1:Y:S01]  /*a0480*/  LDCU UR21, c[0x0][0x398] ;  /* 0x00007300ff1577ac */ /* 0x000e620008000800 */
[----:B------:R-:W-:Y:S02]  /*a0490*/  ISETP.LT.AND P2, PT, R53, UR34, !P0 ;  /* 0x0000002235007c0c */ /* 0x000fe4000c741270 */
[----:B------:R-:W-:Y:S02]  /*a04a0*/  LOP3.LUT R8, R8, 0xfffffeff, RZ, 0xc0, !PT ;  /* 0xfffffeff08087812 */ /* 0x000fe400078ec0ff */
[----:B------:R-:W-:Y:S01]  /*a04b0*/  ISETP.LT.AND P1, PT, R54, UR35, !P0 ;  /* 0x0000002336007c0c */ /* 0x000fe2000c721270 */
[----:B0-----:R-:W-:-:S06]  /*a04c0*/  VIADD R0, R51, 0x9e ;  /* 0x0000009e33007836 */ /* 0x001fcc0000000000 */
[----:B------:R-:W-:Y:S01]  /*a04d0*/  @P3 LOP3.LUT R8, R8, 0x100, RZ, 0xfc, !PT ;  /* 0x0000010008083812 */ /* 0x000fe200078efcff */
[----:B------:R-:W0:Y:S03]  /*a04e0*/  LDCU.64 UR34, c[0x0][0x398] ;  /* 0x00007300ff2277ac */ /* 0x000e260008000a00 */
[----:B------:R-:W-:-:S04]  /*a04f0*/  LOP3.LUT R8, R8, 0xffffff7f, RZ, 0xc0, !PT ;  /* 0xffffff7f08087812 */ /* 0x000fc800078ec0ff */
[----:B------:R-:W-:Y:S02]  /*a0500*/  @P2 LOP3.LUT R8, R8, 0x80, RZ, 0xfc, !PT ;  /* 0x0000008008082812 */ /* 0x000fe400078efcff */
[----:B------:R-:W-:Y:S02]  /*a0510*/  ISETP.LT.AND P0, PT, R55, UR38, !P0 ;  /* 0x0000002637007c0c */ /* 0x000fe4000c701270 */
[----:B------:R-:W-:-:S04]  /*a0520*/  LOP3.LUT R8, R8, 0xffffffbf, RZ, 0xc0, !PT ;  /* 0xffffffbf08087812 */ /* 0x000fc800078ec0ff */
[----:B------:R-:W-:-:S04]  /*a0530*/  @P1 LOP3.LUT R8, R8, 0x40, RZ, 0xfc, !PT ;  /* 0x0000004008081812 */ /* 0x000fc800078efcff */
[----:B------:R-:W-:-:S04]  /*a0540*/  LOP3.LUT R8, R8, 0xffffffdf, RZ, 0xc0, !PT ;  /* 0xffffffdf08087812 */ /* 0x000fc800078ec0ff */
[----:B------:R-:W-:Y:S02]  /*a0550*/  @P0 LOP3.LUT R8, R8, 0x20, RZ, 0xfc, !PT ;  /* 0x0000002008080812 */ /* 0x000fe400078efcff */
[----:B------:R-:W-:Y:S02]  /*a0560*/  ISETP.GE.AND P0, PT, R0, UR27, PT ;  /* 0x0000001b00007c0c */ /* 0x000fe4000bf06270 */
[----:B------:R-:W-:Y:S02]  /*a0570*/  LOP3.LUT R8, R8, 0xffffffef, RZ, 0xc0, !PT ;  /* 0xffffffef08087812 */ /* 0x000fe400078ec0ff */
[----:B------:R-:W-:Y:S02]  /*a0580*/  SHF.R.U32.HI R2, RZ, 0x8, R21 ;  /* 0x00000008ff027819 */ /* 0x000fe40000011615 */
[----:B------:R-:W-:Y:S01]  /*a0590*/  SHF.R.U32.HI R4, RZ, 0x8, R22 ;  /* 0x00000008ff047819 */ /* 0x000fe20000011616 */
[----:B------:R-:W-:Y:S01]  /*a05a0*/  VIADD R0, R51, 0x9d ;  /* 0x0000009d33007836 */ /* 0x000fe20000000000 */
[----:B------:R-:W-:Y:S01]  /*a05b0*/  ISETP.LT.AND P3, PT, R56, UR28, !P0 ;  /* 0x0000001c38007c0c */ /* 0x000fe2000c761270 */
[----:B------:R-:W0:Y:S01]  /*a05c0*/  LDCU UR28, c[0x0][0x398] ;  /* 0x00007300ff1c77ac */ /* 0x000e220008000800 */
[----:B------:R-:W-:-:S02]  /*a05d0*/  ISETP.LT.AND P2, PT, R53, UR36, !P0 ;  /* 0x0000002435007c0c */ /* 0x000fc4000c741270 */
[----:B------:R-:W-:Y:S01]  /*a05e0*/  ISETP.LT.AND P1, PT, R54, UR37, !P0 ;  /* 0x0000002536007c0c */ /* 0x000fe2000c721270 */
[----:B------:R-:W0:Y:S01]  /*a05f0*/  LDCU.64 UR36, c[0x0][0x398] ;  /* 0x00007300ff2477ac */ /* 0x000e220008000a00 */
[----:B------:R-:W-:Y:S01]  /*a0600*/  SHF.R.U32.HI R3, RZ, 0x8, R23 ;  /* 0x00000008ff037819 */ /* 0x000fe20000011617 */
[----:B------:R-:W1:Y:S06]  /*a0610*/  LDCU UR27, c[0x0][0x398] ;  /* 0x00007300ff1b77ac */ /* 0x000e6c0008000800 */
[----:B------:R-:W-:-:S04]  /*a0620*/  @P3 LOP3.LUT R8, R8, 0x10, RZ, 0xfc, !PT ;  /* 0x0000001008083812 */ /* 0x000fc800078efcff */
[----:B------:R-:W-:-:S04]  /*a0630*/  LOP3.LUT R8, R8, 0xfffffff7, RZ, 0xc0, !PT ;  /* 0xfffffff708087812 */ /* 0x000fc800078ec0ff */
[----:B------:R-:W-:Y:S02]  /*a0640*/  @P2 LOP3.LUT R8, R8, 0x8, RZ, 0xfc, !PT ;  /* 0x0000000808082812 */ /* 0x000fe400078efcff */
[----:B0-----:R-:W-:Y:S02]  /*a0650*/  ISETP.LT.AND P0, PT, R55, UR34, !P0 ;  /* 0x0000002237007c0c */ /* 0x001fe4000c701270 */
[----:B------:R-:W-:-:S04]  /*a0660*/  LOP3.LUT R8, R8, 0xfffffffb, RZ, 0xc0, !PT ;  /* 0xfffffffb08087812 */ /* 0x000fc800078ec0ff */
[----:B------:R-:W-:Y:S02]  /*a0670*/  @P1 LOP3.LUT R8, R8, 0x4, RZ, 0xfc, !PT ;  /* 0x0000000408081812 */ /* 0x000fe400078efcff */
[----:B------:R-:W-:Y:S02]  /*a0680*/  LOP3.LUT R2, R2, 0xffff, RZ, 0xc0, !PT ;  /* 0x0000ffff02027812 */ /* 0x000fe400078ec0ff */
[----:B------:R-:W-:Y:S02]  /*a0690*/  LOP3.LUT R8, R8, 0xfffffffd, RZ, 0xc0, !PT ;  /* 0xfffffffd08087812 */ /* 0x000fe400078ec0ff */
[----:B------:R-:W-:Y:S02]  /*a06a0*/  LOP3.LUT R4, R4, 0xffff, RZ, 0xc0, !PT ;  /* 0x0000ffff04047812 */ /* 0x000fe400078ec0ff */
[----:B------:R-:W-:Y:S02]  /*a06b0*/  LOP3.LUT R3, R3, 0xffff, RZ, 0xc0, !PT ;  /* 0x0000ffff03037812 */ /* 0x000fe400078ec0ff */
[----:B------:R-:W-:-:S02]  /*a06c0*/  @P0 LOP3.LUT R8, R8, 0x2, RZ, 0xfc, !PT ;  /* 0x0000000208080812 */ /* 0x000fc400078efcff */
[----:B------:R-:W-:Y:S01]  /*a06d0*/  ISETP.GE.AND P0, PT, R0, UR33, PT ;  /* 0x0000002100007c0c */ /* 0x000fe2000bf06270 */
[----:B------:R-:W0:Y:S01]  /*a06e0*/  LDCU.64 UR32, c[0x0][0x398] ;  /* 0x00007300ff2077ac */ /* 0x000e220008000a00 */
[----:B------:R-:W-:Y:S02]  /*a06f0*/  PRMT R0, R2, 0x3340, R4 ;  /* 0x0000334002007816 */ /* 0x000fe40000000004 */
[----:B------:R-:W-:-:S03]  /*a0700*/  PRMT R2, R3, 0x3340, R1 ;  /* 0x0000334003027816 */ /* 0x000fc60000000001 */
[----:B------:R-:W-:Y:S04]  /*a0710*/  STL [R1+0x28c], R0 ;  /* 0x00028c0001007387 */ /* 0x000fe80000100800 */
[----:B------:R3:W-:Y:S02]  /*a0720*/  STL [R1+0x194], R2 ;  /* 0x0001940201007387 */ /* 0x0007e40000100800 */
[----:B---3--:R-:W-:Y:S02]  /*a0730*/  SHF.R.U32.HI R2, RZ, 0x8, R40 ;  /* 0x00000008ff027819 */ /* 0x008fe40000011628 */
[----:B------:R-:W3:Y:S01]  /*a0740*/  LDL.LU R40, [R1+0x574] ;  /* 0x0005740001287983 */ /* 0x000ee20000300800 */
[----:B----4-:R-:W-:-:S03]  /*a0750*/  SHF.R.U32.HI R4, RZ, 0x8, R31 ;  /* 0x00000008ff047819 */ /* 0x010fc6000001161f */
[----:B------:R-:W4:Y:S01]  /*a0760*/  LDL.LU R31, [R1+0x688] ;  /* 0x00068800011f7983 */ /* 0x000f220000300800 */
        /* <DEDUP_REMOVED lines=8> */
[----:B------:R-:W0:Y:S04]  /*a07f0*/  LDCU UR77, c[0x0][0x398] ;  /* 0x00007300ff4d77ac */ /* 0x000e280008000800 */
        /* <DEDUP_REMOVED lines=10> */
[----:B------:R-:W-:Y:S01]  /*a08a0*/  LOP3.LUT R9, R9, 0xefffffff, RZ, 0xc0, !PT ;  /* 0xefffffff09097812 */ /* 0x000fe200078ec0ff */
[----:B------:R-:W-:Y:S01]  /*a08b0*/  VIADD R0, R51, 0x9b ;  /* 0x0000009b33007836 */ /* 0x000fe20000000000 */
[----:B------:R-:W-:Y:S01]  /*a08c0*/  ISETP.LT.AND P3, PT, R56, UR63, !P0 ;  /* 0x0000003f38007c0c */ /* 0x000fe2000c761270 */
[----:B------:R-:W0:Y:S01]  /*a08d0*/  LDCU UR63, c[0x0][0x398] ;  /* 0x00007300ff3f77ac */ /* 0x000e220008000800 */
[----:B------:R-:W-:-:S02]  /*a08e0*/  ISETP.LT.AND P2, PT, R53, UR76, !P0 ;  /* 0x0000004c35007c0c */ /* 0x000fc4000c741270 */
[----:B------:R-:W-:Y:S01]  /*a08f0*/  ISETP.LT.AND P1, PT, R54, UR55, !P0 ;  /* 0x0000003736007c0c */ /* 0x000fe2000c721270 */
[----:B------:R-:W0:Y:S08]  /*a0900*/  LDCU.64 UR48, c[0x0][0x398] ;  /* 0x00007300ff3077ac */ /* 0x000e300008000a00 */
[----:B------:R-:W-:Y:S01]  /*a0910*/  @P3 LOP3.LUT R9, R9, 0x10000000, RZ, 0xfc, !PT ;  /* 0x1000000009093812 */ /* 0x000fe200078efcff */
[----:B------:R-:W1:Y:S03]  /*a0920*/  LDCU UR76, c[0x0][0x398] ;  /* 0x00007300ff4c77ac */ /* 0x000e660008000800 */
[----:B------:R-:W-:Y:S01]  /*a0930*/  LOP3.LUT R9, R9, 0xf7ffffff, RZ, 0xc0, !PT ;  /* 0xf7ffffff09097812 */ /* 0x000fe200078ec0ff */
[----:B------:R-:W1:Y:S03]  /*a0940*/  LDCU UR55, c[0x0][0x398] ;  /* 0x00007300ff3777ac */ /* 0x000e660008000800 */
[----:B------:R-:W-:-:S02]  /*a0950*/  @P2 LOP3.LUT R9, R9, 0x8000000, RZ, 0xfc, !PT ;  /* 0x0800000009092812 */ /* 0x000fc400078efcff */
        /* <DEDUP_REMOVED lines=13> */
[----:B------:R3:W-:Y:S04]  /*a0a30*/  STL [R1+0x288], R2 ;  /* 0x0002880201007387 */ /* 0x0007e80000100800 */
[----:B------:R-:W2:Y:S01]  /*a0a40*/  LDL.LU R39, [R1+0x570] ;  /* 0x0005700001277983 */ /* 0x000ea20000300800 */
[----:B---3--:R-:W-:-:S03]  /*a0a50*/  SHF.R.U32.HI R2, RZ, 0x8, R40 ;  /* 0x00000008ff027819 */ /* 0x008fc60000011628 */
[----:B------:R-:W3:Y:S01]  /*a0a60*/  LDL.LU R40, [R1+0x80] ;  /* 0x0000800001287983 */ /* 0x000ee20000300800 */
[----:B----4-:R-:W-:-:S03]  /*a0a70*/  SHF.R.U32.HI R4, RZ, 0x8, R31 ;  /* 0x00000008ff047819 */ /* 0x010fc6000001161f */
[----:B------:R-:W4:Y:S01]  /*a0a80*/  LDL.LU R31, [R1+0x698] ;  /* 0x00069800011f7983 */ /* 0x000f220000300800 */
[----:B--2---:R-:W-:-:S03]  /*a0a90*/  SHF.R.U32.HI R3, RZ, 0x8, R30 ;  /* 0x00000008ff037819 */ /* 0x004fc6000001161e */
[----:B------:R-:W2:Y:S01]  /*a0aa0*/  LDL.LU R30, [R1+0x8c] ;  /* 0x00008c00011e7983 */ /* 0x000ea20000300800 */
[----:B------:R-:W-:Y:S01]  /*a0ab0*/  ISETP.LT.AND P3, PT, R56, UR63, !P0 ;  /* 0x0000003f38007c0c */ /* 0x000fe2000c761270 */
[----:B------:R-:W0:Y:S01]  /*a0ac0*/  LDCU UR63, c[0x0][0x398] ;  /* 0x00007300ff3f77ac */ /* 0x000e220008000800 */
[----:B------:R-:W-:Y:S02]  /*a0ad0*/  ISETP.LT.AND P2, PT, R53, UR57, !P0 ;  /* 0x0000003935007c0c */ /* 0x000fe4000c741270 */
[----:B------:R-:W-:Y:S02]  /*a0ae0*/  LOP3.LUT R9, R9, 0xfeffffff, RZ, 0xc0, !PT ;  /* 0xfeffffff09097812 */ /* 0x000fe400078ec0ff */
[----:B------:R-:W-:Y:S01]  /*a0af0*/  ISETP.LT.AND P1, PT, R54, UR56, !P0 ;  /* 0x0000003836007c0c */ /* 0x000fe2000c721270 */
[----:B------:R-:W-:Y:S01]  /*a0b00*/  VIADD R0, R51, 0x9a ;  /* 0x0000009a33007836 */ /* 0x000fe20000000000 */
[----:B------:R-:W-:Y:S01]  /*a0b10*/  LOP3.LUT R2, R2, 0xffff, RZ, 0xc0, !PT ;  /* 0x0000ffff02027812 */ /* 0x000fe200078ec0ff */
[----:B------:R-:W0:Y:S04]  /*a0b20*/  LDCU UR57, c[0x0][0x398] ;  /* 0x00007300ff3977ac */ /* 0x000e280008000800 */
[----:B------:R-:W-:Y:S01]  /*a0b30*/  @P3 LOP3.LUT R9, R9, 0x1000000, RZ, 0xfc, !PT ;  /* 0x0100000009093812 */ /* 0x000fe200078efcff */
[----:B------:R-:W0:Y:S03]  /*a0b40*/  LDCU UR56, c[0x0][0x398] ;  /* 0x00007300ff3877ac */ /* 0x000e260008000800 */
[----:B------:R-:W-:-:S04]  /*a0b50*/  LOP3.LUT R9, R9, 0xff7fffff, RZ, 0xc0, !PT ;  /* 0xff7fffff09097812 */ /* 0x000fc800078ec0ff */
[----:B------:R-:W-:Y:S02]  /*a0b60*/  @P2 LOP3.LUT R9, R9, 0x800000, RZ, 0xfc, !PT ;  /* 0x0080000009092812 */ /* 0x000fe400078efcff */
[----:B------:R-:W-:Y:S01]  /*a0b70*/  ISETP.LT.AND P0, PT, R55, UR48, !P0 ;  /* 0x0000003037007c0c */ /* 0x000fe2000c701270 */
[----:B------:R-:W0:Y:S01]  /*a0b80*/  LDCU UR48, c[0x0][0x398] ;  /* 0x00007300ff3077ac */ /* 0x000e220008000800 */
[----:B------:R-:W-:-:S04]  /*a0b90*/  LOP3.LUT R9, R9, 0xffbfffff, RZ, 0xc0, !PT ;  /* 0xffbfffff09097812 */ /* 0x000fc800078ec0ff */
[----:B------:R-:W-:-:S04]  /*a0ba0*/  @P1 LOP3.LUT R9, R9, 0x400000, RZ, 0xfc, !PT ;  /* 0x0040000009091812 */ /* 0x000fc800078efcff */
[----:B------:R-:W-:-:S04]  /*a0bb0*/  LOP3.LUT R9, R9, 0xffdfffff, RZ, 0xc0, !PT ;  /* 0xffdfffff09097812 */ /* 0x000fc800078ec0ff */
[----:B------:R-:W-:Y:S02]  /*a0bc0*/  @P0 LOP3.LUT R9, R9, 0x200000, RZ, 0xfc, !PT ;  /* 0x0020000009090812 */ /* 0x000fe400078efcff */
[----:B------:R-:W-:Y:S02]  /*a0bd0*/  ISETP.GE.AND P0, PT, R0, UR35, PT ;  /* 0x0000002300007c0c */ /* 0x000fe4000bf06270 */
[----:B------:R-:W-:Y:S01]  /*a0be0*/  LOP3.LUT R9, R9, 0xffefffff, RZ, 0xc0, !PT ;  /* 0xffefffff09097812 */ /* 0x000fe200078ec0ff */
[----:B------:R-:W-:Y:S01]  /*a0bf0*/  VIADD R0, R51, 0x99 ;  /* 0x0000009933007836 */ /* 0x000fe20000000000 */
[----:B------:R-:W-:Y:S01]  /*a0c00*/  ISETP.LT.AND P3, PT, R56, UR68, !P0 ;  /* 0x0000004438007c0c */ /* 0x000fe2000c761270 */
[----:B------:R-:W1:Y:S01]  /*a0c10*/  LDCU UR68, c[0x0][0x398] ;  /* 0x00007300ff4477ac */ /* 0x000e620008000800 */
[----:B0-----:R-:W-:Y:S02]  /*a0c20*/  ISETP.LT.AND P2, PT, R53, UR63, !P0 ;  /* 0x0000003f35007c0c */ /* 0x001fe4000c741270 */
[----:B------:R-:W-:Y:S01]  /*a0c30*/  ISETP.LT.AND P1, PT, R54, UR58, !P0 ;  /* 0x0000003a36007c0c */ /* 0x000fe2000c721270 */
[----:B------:R-:W0:Y:S08]  /*a0c40*/  LDCU.64 UR34, c[0x0][0x398] ;  /* 0x00007300ff2277ac */ /* 0x000e300008000a00 */
        /* <DEDUP_REMOVED lines=10> */
[----:B------:R-:W-:Y:S01]  /*a0cf0*/  ISETP.GE.AND P0, PT, R0, UR37, PT ;  /* 0x0000002500007c0c */ /* 0x000fe2000bf06270 */
[----:B------:R-:W0:Y:S03]  /*a0d00*/  LDCU.64 UR36, c[0x0][0x398] ;  /* 0x00007300ff2477ac */ /* 0x000e260008000a00 */
[----:B------:R-:W-:Y:S01]  /*a0d10*/  ISETP.LT.AND P3, PT, R56, UR69, !P0 ;  /* 0x0000004538007c0c */ /* 0x000fe2000c761270 */
[----:B------:R-:W0:Y:S01]  /*a0d20*/  LDCU UR69, c[0x0][0x398] ;  /* 0x00007300ff4577ac */ /* 0x000e220008000800 */
[----:B-1----:R-:W-:Y:S02]  /*a0d30*/  ISETP.LT.AND P2, PT, R53, UR68, !P0 ;  /* 0x0000004435007c0c */ /* 0x002fe4000c741270 */
[----:B------:R-:W-:Y:S01]  /*a0d40*/  LOP3.LUT R9, R9, 0xfffeffff, RZ, 0xc0, !PT ;  /* 0xfffeffff09097812 */ /* 0x000fe200078ec0ff */
[----:B------:R-:W1:Y:S01]  /*a0d50*/  LDCU UR68, c[0x0][0x398] ;  /* 0x00007300ff4477ac */ /* 0x000e620008000800 */
[----:B------:R-:W-:-:S07]  /*a0d60*/  ISETP.LT.AND P1, PT, R54, UR64, !P0 ;  /* 0x0000004036007c0c */ /* 0x000fce000c721270 */
[----:B------:R-:W-:Y:S01]  /*a0d70*/  @P3 LOP3.LUT R9, R9, 0x10000, RZ, 0xfc, !PT ;  /* 0x0001000009093812 */ /* 0x000fe200078efcff */
[----:B------:R-:W1:Y:S03]  /*a0d80*/  LDCU UR64, c[0x0][0x398] ;  /* 0x00007300ff4077ac */ /* 0x000e660008000800 */
[----:B------:R-:W-:-:S04]  /*a0d90*/  LOP3.LUT R9, R9, 0xffff7fff, RZ, 0xc0, !PT ;  /* 0xffff7fff09097812 */ /* 0x000fc800078ec0ff */
[----:B------:R-:W-:Y:S02]  /*a0da0*/  @P2 LOP3.LUT R9, R9, 0x8000, RZ, 0xfc, !PT ;  /* 0x0000800009092812 */ /* 0x000fe400078efcff */
[----:B0-----:R-:W-:Y:S01]  /*a0db0*/  ISETP.LT.AND P0, PT, R55, UR34, !P0 ;  /* 0x0000002237007c0c */ /* 0x001fe2000c701270 */
[----:B------:R-:W0:Y:S01]  /*a0dc0*/  LDCU UR34, c[0x0][0x398] ;  /* 0x00007300ff2277ac */ /* 0x000e220008000800 */
[----:B------:R-:W-:Y:S02]  /*a0dd0*/  LOP3.LUT R9, R9, 0xffffbfff, RZ, 0xc0, !PT ;  /* 0xffffbfff09097812 */ /* 0x000fe400078ec0ff */
[----:B------:R-:W-:Y:S02]  /*a0de0*/  PRMT R0, R2, 0x3340, R1 ;  /* 0x0000334002007816 */ /* 0x000fe40000000001 */
[----:B------:R-:W-:Y:S02]  /*a0df0*/  LOP3.LUT R4, R4, 0xffff, RZ, 0xc0, !PT ;  /* 0x0000ffff04047812 */ /* 0x000fe400078ec0ff */
[----:B------:R-:W-:-:S02]  /*a0e00*/  LOP3.LUT R3, R3, 0xffff, RZ, 0xc0, !PT ;  /* 0x0000ffff03037812 */ /* 0x000fc400078ec0ff */
[----:B------:R-:W-:Y:S01]  /*a0e10*/  @P1 LOP3.LUT R9, R9, 0x4000, RZ, 0xfc, !PT ;  /* 0x0000400009091812 */ /* 0x000fe200078efcff */
[----:B------:R0:W-:Y:S01]  /*a0e20*/  STL [R1+0x188], R0 ;  /* 0x0001880001007387 */ /* 0x0001e20000100800 */
[----:B------:R-:W-:Y:S02]  /*a0e30*/  PRMT R2, R4, 0x3340, R3 ;  /* 0x0000334004027816 */ /* 0x000fe40000000003 */
[----:B------:R-:W-:Y:S01]  /*a0e40*/  LOP3.LUT R9, R9, 0xffffdfff, RZ, 0xc0, !PT ;  /* 0xffffdfff09097812 */ /* 0x000fe200078ec0ff */
[----:B0-----:R-:W-:-:S03]  /*a0e50*/  VIADD R0, R51, 0x98 ;  /* 0x0000009833007836 */ /* 0x001fc60000000000 */
[----:B------:R-:W-:Y:S01]  /*a0e60*/  @P0 LOP3.LUT R9, R9, 0x2000, RZ, 0xfc, !PT ;  /* 0x0000200009090812 */ /* 0x000fe200078efcff */
[----:B------:R2:W-:Y:S01]  /*a0e70*/  STL [R1+0x284], R2 ;  /* 0x0002840201007387 */ /* 0x0005e20000100800 */
[----:B------:R-:W-:Y:S01]  /*a0e80*/  ISETP.GE.AND P0, PT, R0, UR33, PT ;  /* 0x0000002100007c0c */ /* 0x000fe2000bf06270 */
[----:B------:R-:W0:Y:S01]  /*a0e90*/  LDCU.64 UR32, c[0x0][0x398] ;  /* 0x00007300ff2077ac */ /* 0x000e220008000a00 */
[----:B---3--:R-:W-:Y:S02]  /*a0ea0*/  SHF.R.U32.HI R4, RZ, 0x8, R40 ;  /* 0x00000008ff047819 */ /* 0x008fe40000011628 */
[----:B------:R-:W3:Y:S01]  /*a0eb0*/  LDL.LU R40, [R1+0x694] ;  /* 0x0006940001287983 */ /* 0x000ee20000300800 */
[----:B----4-:R-:W-:-:S03]  /*a0ec0*/  SHF.R.U32.HI R0, RZ, 0x8, R31 ;  /* 0x00000008ff007819 */ /* 0x010fc6000001161f */
[----:B------:R-:W4:Y:S01]  /*a0ed0*/  LDL.LU R31, [R1+0x45c] ;  /* 0x00045c00011f7983 */ /* 0x000f220000300800 */
[----:B--2---:R-:W-:-:S03]  /*a0ee0*/  SHF.R.U32.HI R2, RZ, 0x8, R30 ;  /* 0x00000008ff027819 */ /* 0x004fc6000001161e */
[----:B------:R-:W2:Y:S01]  /*a0ef0*/  LDL.LU R30, [R1+0x6a0] ;  /* 0x0006a000011e7983 */ /* 0x000ea20000300800 */
[----:B------:R-:W-:Y:S02]  /*a0f00*/  SHF.R.U32.HI R3, RZ, 0x8, R39 ;  /* 0x00000008ff037819 */ /* 0x000fe40000011627 */
[----:B------:R-:W-:Y:S02]  /*a0f10*/  LOP3.LUT R4, R4, 0xffff, RZ, 0xc0, !PT ;  /* 0x0000ffff04047812 */ /* 0x000fe400078ec0ff */
[----:B------:R-:W-:Y:S02]  /*a0f20*/  LOP3.LUT R3, R3, 0xffff, RZ, 0xc0, !PT ;  /* 0x0000ffff03037812 */ /* 0x000fe400078ec0ff */
[----:B------:R-:W-:Y:S02]  /*a0f30*/  LOP3.LUT R2, R2, 0xffff, RZ, 0xc0, !PT ;  /* 0x0000ffff02027812 */ /* 0x000fe400078ec0ff */
[----:B------:R-:W-:Y:S02]  /*a0f40*/  LOP3.LUT R0, R0, 0xffff, RZ, 0xc0, !PT ;  /* 0x0000ffff00007812 */ /* 0x000fe400078ec0ff */
[----:B------:R-:W-:-:S02]  /*a0f50*/  PRMT R4, R3, 0x3340, R4 ;  /* 0x0000334003047816 */ /* 0x000fc40000000004 */
[--C-:B------:R-:W-:Y:S02]  /*a0f60*/  PRMT R3, R2, 0x3340, R1.reuse ;  /* 0x0000334002037816 */ /* 0x100fe40000000001 */
[----:B------:R-:W-:Y:S01]  /*a0f70*/  PRMT R2, R0, 0x3340, R1 ;  /* 0x0000334000027816 */ /* 0x000fe20000000001 */
[----:B------:R-:W-:Y:S04]  /*a0f80*/  STL [R1+0x280], R4 ;  /* 0x0002800401007387 */ /* 0x000fe80000100800 */
[----:B------:R0:W-:Y:S04]  /*a0f90*/  STL [R1+0x180], R3 ;  /* 0x0001800301007387 */ /* 0x0001e80000100800 */
[----:B------:R2:W-:Y:S01]  /*a0fa0*/  STL [R1+0x17c], R2 ;  /* 0x00017c0201007387 */ /* 0x0005e20000100800 */
[----:B0-----:R-:W-:-:S03]  /*a0fb0*/  SHF.R.U32.HI R3, RZ, 0x8, R10 ;  /* 0x00000008ff037819 */ /* 0x001fc6000001160a */
[----:B------:R-:W2:Y:S01]  /*a0fc0*/  LDL.LU R10, [R1+0x3b5c] ;  /* 0x003b5c00010a7983 */ /* 0x000ea20000300800 */
[----:B---3--:R-:W-:-:S03]  /*a0fd0*/  SHF.R.U32.HI R4, RZ, 0x8, R40 ;  /* 0x00000008ff047819 */ /* 0x008fc60000011628 */
        /* <DEDUP_REMOVED lines=14> */
[----:B------:R-:W-:Y:S01]  /*a10c0*/  LOP3.LUT R9, R9, 0xfffff7ff, RZ, 0xc0, !PT ;  /* 0xfffff7ff09097812 */ /* 0x000fe200078ec0ff */
[----:B------:R-:W0:Y:S03]  /*a10d0*/  LDCU UR73, c[0x0][0x398] ;  /* 0x00007300ff4977ac */ /* 0x000e260008000800 */
[----:B------:R-:W-:-:S02]  /*a10e0*/  @P2 LOP3.LUT R9, R9, 0x800, RZ, 0xfc, !PT ;  /* 0x0000080009092812 */ /* 0x000fc400078efcff */
[----:B------:R-:W-:Y:S02]  /*a10f0*/  ISETP.LT.AND P0, PT, R55, UR36, !P0 ;  /* 0x0000002437007c0c */ /* 0x000fe4000c701270 */
[----:B------:R-:W-:-:S04]  /*a1100*/  LOP3.LUT R9, R9, 0xfffffbff, RZ, 0xc0, !PT ;  /* 0xfffffbff09097812 */ /* 0x000fc800078ec0ff */
[----:B------:R-:W-:-:S04]  /*a1110*/  @P1 LOP3.LUT R9, R9, 0x400, RZ, 0xfc, !PT ;  /* 0x0000040009091812 */ /* 0x000fc800078efcff */
[----:B------:R-:W-:-:S04]  /*a1120*/  LOP3.LUT R9, R9, 0xfffffdff, RZ, 0xc0, !PT ;  /* 0xfffffdff09097812 */ /* 0x000fc800078ec0ff */
[----:B------:R-:W-:Y:S02]  /*a1130*/  @P0 LOP3.LUT R9, R9, 0x200, RZ, 0xfc, !PT ;  /* 0x0000020009090812 */ /* 0x000fe400078efcff */
[----:B------:R-:W-:-:S04]  /*a1140*/  ISETP.GE.AND P0, PT, R0, UR49, PT ;  /* 0x0000003100007c0c */ /* 0x000fc8000bf06270 */
[----:B------:R-:W-:Y:S02]  /*a1150*/  ISETP.LT.AND P3, PT, R56, UR48, !P0 ;  /* 0x0000003038007c0c */ /* 0x000fe4000c761270 */
[----:B------:R-:W-:Y:S01]  /*a1160*/  LOP3.LUT R9, R9, 0xfffffeff, RZ, 0xc0, !PT ;  /* 0xfffffeff09097812 */ /* 0x000fe200078ec0ff */
[----:B------:R-:W-:Y:S01]  /*a1170*/  VIADD R0, R51, 0x96 ;  /* 0x0000009633007836 */ /* 0x000fe20000000000 */
[----:B------:R-:W-:Y:S01]  /*a1180*/  ISETP.LT.AND P2, PT, R53, UR76, !P0 ;  /* 0x0000004c35007c0c */ /* 0x000fe2000c741270 */
[----:B------:R-:W0:Y:S01]  /*a1190*/  LDCU UR76, c[0x0][0x398] ;  /* 0x00007300ff4c77ac */ /* 0x000e220008000800 */
[----:B------:R-:W-:Y:S02]  /*a11a0*/  ISETP.LT.AND P1, PT, R54, UR77, !P0 ;  /* 0x0000004d36007c0c */ /* 0x000fe4000c721270 */
[----:B------:R-:W-:Y:S01]  /*a11b0*/  LOP3.LUT R5, R5, 0xffff, RZ, 0xc0, !PT ;  /* 0x0000ffff05057812 */ /* 0x000fe200078ec0ff */
[----:B------:R-:W0:Y:S04]  /*a11c0*/  LDCU UR77, c[0x0][0x398] ;  /* 0x00007300ff4d77ac */ /* 0x000e280008000800 */
        /* <DEDUP_REMOVED lines=10> */
[----:B------:R-:W-:Y:S02]  /*a1270*/  PRMT R0, R4, 0x3340, R5 ;  /* 0x0000334004007816 */ /* 0x000fe40000000005 */
[----:B------:R-:W-:Y:S02]  /*a1280*/  LOP3.LUT R2, R2, 0xffff, RZ, 0xc0, !PT ;  /* 0x0000ffff02027812 */ /* 0x000fe400078ec0ff */
[----:B------:R-:W-:Y:S01]  /*a1290*/  LOP3.LUT R3, R3, 0xffff, RZ, 0xc0, !PT ;  /* 0x0000ffff03037812 */ /* 0x000fe200078ec0ff */
[----:B------:R0:W-:Y:S03]  /*a12a0*/  STL [R1+0x2cc], R0 ;  /* 0x0002cc0001007387 */ /* 0x0001e60000100800 */
[----:B0-----:R-:W-:-:S05]  /*a12b0*/  PRMT R0, R2, 0x3340, R3 ;  /* 0x0000334002007816 */ /* 0x001fca0000000003 */
[----:B------:R0:W-:Y:S01]  /*a12c0*/  STL [R1+0x27c], R0 ;  /* 0x00027c0001007387 */ /* 0x0001e20000100800 */
[----:B---3--:R-:W-:-:S03]  /*a12d0*/  SHF.R.U32.HI R2, RZ, 0x8, R40 ;  /* 0x00000008ff027819 */ /* 0x008fc60000011628 */
[----:B------:R-:W3:Y:S01]  /*a12e0*/  LDL.LU R40, [R1+0x6c0] ;  /* 0x0006c00001287983 */ /* 0x000ee20000300800 */
[----:B----4-:R-:W-:-:S03]  /*a12f0*/  SHF.R.U32.HI R4, RZ, 0x8, R31 ;  /* 0x00000008ff047819 */ /* 0x010fc6000001161f */
[----:B------:R-:W4:Y:S01]  /*a1300*/  LDL.LU R31, [R1+0x6b0] ;  /* 0x0006b000011f7983 */ /* 0x000f220000300800 */
[----:B--2---:R-:W-:-:S03]  /*a1310*/  SHF.R.U32.HI R3, RZ, 0x8, R30 ;  /* 0x00000008ff037819 */ /* 0x004fc6000001161e */
[----:B------:R-:W2:Y:S01]  /*a1320*/  LDL.LU R30, [R1+0x1f4] ;  /* 0x0001f400011e7983 */ /* 0x000ea20000300800 */
[----:B------:R-:W-:Y:S02]  /*a1330*/  ISETP.LT.AND P3, PT, R56, UR38, !P0 ;  /* 0x0000002638007c0c */ /* 0x000fe4000c761270 */
[----:B------:R-:W-:Y:S01]  /*a1340*/  ISETP.LT.AND P2, PT, R53, UR76, !P0 ;  /* 0x0000004c35007c0c */ /* 0x000fe2000c741270 */
[----:B------:R-:W1:Y:S01]  /*a1350*/  LDCU UR76, c[0x0][0x398] ;  /* 0x00007300ff4c77ac */ /* 0x000e620008000800 */
[----:B------:R-:W-:Y:S02]  /*a1360*/  LOP3.LUT R9, R9, 0xffffffef, RZ, 0xc0, !PT ;  /* 0xffffffef09097812 */ /* 0x000fe400078ec0ff */
[----:B------:R-:W-:Y:S01]  /*a1370*/  ISETP.LT.AND P1, PT, R54, UR77, !P0 ;  /* 0x0000004d36007c0c */ /* 0x000fe2000c721270 */
[----:B------:R-:W1:Y:S01]  /*a1380*/  LDCU UR77, c[0x0][0x398] ;  /* 0x00007300ff4d77ac */ /* 0x000e620008000800 */
[----:B0-----:R-:W-:Y:S01]  /*a1390*/  VIADD R0, R51, 0x95 ;  /* 0x0000009533007836 */ /* 0x001fe20000000000 */
[----:B------:R-:W0:Y:S04]  /*a13a0*/  LDCU.64 UR38, c[0x0][0x398] ;  /* 0x00007300ff2677ac */ /* 0x000e280008000a00 */
[----:B------:R-:W-:-:S04]  /*a13b0*/  @P3 LOP3.LUT R9, R9, 0x10, RZ, 0xfc, !PT ;  /* 0x0000001009093812 */ /* 0x000fc800078efcff */
[----:B------:R-:W-:-:S04]  /*a13c0*/  LOP3.LUT R9, R9, 0xfffffff7, RZ, 0xc0, !PT ;  /* 0xfffffff709097812 */ /* 0x000fc800078ec0ff */
[----:B------:R-:W-:Y:S02]  /*a13d0*/  @P2 LOP3.LUT R9, R9, 0x8, RZ, 0xfc, !PT ;  /* 0x0000000809092812 */ /* 0x000fe400078efcff */
[----:B------:R-:W-:Y:S02]  /*a13e0*/  ISETP.LT.AND P0, PT, R55, UR48, !P0 ;  /* 0x0000003037007c0c */ /* 0x000fe4000c701270 */
[----:B------:R-:W-:-:S04]  /*a13f0*/  LOP3.LUT R9, R9, 0xfffffffb, RZ, 0xc0, !PT ;  /* 0xfffffffb09097812 */ /* 0x000fc800078ec0ff */
[----:B------:R-:W-:-:S04]  /*a1400*/  @P1 LOP3.LUT R9, R9, 0x4, RZ, 0xfc, !PT ;  /* 0x0000000409091812 */ /* 0x000fc800078efcff */
[----:B------:R-:W-:-:S04]  /*a1410*/  LOP3.LUT R9, R9, 0xfffffffd, RZ, 0xc0, !PT ;  /* 0xfffffffd09097812 */ /* 0x000fc800078ec0ff */
[----:B------:R-:W-:Y:S02]  /*a1420*/  @P0 LOP3.LUT R9, R9, 0x2, RZ, 0xfc, !PT ;  /* 0x0000000209090812 */ /* 0x000fe400078efcff */
[----:B------:R-:W-:-:S04]  /*a1430*/  ISETP.GE.AND P0, PT, R0, UR35, PT ;  /* 0x0000002300007c0c */ /* 0x000fc8000bf06270 */
[----:B-1----:R-:W-:Y:S02]  /*a1440*/  ISETP.LT.AND P2, PT, R53, UR76, !P0 ;  /* 0x0000004c35007c0c */ /* 0x002fe4000c741270 */
[----:B------:R-:W-:Y:S01]  /*a1450*/  LOP3.LUT R10, R10, 0x7fffffff, RZ, 0xc0, !PT ;  /* 0x7fffffff0a0a7812 */ /* 0x000fe200078ec0ff */
[----:B------:R-:W-:Y:S01]  /*a1460*/  VIADD R0, R51, 0x94 ;  /* 0x0000009433007836 */ /* 0x000fe20000000000 */
[----:B------:R-:W-:Y:S01]  /*a1470*/  ISETP.LT.AND P1, PT, R54, UR77, !P0 ;  /* 0x0000004d36007c0c */ /* 0x000fe2000c721270 */
[----:B------:R-:W1:Y:S01]  /*a1480*/  LDCU UR76, c[0x0][0x398] ;  /* 0x00007300ff4c77ac */ /* 0x000e620008000800 */
[----:B------:R-:W-:Y:S02]  /*a1490*/  ISETP.LT.AND P3, PT, R56, UR34, !P0 ;  /* 0x0000002238007c0c */ /* 0x000fe4000c761270 */
[----:B0-----:R-:W-:Y:S01]  /*a14a0*/  ISETP.LT.AND P0, PT, R55, UR38, !P0 ;  /* 0x0000002637007c0c */ /* 0x001fe2000c701270 */
[----:B------:R-:W0:Y:S04]  /*a14b0*/  LDCU UR77, c[0x0][0x398] ;  /* 0x00007300ff4d77ac */ /* 0x000e280008000800 */
[----:B------:R-:W-:Y:S01]  /*a14c0*/  @P2 LOP3.LUT R10, R10, 0x80000000, RZ, 0xfc, !PT ;  /* 0x800000000a0a2812 */ /* 0x000fe200078efcff */
[----:B------:R-:W0:Y:S03]  /*a14d0*/  LDCU.64 UR34, c[0x0][0x398] ;  /* 0x00007300ff2277ac */ /* 0x000e260008000a00 */
[----:B------:R-:W-:-:S04]  /*a14e0*/  LOP3.LUT R10, R10, 0xbfffffff, RZ, 0xc0, !PT ;  /* 0xbfffffff0a0a7812 */ /* 0x000fc800078ec0ff */
[----:B------:R-:W-:Y:S02]  /*a14f0*/  @P1 LOP3.LUT R10, R10, 0x40000000, RZ, 0xfc, !PT ;  /* 0x400000000a0a1812 */ /* 0x000fe400078efcff */
[----:B------:R-:W-:Y:S02]  /*a1500*/  LOP3.LUT R2, R2, 0xffff, RZ, 0xc0, !PT ;  /* 0x0000ffff02027812 */ /* 0x000fe400078ec0ff */
[----:B------:R-:W-:Y:S02]  /*a1510*/  LOP3.LUT R10, R10, 0xdfffffff, RZ, 0xc0, !PT ;  /* 0xdfffffff0a0a7812 */ /* 0x000fe400078ec0ff */
[----:B------:R-:W-:Y:S02]  /*a1520*/  LOP3.LUT R4, R4, 0xffff, RZ, 0xc0, !PT ;  /* 0x0000ffff04047812 */ /* 0x000fe400078ec0ff */
[----:B------:R-:W-:Y:S02]  /*a1530*/  @P0 LOP3.LUT R10, R10, 0x20000000, RZ, 0xfc, !PT ;  /* 0x200000000a0a0812 */ /* 0x000fe400078efcff */
[----:B------:R-:W-:Y:S01]  /*a1540*/  ISETP.GE.AND P0, PT, R0, UR37, PT ;  /* 0x0000002500007c0c */ /* 0x000fe2000bf06270 */
[----:B------:R-:W0:Y:S01]  /*a1550*/  LDCU.64 UR36, c[0x0][0x398] ;  /* 0x00007300ff2477ac */ /* 0x000e220008000a00 */
[----:B------:R-:W-:-:S02]  /*a1560*/  PRMT R0, R2, 0x3340, R4 ;  /* 0x0000334002007816 */ /* 0x000fc40000000004 */
[----:B------:R-:W-:-:S03]  /*a1570*/  LOP3.LUT R3, R3, 0xffff, RZ, 0xc0, !PT ;  /* 0x0000ffff03037812 */ /* 0x000fc600078ec0ff */
[----:B------:R1:W-:Y:S02]  /*a1580*/  STL [R1+0x278], R0 ;  /* 0x0002780001007387 */ /* 0x0003e40000100800 */
[----:B-1----:R-:W-:-:S05]  /*a1590*/  PRMT R0, R3, 0x3340, R1 ;  /* 0x0000334003007816 */ /* 0x002fca0000000001 */
[----:B------:R1:W-:Y:S01]  /*a15a0*/  STL [R1+0x16c], R0 ;  /* 0x00016c0001007387 */ /* 0x0003e20000100800 */
[----:B---3--:R-:W-:-:S03]  /*a15b0*/  SHF.R.U32.HI R2, RZ, 0x8, R40 ;  /* 0x00000008ff027819 */ /* 0x008fc60000011628 */
[----:B------:R-:W3:Y:S01]  /*a15c0*/  LDL.LU R40, [R1+0x6b4] ;  /* 0x0006b40001287983 */ /* 0x000ee20000300800 */
[----:B----4-:R-:W-:-:S03]  /*a15d0*/  SHF.R.U32.HI R4, RZ, 0x8, R31 ;  /* 0x00000008ff047819 */ /* 0x010fc6000001161f */
[----:B------:R-:W4:Y:S01]  /*a15e0*/  LDL.LU R31, [R1+0x6bc] ;  /* 0x0006bc00011f7983 */ /* 0x000f220000300800 */
[----:B--2---:R-:W-:-:S03]  /*a15f0*/  SHF.R.U32.HI R3, RZ, 0x8, R30 ;  /* 0x00000008ff037819 */ /* 0x004fc6000001161e */
[----:B------:R-:W2:Y:S01]  /*a1600*/  LDL.LU R30, [R1+0x6b8] ;  /* 0x0006b800011e7983 */ /* 0x000ea20000300800 */
[----:B------:R-:W-:-:S04]  /*a1610*/  LOP3.LUT R9, R9, 0xfffffffe, RZ, 0xc0, !PT ;  /* 0xfffffffe09097812 */ /* 0x000fc800078ec0ff */
[----:B------:R-:W-:Y:S02]  /*a1620*/  @P3 LOP3.LUT R9, R9, 0x1, RZ, 0xfc, !PT ;  /* 0x0000000109093812 */ /* 0x000fe400078efcff */
[----:B------:R-:W-:Y:S02]  /*a1630*/  ISETP.LT.AND P3, PT, R56, UR67, !P0 ;  /* 0x0000004338007c0c */ /* 0x000fe4000c761270 */
[----:B------:R-:W-:Y:S02]  /*a1640*/  ISETP.LT.AND P2, PT, R53, UR76, !P0 ;  /* 0x0000004c35007c0c */ /* 0x000fe4000c741270 */
[----:B------:R-:W-:Y:S02]  /*a1650*/  LOP3.LUT R10, R10, 0xefffffff, RZ, 0xc0, !PT ;  /* 0xefffffff0a0a7812 */ /* 0x000fe400078ec0ff */
[----:B0-----:R-:W-:Y:S01]  /*a1660*/  ISETP.LT.AND P1, PT, R54, UR77, !P0 ;  /* 0x0000004d36007c0c */ /* 0x001fe2000c721270 */
[----:B-1----:R-:W-:Y:S01]  /*a1670*/  VIADD R0, R51, 0x93 ;  /* 0x0000009333007836 */ /* 0x002fe20000000000 */
[----:B------:R-:W-:Y:S01]  /*a1680*/  LOP3.LUT R2, R2, 0xffff, RZ, 0xc0, !PT ;  /* 0x0000ffff02027812 */ /* 0x000fe200078ec0ff */
[----:B------:R-:W0:Y:S04]  /*a1690*/  LDCU UR77, c[0x0][0x398] ;  /* 0x00007300ff4d77ac */ /* 0x000e280008000800 */
[----:B------:R-:W-:Y:S01]  /*a16a0*/  @P3 LOP3.LUT R10, R10, 0x10000000, RZ, 0xfc, !PT ;  /* 0x100000000a0a3812 */ /* 0x000fe200078efcff */
[----:B------:R-:W1:Y:S03]  /*a16b0*/  LDCU UR76, c[0x0][0x398] ;  /* 0x00007300ff4c77ac */ /* 0x000e660008000800 */
[----:B------:R-:W-:Y:S01]  /*a16c0*/  LOP3.LUT R10, R10, 0xf7ffffff, RZ, 0xc0, !PT ;  /* 0xf7ffffff0a0a7812 */ /* 0x000fe200078ec0ff */
[----:B------:R-:W0:Y:S01]  /*a16d0*/  S2UR UR58, SR_CgaCtaId ;  /* 0x00000000003a79c3 */ /* 0x000e220000008800 */
[----:B------:R-:W-:Y:S01]  /*a16e0*/  LOP3.LUT R4, R4, 0xffff, RZ, 0xc0, !PT ;  /* 0x0000ffff04047812 */ /* 0x000fe200078ec0ff */
[----:B------:R-:W0:Y:S01]  /*a16f0*/  LDCU UR67, c[0x0][0x398] ;  /* 0x00007300ff4377ac */ /* 0x000e220008000800 */
[----:B------:R-:W-:-:S02]  /*a1700*/  @P2 LOP3.LUT R10, R10, 0x8000000, RZ, 0xfc, !PT ;  /* 0x080000000a0a2812 */ /* 0x000fc400078efcff */
        /* <DEDUP_REMOVED lines=19> */
[----:B------:R-:W-:Y:S01]  /*a1840*/  ISETP.LT.AND P0, PT, R55, UR36, !P0 ;  /* 0x0000002437007c0c */ /* 0x000fe2000c701270 */
[----:B------:R-:W0:Y:S01]  /*a1850*/  LDCU UR36, c[0x0][0x398] ;  /* 0x00007300ff2477ac */ /* 0x000e220008000800 */
[----:B------:R-:W-:-:S04]  /*a1860*/  LOP3.LUT R10, R10, 0xffbfffff, RZ, 0xc0, !PT ;  /* 0xffbfffff0a0a7812 */ /* 0x000fc800078ec0ff */
[----:B------:R-:W-:-:S04]  /*a1870*/  @P1 LOP3.LUT R10, R10, 0x400000, RZ, 0xfc, !PT ;  /* 0x004000000a0a1812 */ /* 0x000fc800078efcff */
[----:B------:R-:W-:-:S04]  /*a1880*/  LOP3.LUT R10, R10, 0xffdfffff, RZ, 0xc0, !PT ;  /* 0xffdfffff0a0a7812 */ /* 0x000fc800078ec0ff */
[----:B------:R-:W-:Y:S02]  /*a1890*/  @P0 LOP3.LUT R10, R10, 0x200000, RZ, 0xfc, !PT ;  /* 0x002000000a0a0812 */ /* 0x000fe400078efcff */
[----:B------:R-:W-:Y:S01]  /*a18a0*/  ISETP.GE.AND P0, PT, R0, UR49, PT ;  /* 0x0000003100007c0c */ /* 0x000fe2000bf06270 */
[----:B------:R-:W0:Y:S01]  /*a18b0*/  LDCU.64 UR48, c[0x0][0x398] ;  /* 0x00007300ff3077ac */ /* 0x000e220008000a00 */
[----:B------:R-:W-:Y:S02]  /*a18c0*/  PRMT R0, R2, 0x3340, R1 ;  /* 0x0000334002007816 */ /* 0x000fe40000000001 */
[----:B------:R-:W-:-:S03]  /*a18d0*/  LOP3.LUT R3, R3, 0xffff, RZ, 0xc0, !PT ;  /* 0x0000ffff03037812 */ /* 0x000fc600078ec0ff */
[----:B------:R1:W-:Y:S02]  /*a18e0*/  STL [R1+0x164], R0 ;  /* 0x0001640001007387 */ /* 0x0003e40000100800 */
[----:B-1----:R-:W-:-:S05]  /*a18f0*/  PRMT R0, R4, 0x3340, R3 ;  /* 0x0000334004007816 */ /* 0x002fca0000000003 */
[----:B------:R1:W-:Y:S01]  /*a1900*/  STL [R1+0x270], R0 ;  /* 0x0002700001007387 */ /* 0x0003e20000100800 */
        /* <DEDUP_REMOVED lines=8> */
[----:B-1----:R-:W-:Y:S01]  /*a1990*/  VIADD R0, R51, 0x91 ;  /* 0x0000009133007836 */ /* 0x002fe20000000000 */
[----:B---3--:R-:W-:Y:S01]  /*a19a0*/  SHF.R.U32.HI R2, RZ, 0x8, R40 ;  /* 0x00000008ff027819 */ /* 0x008fe20000011628 */
[----:B------:R-:W-:Y:S01]  /*a19b0*/  UMOV UR66, 0x400 ;  /* 0x0000040000427882 */ /* 0x000fe20000000000 */
[----:B------:R-:W-:Y:S01]  /*a19c0*/  LOP3.LUT R4, R4, 0xffff, RZ, 0xc0, !PT ;  /* 0x0000ffff04047812 */ /* 0x000fe200078ec0ff */
[----:B------:R-:W1:Y:S02]  /*a19d0*/  LDCU UR65, c[0x0][0x398] ;  /* 0x00007300ff4177ac */ /* 0x000e640008000800 */
[----:B------:R-:W-:-:S02]  /*a19e0*/  @P3 LOP3.LUT R10, R10, 0x100000, RZ, 0xfc, !PT ;  /* 0x001000000a0a3812 */ /* 0x000fc400078efcff */
[----:B------:R-:W-:Y:S01]  /*a19f0*/  LOP3.LUT R3, R3, 0xffff, RZ, 0xc0, !PT ;  /* 0x0000ffff03037812 */ /* 0x000fe200078ec0ff */
[----:B------:R-:W3:Y:S01]  /*a1a00*/  LDCU UR62, c[0x0][0x398] ;  /* 0x00007300ff3e77ac */ /* 0x000ee20008000800 */
[----:B------:R-:W-:Y:S01]  /*a1a10*/  LOP3.LUT R10, R10, 0xfff7ffff, RZ, 0xc0, !PT ;  /* 0xfff7ffff0a0a7812 */ /* 0x000fe200078ec0ff */
[----:B------:R-:W1:Y:S03]  /*a1a20*/  LDCU UR61, c[0x0][0x398] ;  /* 0x00007300ff3d77ac */ /* 0x000e660008000800 */
[----:B------:R-:W-:Y:S02]  /*a1a30*/  @P2 LOP3.LUT R10, R10, 0x80000, RZ, 0xfc, !PT ;  /* 0x000800000a0a2812 */ /* 0x000fe400078efcff */
[----:B0-----:R-:W-:Y:S02]  /*a1a40*/  ISETP.LT.AND P0, PT, R55, UR32, !P0 ;  /* 0x0000002037007c0c */ /* 0x001fe4000c701270 */
        /* <DEDUP_REMOVED lines=19> */
[----:B------:R-:W-:Y:S02]  /*a1b80*/  @P1 LOP3.LUT R10, R10, 0x4000, RZ, 0xfc, !PT ;  /* 0x000040000a0a1812 */ /* 0x000fe400078efcff */
[----:B------:R-:W-:Y:S02]  /*a1b90*/  LOP3.LUT R2, R2, 0xffff, RZ, 0xc0, !PT ;  /* 0x0000ffff02027812 */ /* 0x000fe400078ec0ff */
[----:B------:R-:W-:-:S04]  /*a1ba0*/  LOP3.LUT R10, R10, 0xffffdfff, RZ, 0xc0, !PT ;  /* 0xffffdfff0a0a7812 */ /* 0x000fc800078ec0ff */
[----:B------:R-:W-:Y:S02]  /*a1bb0*/  @P0 LOP3.LUT R10, R10, 0x2000, RZ, 0xfc, !PT ;  /* 0x000020000a0a0812 */ /* 0x000fe400078efcff */
[----:B------:R-:W-:Y:S02]  /*a1bc0*/  ISETP.GE.AND P0, PT, R0, UR35, PT ;  /* 0x0000002300007c0c */ /* 0x000fe4000bf06270 */
[----:B------:R-:W-:-:S05]  /*a1bd0*/  PRMT R0, R2, 0x3340, R1 ;  /* 0x0000334002007816 */ /* 0x000fca0000000001 */
[----:B------:R0:W-:Y:S02]  /*a1be0*/  STL [R1+0x158], R0 ;  /* 0x0001580001007387 */ /* 0x0001e40000100800 */
[----:B0-----:R-:W-:Y:S02]  /*a1bf0*/  PRMT R0, R4, 0x3340, R3 ;  /* 0x0000334004007816 */ /* 0x001fe40000000003 */
[----:B------:R-:W-:-:S03]  /*a1c00*/  SHF.R.U32.HI R3, RZ, 0x8, R11 ;  /* 0x00000008ff037819 */ /* 0x000fc6000001160b */
[----:B------:R0:W-:Y:S04]  /*a1c10*/  STL [R1+0x2b8], R0 ;  /* 0x0002b80001007387 */ /* 0x0001e80000100800 */
[----:B------:R-:W3:Y:S04]  /*a1c20*/  LDL.LU R11, [R1+0x3b58] ;  /* 0x003b5800010b7983 */ /* 0x000ee80000300800 */
[----:B------:R-:W3:Y:S04]  /*a1c30*/  LDL.LU R39, [R1+0x6c8] ;  /* 0x0006c80001277983 */ /* 0x000ee80000300800 */
        /* <DEDUP_REMOVED lines=20> */
[----:B------:R-:W-:-:S04]  /*a1d80*/  ISETP.GE.AND P0, PT, R0, UR37, PT ;  /* 0x0000002500007c0c */ /* 0x000fc8000bf06270 */
[----:B------:R-:W-:Y:S02]  /*a1d90*/  ISETP.LT.AND P3, PT, R56, UR16, !P0 ;  /* 0x0000001038007c0c */ /* 0x000fe4000c761270 */
[----:B------:R-:W-:Y:S02]  /*a1da0*/  ISETP.LT.AND P2, PT, R53, UR15, !P0 ;  /* 0x0000000f35007c0c */ /* 0x000fe4000c741270 */
[----:B------:R-:W-:Y:S02]  /*a1db0*/  LOP3.LUT R10, R10, 0xfffffeff, RZ, 0xc0, !PT ;  /* 0xfffffeff0a0a7812 */ /* 0x000fe400078ec0ff */
[----:B------:R-:W-:Y:S01]  /*a1dc0*/  ISETP.LT.AND P1, PT, R54, UR14, !P0 ;  /* 0x0000000e36007c0c */ /* 0x000fe2000c721270 */
[----:B------:R-:W-:-:S06]  /*a1dd0*/  VIADD R0, R51, 0x8e ;  /* 0x0000008e33007836 */ /* 0x000fcc0000000000 */
[----:B------:R-:W-:Y:S01]  /*a1de0*/  @P3 LOP3.LUT R10, R10, 0x100, RZ, 0xfc, !PT ;  /* 0x000001000a0a3812 */ /* 0x000fe200078efcff */
[----:B------:R-:W1:Y:S03]  /*a1df0*/  LDCU.64 UR14, c[0x0][0x398] ;  /* 0x00007300ff0e77ac */ /* 0x000e660008000a00 */
        /* <DEDUP_REMOVED lines=23> */
[----:B------:R-:W-:-:S07]  /*a1f70*/  ISETP.LT.AND P1, PT, R54, UR4, !P0 ;  /* 0x0000000436007c0c */ /* 0x000fce000c721270 */
[----:B------:R-:W-:-:S04]  /*a1f80*/  @P3 LOP3.LUT R10, R10, 0x10, RZ, 0xfc, !PT ;  /* 0x000000100a0a3812 */ /* 0x000fc800078efcff */
[----:B------:R-:W-:-:S04]  /*a1f90*/  LOP3.LUT R10, R10, 0xfffffff7, RZ, 0xc0, !PT ;  /* 0xfffffff70a0a7812 */ /* 0x000fc800078ec0ff */
[----:B------:R-:W-:Y:S02]  /*a1fa0*/  @P2 LOP3.LUT R10, R10, 0x8, RZ, 0xfc, !PT ;  /* 0x000000080a0a2812 */ /* 0x000fe400078efcff */
[----:B------:R-:W-:Y:S01]  /*a1fb0*/  ISETP.LT.AND P0, PT, R55, UR14, !P0 ;  /* 0x0000000e37007c0c */ /* 0x000fe2000c701270 */
[----:B-1----:R-:W-:Y:S01]  /*a1fc0*/  VIADD R0, R51, 0x8d ;  /* 0x0000008d33007836 */ /* 0x002fe20000000000 */
[----:B------:R-:W-:Y:S01]  /*a1fd0*/  LOP3.LUT R10, R10, 0xfffffffb, RZ, 0xc0, !PT ;  /* 0xfffffffb0a0a7812 */ /* 0x000fe200078ec0ff */
[----:B------:R-:W-:Y:S01]  /*a1fe0*/  ULEA UR58, UR58, UR66, 0x18 ;  /* 0x000000423a3a7291 */ /* 0x000fe2000f8ec0ff */
[----:B---3--:R-:W-:Y:S01]  /*a1ff0*/  LOP3.LUT R11, R11, 0x7fffffff, RZ, 0xc0, !PT ;  /* 0x7fffffff0b0b7812 */ /* 0x008fe200078ec0ff */
[----:B------:R-:W1:Y:S01]  /*a2000*/  LDCU UR66, c[0x0][0x398] ;  /* 0x00007300ff4277ac */ /* 0x000e620008000800 */
[----:B------:R-:W-:Y:S02]  /*a2010*/  @P1 LOP3.LUT R10, R10, 0x4, RZ, 0xfc, !PT ;  /* 0x000000040a0a1812 */ /* 0x000fe400078efcff */
[----:B------:R-:W-:Y:S01]  /*a2020*/  SHF.R.U32.HI R5, RZ, 0x8, R40 ;  /* 0x00000008ff057819 */ /* 0x000fe20000011628 */
[----:B------:R-:W3:Y:S01]  /*a2030*/  LDCU UR14, c[0x0][0x398] ;  /* 0x00007300ff0e77ac */ /* 0x000ee20008000800 */
[----:B------:R-:W-:-:S04]  /*a2040*/  LOP3.LUT R10, R10, 0xfffffffd, RZ, 0xc0, !PT ;  /* 0xfffffffd0a0a7812 */ /* 0x000fc800078ec0ff */
[----:B------:R-:W-:Y:S02]  /*a2050*/  @P0 LOP3.LUT R10, R10, 0x2, RZ, 0xfc, !PT ;  /* 0x000000020a0a0812 */ /* 0x000fe400078efcff */
[----:B------:R-:W-:Y:S01]  /*a2060*/  ISETP.GE.AND P0, PT, R0, UR49, PT ;  /* 0x0000003100007c0c */ /* 0x000fe2000bf06270 */
[----:B------:R-:W-:Y:S01]  /*a2070*/  VIADD R0, R51, 0x8c ;  /* 0x0000008c33007836 */ /* 0x000fe20000000000 */
[----:B------:R-:W-:Y:S01]  /*a2080*/  LOP3.LUT R10, R10, 0xfffffffe, RZ, 0xc0, !PT ;  /* 0xfffffffe0a0a7812 */ /* 0x000fe200078ec0ff */
[----:B------:R-:W1:Y:S01]  /*a2090*/  LDCU UR49, c[0x0][0x398] ;  /* 0x00007300ff3177ac */ /* 0x000e620008000800 */
[----:B------:R-:W-:Y:S02]  /*a20a0*/  ISETP.LT.AND P2, PT, R53, UR59, !P0 ;  /* 0x0000003b35007c0c */ /* 0x000fe4000c741270 */
[----:B------:R-:W-:Y:S01]  /*a20b0*/  ISETP.LT.AND P1, PT, R54, UR5, !P0 ;  /* 0x0000000536007c0c */ /* 0x000fe2000c721270 */
[----:B------:R-:W1:Y:S01]  /*a20c0*/  LDCU.64 UR4, c[0x0][0x398] ;  /* 0x00007300ff0477ac */ /* 0x000e620008000a00 */
[----:B------:R-:W-:-:S02]  /*a20d0*/  ISETP.LT.AND P3, PT, R56, UR60, !P0 ;  /* 0x0000003c38007c0c */ /* 0x000fc4000c761270 */
[----:B0-----:R-:W-:Y:S01]  /*a20e0*/  ISETP.LT.AND P0, PT, R55, UR32, !P0 ;  /* 0x0000002037007c0c */ /* 0x001fe2000c701270 */
[----:B------:R-:W0:Y:S01]  /*a20f0*/  LDCU UR60, c[0x0][0x398] ;  /* 0x00007300ff3c77ac */ /* 0x000e220008000800 */
[----:B------:R-:W-:Y:S02]  /*a2100*/  LOP3.LUT R5, R5, 0xffff, RZ, 0xc0, !PT ;  /* 0x0000ffff05057812 */ /* 0x000fe400078ec0ff */
[----:B------:R-:W-:Y:S01]  /*a2110*/  LOP3.LUT R2, R2, 0xffff, RZ, 0xc0, !PT ;  /* 0x0000ffff02027812 */ /* 0x000fe200078ec0ff */
[----:B------:R-:W0:Y:S02]  /*a2120*/  LDCU UR59, c[0x0][0x398] ;  /* 0x00007300ff3b77ac */ /* 0x000e240008000800 */
[----:B------:R-:W-:-:S04]  /*a2130*/  @P2 LOP3.LUT R11, R11, 0x80000000, RZ, 0xfc, !PT ;  /* 0x800000000b0b2812 */ /* 0x000fc800078efcff */
[----:B------:R-:W-:-:S04]  /*a2140*/  LOP3.LUT R11, R11, 0xbfffffff, RZ, 0xc0, !PT ;  /* 0xbfffffff0b0b7812 */ /* 0x000fc800078ec0ff */
[----:B------:R-:W-:-:S04]  /*a2150*/  @P1 LOP3.LUT R11, R11, 0x40000000, RZ, 0xfc, !PT ;  /* 0x400000000b0b1812 */ /* 0x000fc800078efcff */
[----:B------:R-:W-:-:S04]  /*a2160*/  LOP3.LUT R11, R11, 0xdfffffff, RZ, 0xc0, !PT ;  /* 0xdfffffff0b0b7812 */ /* 0x000fc800078ec0ff */
[----:B------:R-:W-:Y:S02]  /*a2170*/  @P0 LOP3.LUT R11, R11, 0x20000000, RZ, 0xfc, !PT ;  /* 0x200000000b0b0812 */ /* 0x000fe400078efcff */
[----:B------:R-:W-:Y:S02]  /*a2180*/  ISETP.GE.AND P0, PT, R0, UR31, PT ;  /* 0x0000001f00007c0c */ /* 0x000fe4000bf06270 */
[----:B------:R-:W-:Y:S02]  /*a2190*/  @P3 LOP3.LUT R10, R10, 0x1, RZ, 0xfc, !PT ;  /* 0x000000010a0a3812 */ /* 0x000fe400078efcff */
[----:B------:R-:W-:Y:S02]  /*a21a0*/  ISETP.LT.AND P3, PT, R56, UR9, !P0 ;  /* 0x0000000938007c0c */ /* 0x000fe4000c761270 */
[----:B------:R-:W-:Y:S01]  /*a21b0*/  ISETP.LT.AND P2, PT, R53, UR12, !P0 ;  /* 0x0000000c35007c0c */ /* 0x000fe2000c741270 */
[----:B------:R-:W0:Y:S01]  /*a21c0*/  LDCU.64 UR12, c[0x0][0x398] ;  /* 0x00007300ff0c77ac */ /* 0x000e220008000a00 */
[----:B------:R-:W-:-:S02]  /*a21d0*/  LOP3.LUT R11, R11, 0xefffffff, RZ, 0xc0, !PT ;  /* 0xefffffff0b0b7812 */ /* 0x000fc400078ec0ff */
[----:B------:R-:W-:Y:S01]  /*a21e0*/  ISETP.LT.AND P1, PT, R54, UR10, !P0 ;  /* 0x0000000a36007c0c */ /* 0x000fe2000c721270 */
[----:B------:R-:W0:Y:S06]  /*a21f0*/  LDCU.64 UR10, c[0x0][0x398] ;  /* 0x00007300ff0a77ac */ /* 0x000e2c0008000a00 */
[----:B------:R-:W-:Y:S02]  /*a2200*/  @P3 LOP3.LUT R11, R11, 0x10000000, RZ, 0xfc, !PT ;  /* 0x100000000b0b3812 */ /* 0x000fe400078efcff */
[----:B------:R-:W-:Y:S02]  /*a2210*/  SHF.R.U32.HI R4, RZ, 0x8, R39 ;  /* 0x00000008ff047819 */ /* 0x000fe40000011627 */
[----:B------:R-:W-:-:S02]  /*a2220*/  LOP3.LUT R11, R11, 0xf7ffffff, RZ, 0xc0, !PT ;  /* 0xf7ffffff0b0b7812 */ /* 0x000fc400078ec0ff */
[----:B------:R-:W-:Y:S02]  /*a2230*/  PRMT R0, R5, 0x3340, R2 ;  /* 0x0000334005007816 */ /* 0x000fe40000000002 */
[----:B------:R-:W-:Y:S02]  /*a2240*/  @P2 LOP3.LUT R11, R11, 0x8000000, RZ, 0xfc, !PT ;  /* 0x080000000b0b2812 */ /* 0x000fe400078efcff */
[----:B------:R-:W-:Y:S02]  /*a2250*/  LOP3.LUT R4, R4, 0xffff, RZ, 0xc0, !PT ;  /* 0x0000ffff04047812 */ /* 0x000fe400078ec0ff */
[----:B------:R-:W-:Y:S02]  /*a2260*/  LOP3.LUT R3, R3, 0xffff, RZ, 0xc0, !PT ;  /* 0x0000ffff03037812 */ /* 0x000fe400078ec0ff */
[----:B-1----:R-:W-:Y:S01]  /*a2270*/  ISETP.LT.AND P0, PT, R55, UR4, !P0 ;  /* 0x0000000437007c0c */ /* 0x002fe2000c701270 */
[----:B------:R1:W-:Y:S01]  /*a2280*/  STL [R1+0x268], R0 ;  /* 0x0002680001007387 */ /* 0x0003e20000100800 */
[----:B------:R-:W-:Y:S01]  /*a2290*/  LOP3.LUT R11, R11, 0xfbffffff, RZ, 0xc0, !PT ;  /* 0xfbffffff0b0b7812 */ /* 0x000fe200078ec0ff */
[----:B------:R-:W-:Y:S01]  /*a22a0*/  VIADD R2, R51, 0x8a ;  /* 0x0000008a33027836 */ /* 0x000fe20000000000 */
[----:B------:R-:W-:Y:S01]  /*a22b0*/  SHF.R.U32.HI R5, RZ, 0x8, R24 ;  /* 0x00000008ff057819 */ /* 0x000fe20000011618 */
[----:B------:R-:W0:Y:S01]  /*a22c0*/  LDCU UR4, c[0x0][0x398] ;  /* 0x00007300ff0477ac */ /* 0x000e220008000800 */
[----:B------:R-:W-:-:S02]  /*a22d0*/  @P1 LOP3.LUT R11, R11, 0x4000000, RZ, 0xfc, !PT ;  /* 0x040000000b0b1812 */ /* 0x000fc400078efcff */
[----:B-1----:R-:W-:Y:S02]  /*a22e0*/  PRMT R0, R4, 0x3340, R3 ;  /* 0x0000334004007816 */ /* 0x002fe40000000003 */
[----:B------:R-:W-:-:S03]  /*a22f0*/  LOP3.LUT R11, R11, 0xfdffffff, RZ, 0xc0, !PT ;  /* 0xfdffffff0b0b7812 */ /* 0x000fc600078ec0ff */
[----:B------:R1:W-:Y:S01]  /*a2300*/  STL [R1+0x264], R0 ;  /* 0x0002640001007387 */ /* 0x0003e20000100800 */
[----:B------:R-:W-:Y:S01]  /*a2310*/  @P0 LOP3.LUT R11, R11, 0x2000000, RZ, 0xfc, !PT ;  /* 0x020000000b0b0812 */ /* 0x000fe200078efcff */
[----:B-1----:R-:W-:-:S05]  /*a2320*/  VIADD R0, R51, 0x8b ;  /* 0x0000008b33007836 */ /* 0x002fca0000000000 */
[----:B------:R-:W-:Y:S01]  /*a2330*/  ISETP.GE.AND P0, PT, R0, UR23, PT ;  /* 0x0000001700007c0c */ /* 0x000fe2000bf06270 */
[----:B------:R-:W1:Y:S01]  /*a2340*/  LDCU.64 UR22, c[0x0][0x398] ;  /* 0x00007300ff1677ac */ /* 0x000e620008000a00 */
[----:B----4-:R-:W-:Y:S02]  /*a2350*/  SHF.R.U32.HI R3, RZ, 0x8, R31 ;  /* 0x00000008ff037819 */ /* 0x010fe4000001161f */
[----:B------:R-:W4:Y:S01]  /*a2360*/  LDL.LU R31, [R1+0x214] ;  /* 0x00021400011f7983 */ /* 0x000f220000300800 */
[----:B--2---:R-:W-:-:S03]  /*a2370*/  SHF.R.U32.HI R0, RZ, 0x8, R30 ;  /* 0x00000008ff007819 */ /* 0x004fc6000001161e */
[----:B------:R-:W2:Y:S01]  /*a2380*/  LDL.LU R30, [R1+0xf8] ;  /* 0x0000f800011e7983 */ /* 0x000ea20000300800 */
[----:B------:R-:W-:Y:S02]  /*a2390*/  ISETP.LT.AND P3, PT, R56, UR7, !P0 ;  /* 0x0000000738007c0c */ /* 0x000fe4000c761270 */
[----:B------:R-:W-:Y:S01]  /*a23a0*/  ISETP.LT.AND P2, PT, R53, UR8, !P0 ;  /* 0x0000000835007c0c */ /* 0x000fe2000c741270 */
[----:B------:R-:W0:Y:S01]  /*a23b0*/  LDCU.64 UR8, c[0x0][0x398] ;  /* 0x00007300ff0877ac */ /* 0x000e220008000a00 */
[----:B------:R-:W-:Y:S02]  /*a23c0*/  LOP3.LUT R11, R11, 0xfeffffff, RZ, 0xc0, !PT ;  /* 0xfeffffff0b0b7812 */ /* 0x000fe400078ec0ff */
[----:B------:R-:W-:Y:S01]  /*a23d0*/  ISETP.LT.AND P1, PT, R54, UR6, !P0 ;  /* 0x0000000636007c0c */ /* 0x000fe2000c721270 */
[----:B------:R-:W1:Y:S06]  /*a23e0*/  LDCU.64 UR6, c[0x0][0x398] ;  /* 0x00007300ff0677ac */ /* 0x000e6c0008000a00 */
        /* <DEDUP_REMOVED lines=11> */
[----:B------:R-:W0:Y:S01]  /*a24a0*/  LDCU UR15, c[0x0][0x398] ;  /* 0x00007300ff0f77ac */ /* 0x000e220008000800 */
[----:B------:R-:W-:-:S02]  /*a24b0*/  PRMT R2, R3, 0x3340, R1 ;  /* 0x0000334003027816 */ /* 0x000fc40000000001 */
[----:B------:R-:W-:-:S03]  /*a24c0*/  PRMT R0, R0, 0x3340, R1 ;  /* 0x0000334000007816 */ /* 0x000fc60000000001 */
[----:B------:R4:W-:Y:S04]  /*a24d0*/  STL [R1+0x148], R2 ;  /* 0x0001480201007387 */ /* 0x0009e80000100800 */
        /* <DEDUP_REMOVED lines=9> */
[----:B0-----:R-:W-:Y:S01]  /*a2570*/  VIADD R0, R51, 0x89 ;  /* 0x0000008933007836 */ /* 0x001fe20000000000 */
[----:B------:R-:W-:Y:S01]  /*a2580*/  SHF.R.U32.HI R4, RZ, 0x8, R25 ;  /* 0x00000008ff047819 */ /* 0x000fe20000011619 */
[----:B------:R-:W0:Y:S04]  /*a2590*/  LDCU.64 UR16, c[0x0][0x398] ;  /* 0x00007300ff1077ac */ /* 0x000e280008000a00 */
        /* <DEDUP_REMOVED lines=18> */
[----:B------:R-:W0:Y:S01]  /*a26c0*/  LDCU.64 UR24, c[0x0][0x398] ;  /* 0x00007300ff1877ac */ /* 0x000e220008000a00 */
[----:B------:R-:W-:-:S02]  /*a26d0*/  LOP3.LUT R4, R4, 0xffff, RZ, 0xc0, !PT ;  /* 0x0000ffff04047812 */ /* 0x000fc400078ec0ff */
[----:B------:R-:W-:Y:S01]  /*a26e0*/  LOP3.LUT R5, R5, 0xffff, RZ, 0xc0, !PT ;  /* 0x0000ffff05057812 */ /* 0x000fe200078ec0ff */
[----:B------:R-:W0:Y:S04]  /*a26f0*/  LDCU.64 UR32, c[0x0][0x398] ;  /* 0x00007300ff2077ac */ /* 0x000e280008000a00 */
[----:B------:R-:W-:-:S04]  /*a2700*/  @P3 LOP3.LUT R11, R11, 0x10000, RZ, 0xfc, !PT ;  /* 0x000100000b0b3812 */ /* 0x000fc800078efcff */
[----:B------:R-:W-:-:S04]  /*a2710*/  LOP3.LUT R11, R11, 0xffff7fff, RZ, 0xc0, !PT ;  /* 0xffff7fff0b0b7812 */ /* 0x000fc800078ec0ff */
[----:B------:R-:W-:Y:S02]  /*a2720*/  @P2 LOP3.LUT R11, R11, 0x8000, RZ, 0xfc, !PT ;  /* 0x000080000b0b2812 */ /* 0x000fe400078efcff */
[----:B------:R-:W-:Y:S01]  /*a2730*/  ISETP.LT.AND P0, PT, R55, UR8, !P0 ;  /* 0x0000000837007c0c */ /* 0x000fe2000c701270 */
[----:B------:R-:W0:Y:S01]  /*a2740*/  LDCU UR8, c[0x0][0x398] ;  /* 0x00007300ff0877ac */ /* 0x000e220008000800 */
[----:B------:R-:W-:-:S04]  /*a2750*/  LOP3.LUT R11, R11, 0xffffbfff, RZ, 0xc0, !PT ;  /* 0xffffbfff0b0b7812 */ /* 0x000fc800078ec0ff */
[----:B------:R-:W-:-:S04]  /*a2760*/  @P1 LOP3.LUT R11, R11, 0x4000, RZ, 0xfc, !PT ;  /* 0x000040000b0b1812 */ /* 0x000fc800078efcff */
[----:B------:R-:W-:Y:S02]  /*a2770*/  LOP3.LUT R11, R11, 0xffffdfff, RZ, 0xc0, !PT ;  /* 0xffffdfff0b0b7812 */ /* 0x000fe400078ec0ff */
[----:B------:R-:W-:Y:S02]  /*a2780*/  LOP3.LUT R2, R2, 0xffff, RZ, 0xc0, !PT ;  /* 0x0000ffff02027812 */ /* 0x000fe400078ec0ff */
[----:B------:R-:W-:Y:S02]  /*a2790*/  LOP3.LUT R3, R3, 0xffff, RZ, 0xc0, !PT ;  /* 0x0000ffff03037812 */ /* 0x000fe400078ec0ff */
[----:B------:R-:W-:Y:S02]  /*a27a0*/  @P0 LOP3.LUT R11, R11, 0x2000, RZ, 0xfc, !PT ;  /* 0x000020000b0b0812 */ /* 0x000fe400078efcff */
[----:B------:R-:W-:Y:S01]  /*a27b0*/  ISETP.GE.AND P0, PT, R0, UR5, PT ;  /* 0x0000000500007c0c */ /* 0x000fe2000bf06270 */
[----:B------:R-:W0:Y:S01]  /*a27c0*/  LDCU UR5, c[0x0][0x398] ;  /* 0x00007300ff0577ac */ /* 0x000e220008000800 */
[----:B------:R-:W-:-:S02]  /*a27d0*/  PRMT R0, R4, 0x3340, R5 ;  /* 0x0000334004007816 */ /* 0x000fc40000000005 */
[----:B------:R-:W-:Y:S02]  /*a27e0*/  PRMT R2, R2, 0x3340, R3 ;  /* 0x0000334002027816 */ /* 0x000fe40000000003 */
[----:B------:R-:W-:Y:S01]  /*a27f0*/  SHF.R.U32.HI R3, RZ, 0x8, R32 ;  /* 0x00000008ff037819 */ /* 0x000fe20000011620 */
[----:B------:R-:W-:Y:S04]  /*a2800*/  STL [R1+0x29c], R0 ;  /* 0x00029c0001007387 */ /* 0x000fe80000100800 */
[----:B------:R4:W-:Y:S04]  /*a2810*/  STL [R1+0x25c], R2 ;  /* 0x00025c0201007387 */ /* 0x0009e80000100800 */
        /* <DEDUP_REMOVED lines=12> */
[----:B------:R-:W0:Y:S04]  /*a28e0*/  LDCU.64 UR26, c[0x0][0x398] ;  /* 0x00007300ff1a77ac */ /* 0x000e280008000a00 */
        /* <DEDUP_REMOVED lines=38> */
[----:B------:R-:W0:Y:S03]  /*a2b50*/  LDCU UR51, c[0x0][0x398] ;  /* 0x00007300ff3377ac */ /* 0x000e260008000800 */
[----:B------:R-:W-:Y:S02]  /*a2b60*/  LOP3.LUT R11, R11, 0xfffffff7, RZ, 0xc0, !PT ;  /* 0xfffffff70b0b7812 */ /* 0x000fe400078ec0ff */
[----:B------:R-:W-:Y:S02]  /*a2b70*/  LOP3.LUT R4, R4, 0xffff, RZ, 0xc0, !PT ;  /* 0x0000ffff04047812 */ /* 0x000fe400078ec0ff */
[----:B------:R-:W-:Y:S02]  /*a2b80*/  @P2 LOP3.LUT R11, R11, 0x8, RZ, 0xfc, !PT ;  /* 0x000000080b0b2812 */ /* 0x000fe400078efcff */
[----:B------:R-:W-:Y:S01]  /*a2b90*/  ISETP.LT.AND P0, PT, R55, UR10, !P0 ;  /* 0x0000000a37007c0c */ /* 0x000fe2000c701270 */
[----:B------:R-:W0:Y:S01]  /*a2ba0*/  LDCU UR10, c[0x0][0x398] ;  /* 0x00007300ff0a77ac */ /* 0x000e220008000800 */
[----:B------:R-:W-:-:S02]  /*a2bb0*/  LOP3.LUT R11, R11, 0xfffffffb, RZ, 0xc0, !PT ;  /* 0xfffffffb0b0b7812 */ /* 0x000fc400078ec0ff */
[----:B------:R-:W-:Y:S02]  /*a2bc0*/  PRMT R0, R2, 0x3340, R4 ;  /* 0x0000334002007816 */ /* 0x000fe40000000004 */
[----:B------:R-:W-:-:S03]  /*a2bd0*/  @P1 LOP3.LUT R11, R11, 0x4, RZ, 0xfc, !PT ;  /* 0x000000040b0b1812 */ /* 0x000fc600078efcff */
[----:B------:R0:W-:Y:S01]  /*a2be0*/  STL [R1+0x214], R0 ;  /* 0x0002140001007387 */ /* 0x0001e20000100800 */
[----:B------:R-:W-:-:S04]  /*a2bf0*/  LOP3.LUT R11, R11, 0xfffffffd, RZ, 0xc0, !PT ;  /* 0xfffffffd0b0b7812 */ /* 0x000fc800078ec0ff */
[----:B------:R-:W-:Y:S01]  /*a2c00*/  @P0 LOP3.LUT R11, R11, 0x2, RZ, 0xfc, !PT ;  /* 0x000000020b0b0812 */ /* 0x000fe200078efcff */
[----:B0-----:R-:W-:-:S05]  /*a2c10*/  VIADD R0, R51, 0x85 ;  /* 0x0000008533007836 */ /* 0x001fca0000000000 */
[----:B------:R-:W-:Y:S02]  /*a2c20*/  ISETP.GE.AND P0, PT, R0, UR9, PT ;  /* 0x0000000900007c0c */ /* 0x000fe4000bf06270 */
[----:B---3--:R-:W-:Y:S02]  /*a2c30*/  LOP3.LUT R32, R32, 0x7fffffff, RZ, 0xc0, !PT ;  /* 0x7fffffff20207812 */ /* 0x008fe400078ec0ff */
[----:B------:R-:W-:Y:S01]  /*a2c40*/  LOP3.LUT R3, R3, 0xffff, RZ, 0xc0, !PT ;  /* 0x0000ffff03037812 */ /* 0x000fe200078ec0ff */
[----:B------:R-:W-:Y:S01]  /*a2c50*/  VIADD R0, R51, 0x84 ;  /* 0x0000008433007836 */ /* 0x000fe20000000000 */
[----:B------:R-:W-:Y:S01]  /*a2c60*/  ISETP.LT.AND P2, PT, R53, UR54, !P0 ;  /* 0x0000003635007c0c */ /* 0x000fe2000c741270 */
[----:B------:R-:W0:Y:S01]  /*a2c70*/  LDCU UR54, c[0x0][0x398] ;  /* 0x00007300ff3677ac */ /* 0x000e220008000800 */
[----:B------:R-:W-:Y:S02]  /*a2c80*/  ISETP.LT.AND P1, PT, R54, UR55, !P0 ;  /* 0x0000003736007c0c */ /* 0x000fe4000c721270 */
[----:B------:R-:W-:Y:S01]  /*a2c90*/  ISETP.LT.AND P3, PT, R56, UR53, !P0 ;  /* 0x0000003538007c0c */ /* 0x000fe2000c761270 */
[----:B------:R-:W3:Y:S01]  /*a2ca0*/  LDCU UR53, c[0x0][0x398] ;  /* 0x00007300ff3577ac */ /* 0x000ee20008000800 */
[----:B------:R-:W-:-:S02]  /*a2cb0*/  ISETP.LT.AND P0, PT, R55, UR20, !P0 ;  /* 0x0000001437007c0c */ /* 0x000fc4000c701270 */
[----:B------:R-:W-:Y:S01]  /*a2cc0*/  PRMT R2, R3, 0x3340, R1 ;  /* 0x0000334003027816 */ /* 0x000fe20000000001 */
[----:B------:R-:W0:Y:S04]  /*a2cd0*/  LDCU UR55, c[0x0][0x398] ;  /* 0x00007300ff3777ac */ /* 0x000e280008000800 */
[----:B------:R-:W-:Y:S01]  /*a2ce0*/  @P2 LOP3.LUT R32, R32, 0x80000000, RZ, 0xfc, !PT ;  /* 0x8000000020202812 */ /* 0x000fe200078efcff */
[----:B------:R-:W0:Y:S03]  /*a2cf0*/  LDCU UR9, c[0x0][0x398] ;  /* 0x00007300ff0977ac */ /* 0x000e260008000800 */
[----:B------:R-:W-:Y:S01]  /*a2d00*/  LOP3.LUT R32, R32, 0xbfffffff, RZ, 0xc0, !PT ;  /* 0xbfffffff20207812 */ /* 0x000fe200078ec0ff */
[----:B------:R1:W-:Y:S01]  /*a2d10*/  STL [R1+0x130], R2 ;  /* 0x0001300201007387 */ /* 0x0003e20000100800 */
[----:B----4-:R-:W-:Y:S01]  /*a2d20*/  SHF.R.U32.HI R4, RZ, 0x8, R31 ;  /* 0x00000008ff047819 */ /* 0x010fe2000001161f */
[----:B------:R-:W4:Y:S01]  /*a2d30*/  LDCU UR20, c[0x0][0x398] ;  /* 0x00007300ff1477ac */ /* 0x000f220008000800 */
[----:B------:R-:W-:-:S04]  /*a2d40*/  @P1 LOP3.LUT R32, R32, 0x40000000, RZ, 0xfc, !PT ;  /* 0x4000000020201812 */ /* 0x000fc800078efcff */
[----:B------:R-:W-:Y:S02]  /*a2d50*/  LOP3.LUT R32, R32, 0xdfffffff, RZ, 0xc0, !PT ;  /* 0xdfffffff20207812 */ /* 0x000fe400078ec0ff */
[----:B-1----:R-:W-:Y:S02]  /*a2d60*/  SHF.R.U32.HI R2, RZ, 0x8, R40 ;  /* 0x00000008ff027819 */ /* 0x002fe40000011628 */
[----:B------:R-:W-:Y:S02]  /*a2d70*/  @P0 LOP3.LUT R32, R32, 0x20000000, RZ, 0xfc, !PT ;  /* 0x2000000020200812 */ /* 0x000fe400078efcff */
[----:B------:R-:W-:Y:S02]  /*a2d80*/  LOP3.LUT R2, R2, 0xffff, RZ, 0xc0, !PT ;  /* 0x0000ffff02027812 */ /* 0x000fe400078ec0ff */
[----:B------:R-:W-:Y:S01]  /*a2d90*/  ISETP.GE.AND P0, PT, R0, UR13, PT ;  /* 0x0000000d00007c0c */ /* 0x000fe2000bf06270 */
[----:B------:R-:W1:Y:S01]  /*a2da0*/  LDCU UR13, c[0x0][0x398] ;  /* 0x00007300ff0d77ac */ /* 0x000e620008000800 */
[----:B------:R-:W-:-:S02]  /*a2db0*/  PRMT R0, R2, 0x3340, R1 ;  /* 0x0000334002007816 */ /* 0x000fc40000000001 */
[----:B------:R-:W-:-:S03]  /*a2dc0*/  LOP3.LUT R4, R4, 0xffff, RZ, 0xc0, !PT ;  /* 0x0000ffff04047812 */ /* 0x000fc600078ec0ff */
[----:B------:R0:W-:Y:S04]  /*a2dd0*/  STL [R1+0x12c], R0 ;  /* 0x00012c0001007387 */ /* 0x0001e80000100800 */
[----:B------:R-:W3:Y:S04]  /*a2de0*/  LDL.LU R40, [R1+0x6f0] ;  /* 0x0006f00001287983 */ /* 0x000ee80000300800 */
[----:B------:R-:W3:Y:S01]  /*a2df0*/  LDL.LU R31, [R1+0x6e4] ;  /* 0x0006e400011f7983 */ /* 0x000ee20000300800 */
[----:B--2---:R-:W-:-:S04]  /*a2e00*/  SHF.R.U32.HI R3, RZ, 0x8, R30 ;  /* 0x00000008ff037819 */ /* 0x004fc8000001161e */
[----:B------:R-:W-:-:S04]  /*a2e10*/  LOP3.LUT R3, R3, 0xffff, RZ, 0xc0, !PT ;  /* 0x0000ffff03037812 */ /* 0x000fc800078ec0ff */
[----:B0-----:R-:W-:-:S05]  /*a2e20*/  PRMT R0, R4, 0x3340, R3 ;  /* 0x0000334004007816 */ /* 0x001fca0000000003 */
[----:B------:R0:W-:Y:S04]  /*a2e30*/  STL [R1+0x258], R0 ;  /* 0x0002580001007387 */ /* 0x0001e80000100800 */
[----:B------:R-:W2:Y:S01]  /*a2e40*/  LDL.LU R30, [R1+0x6e0] ;  /* 0x0006e000011e7983 */ /* 0x000ea20000300800 */
[----:B------:R-:W-:-:S04]  /*a2e50*/  LOP3.LUT R11, R11, 0xfffffffe, RZ, 0xc0, !PT ;  /* 0xfffffffe0b0b7812 */ /* 0x000fc800078ec0ff */
[----:B------:R-:W-:Y:S02]  /*a2e60*/  @P3 LOP3.LUT R11, R11, 0x1, RZ, 0xfc, !PT ;  /* 0x000000010b0b3812 */ /* 0x000fe400078efcff */
[----:B------:R-:W-:Y:S02]  /*a2e70*/  ISETP.LT.AND P3, PT, R56, UR63, !P0 ;  /* 0x0000003f38007c0c */ /* 0x000fe4000c761270 */
[----:B------:R-:W-:Y:S02]  /*a2e80*/  ISETP.LT.AND P2, PT, R53, UR57, !P0 ;  /* 0x0000003935007c0c */ /* 0x000fe4000c741270 */
[----:B------:R-:W-:Y:S02]  /*a2e90*/  LOP3.LUT R32, R32, 0xefffffff, RZ, 0xc0, !PT ;  /* 0xefffffff20207812 */ /* 0x000fe400078ec0ff */
[----:B------:R-:W-:Y:S01]  /*a2ea0*/  ISETP.LT.AND P1, PT, R54, UR56, !P0 ;  /* 0x0000003836007c0c */ /* 0x000fe2000c721270 */
[----:B0-----:R-:W-:Y:S01]  /*a2eb0*/  VIADD R0, R51, 0x83 ;  /* 0x0000008333007836 */ /* 0x001fe20000000000 */
[----:B------:R-:W-:Y:S01]  /*a2ec0*/  SHF.R.U32.HI R2, RZ, 0x8, R27 ;  /* 0x00000008ff027819 */ /* 0x000fe2000001161b */
[----:B------:R-:W0:Y:S04]  /*a2ed0*/  LDCU UR57, c[0x0][0x398] ;  /* 0x00007300ff3977ac */ /* 0x000e280008000800 */
        /* <DEDUP_REMOVED lines=12> */
[----:B------:R-:W-:Y:S02]  /*a2fa0*/  LOP3.LUT R32, R32, 0xfeffffff, RZ, 0xc0, !PT ;  /* 0xfeffffff20207812 */ /* 0x000fe400078ec0ff */
[----:B------:R-:W-:Y:S01]  /*a2fb0*/  SHF.R.U32.HI R4, RZ, 0x8, R26 ;  /* 0x00000008ff047819 */ /* 0x000fe2000001161a */
[----:B------:R-:W-:Y:S01]  /*a2fc0*/  VIADD R0, R51, 0x82 ;  /* 0x0000008233007836 */ /* 0x000fe20000000000 */
[----:B------:R-:W-:Y:S01]  /*a2fd0*/  ISETP.LT.AND P3, PT, R56, UR69, !P0 ;  /* 0x0000004538007c0c */ /* 0x000fe2000c761270 */
[----:B------:R-:W0:Y:S01]  /*a2fe0*/  LDCU UR69, c[0x0][0x398] ;  /* 0x00007300ff4577ac */ /* 0x000e220008000800 */
[----:B------:R-:W-:-:S02]  /*a2ff0*/  ISETP.LT.AND P2, PT, R53, UR68, !P0 ;  /* 0x0000004435007c0c */ /* 0x000fc4000c741270 */
[----:B------:R-:W-:Y:S01]  /*a3000*/  ISETP.LT.AND P1, PT, R54, UR64, !P0 ;  /* 0x0000004036007c0c */ /* 0x000fe2000c721270 */
[----:B------:R-:W0:Y:S01]  /*a3010*/  LDCU UR68, c[0x0][0x398] ;  /* 0x00007300ff4477ac */ /* 0x000e220008000800 */
[----:B------:R-:W-:Y:S02]  /*a3020*/  SHF.R.U32.HI R3, RZ, 0x8, R28 ;  /* 0x00000008ff037819 */ /* 0x000fe4000001161c */
        /* <DEDUP_REMOVED lines=28> */
[C---:B0-----:R-:W-:Y:S01]  /*a31f0*/  VIADD R0, R51.reuse, 0x81 ;  /* 0x0000008133007836 */ /* 0x041fe20000000000 */
[----:B------:R-:W-:Y:S01]  /*a3200*/  SHF.R.U32.HI R2, RZ, 0x8, R40 ;  /* 0x00000008ff027819 */ /* 0x000fe20000011628 */
[----:B------:R-:W-:Y:S01]  /*a3210*/  VIADD R24, R51, 0x56 ;  /* 0x0000005633187836 */ /* 0x000fe20000000000 */
[----:B------:R-:W-:Y:S01]  /*a3220*/  LOP3.LUT R4, R4, 0xffff, RZ, 0xc0, !PT ;  /* 0x0000ffff04047812 */ /* 0x000fe200078ec0ff */
[----:B------:R-:W0:Y:S02]  /*a3230*/  LDCU UR75, c[0x0][0x398] ;  /* 0x00007300ff4b77ac */ /* 0x000e240008000800 */
[----:B------:R-:W-:-:S02]  /*a3240*/  @P3 LOP3.LUT R32, R32, 0x100000, RZ, 0xfc, !PT ;  /* 0x0010000020203812 */ /* 0x000fc400078efcff */
[----:B------:R-:W-:Y:S01]  /*a3250*/  LOP3.LUT R3, R3, 0xffff, RZ, 0xc0, !PT ;  /* 0x0000ffff03037812 */ /* 0x000fe200078ec0ff */
[----:B------:R-:W0:Y:S01]  /*a3260*/  LDCU UR74, c[0x0][0x398] ;  /* 0x00007300ff4a77ac */ /* 0x000e220008000800 */
[----:B------:R-:W-:Y:S01]  /*a3270*/  LOP3.LUT R32, R32, 0xfff7ffff, RZ, 0xc0, !PT ;  /* 0xfff7ffff20207812 */ /* 0x000fe200078ec0ff */
[----:B------:R-:W0:Y:S03]  /*a3280*/  LDCU UR73, c[0x0][0x398] ;  /* 0x00007300ff4977ac */ /* 0x000e260008000800 */
        /* <DEDUP_REMOVED lines=11> */
[----:B------:R-:W0:Y:S01]  /*a3340*/  LDCU UR29, c[0x0][0x398] ;  /* 0x00007300ff1d77ac */ /* 0x000e220008000800 */
[----:B------:R-:W-:Y:S02]  /*a3350*/  ISETP.LT.AND P2, PT, R53, UR36, !P0 ;  /* 0x0000002435007c0c */ /* 0x000fe4000c741270 */
[----:B------:R-:W-:Y:S01]  /*a3360*/  ISETP.LT.AND P1, PT, R54, UR34, !P0 ;  /* 0x0000002236007c0c */ /* 0x000fe2000c721270 */
[----:B------:R-:W0:Y:S01]  /*a3370*/  LDCU UR34, c[0x0][0x398] ;  /* 0x00007300ff2277ac */ /* 0x000e220008000800 */
[----:B------:R-:W-:Y:S01]  /*a3380*/  LOP3.LUT R2, R2, 0xffff, RZ, 0xc0, !PT ;  /* 0x0000ffff02027812 */ /* 0x000fe200078ec0ff */
[----:B------:R-:W0:Y:S06]  /*a3390*/  LDCU UR21, c[0x0][0x398] ;  /* 0x00007300ff1577ac */ /* 0x000e2c0008000800 */
        /* <DEDUP_REMOVED lines=9> */
[----:B------:R-:W-:Y:S01]  /*a3430*/  ISETP.GE.AND P0, PT, R0, UR23, PT ;  /* 0x0000001700007c0c */ /* 0x000fe2000bf06270 */
[----:B------:R-:W0:Y:S01]  /*a3440*/  LDCU UR23, c[0x0][0x398] ;  /* 0x00007300ff1777ac */ /* 0x000e220008000800 */
[----:B------:R-:W-:Y:S02]  /*a3450*/  PRMT R0, R2, 0x3340, R1 ;  /* 0x0000334002007816 */ /* 0x000fe40000000001 */
[----:B------:R-:W-:Y:S02]  /*a3460*/  PRMT R2, R4, 0x3340, R3 ;  /* 0x0000334004027816 */ /* 0x000fe40000000003 */
[----:B------:R-:W-:Y:S01]  /*a3470*/  SHF.R.U32.HI R3, RZ, 0x8, R33 ;  /* 0x00000008ff037819 */ /* 0x000fe20000011621 */
[----:B------:R-:W-:Y:S04]  /*a3480*/  STL [R1+0x120], R0 ;  /* 0x0001200001007387 */ /* 0x000fe80000100800 */
[----:B------:R3:W-:Y:S04]  /*a3490*/  STL [R1+0x1f4], R2 ;  /* 0x0001f40201007387 */ /* 0x0007e80000100800 */
[----:B------:R-:W4:Y:S04]  /*a34a0*/  LDL.LU R33, [R1+0x3b50] ;  /* 0x003b500001217983 */ /* 0x000f280000300800 */
[----:B------:R-:W4:Y:S01]  /*a34b0*/  LDL.LU R40, [R1+0x6fc] ;  /* 0x0006fc0001287983 */ /* 0x000f220000300800 */
[----:B---3--:R-:W-:-:S03]  /*a34c0*/  SHF.R.U32.HI R2, RZ, 0x8, R31 ;  /* 0x00000008ff027819 */ /* 0x008fc6000001161f */
[----:B------:R-:W3:Y:S01]  /*a34d0*/  LDL.LU R31, [R1+0x6f4] ;  /* 0x0006f400011f7983 */ /* 0x000ee20000300800 */
[----:B--2---:R-:W-:-:S03]  /*a34e0*/  SHF.R.U32.HI R4, RZ, 0x8, R30 ;  /* 0x00000008ff047819 */ /* 0x004fc6000001161e */
[----:B------:R-:W2:Y:S01]  /*a34f0*/  LDL.LU R30, [R1+0x6f8] ;  /* 0x0006f800011e7983 */ /* 0x000ea20000300800 */
[----:B------:R-:W-:Y:S01]  /*a3500*/  ISETP.LT.AND P3, PT, R56, UR48, !P0 ;  /* 0x0000003038007c0c */ /* 0x000fe2000c761270 */
[----:B------:R-:W1:Y:S01]  /*a3510*/  LDCU UR48, c[0x0][0x398] ;  /* 0x00007300ff3077ac */ /* 0x000e620008000800 */
[----:B0-----:R-:W-:Y:S02]  /*a3520*/  ISETP.LT.AND P2, PT, R53, UR29, !P0 ;  /* 0x0000001d35007c0c */ /* 0x001fe4000c741270 */
[----:B------:R-:W-:Y:S01]  /*a3530*/  LOP3.LUT R32, R32, 0xffffefff, RZ, 0xc0, !PT ;  /* 0xffffefff20207812 */ /* 0x000fe200078ec0ff */
[----:B------:R-:W0:Y:S01]  /*a3540*/  LDCU UR29, c[0x0][0x398] ;  /* 0x00007300ff1d77ac */ /* 0x000e220008000800 */
[----:B------:R-:W-:-:S07]  /*a3550*/  ISETP.LT.AND P1, PT, R54, UR34, !P0 ;  /* 0x0000002236007c0c */ /* 0x000fce000c721270 */
[----:B------:R-:W-:Y:S01]  /*a3560*/  @P3 LOP3.LUT R32, R32, 0x1000, RZ, 0xfc, !PT ;  /* 0x0000100020203812 */ /* 0x000fe200078efcff */
[----:B------:R-:W-:Y:S01]  /*a3570*/  VIADD R0, R51, 0x7f ;  /* 0x0000007f33007836 */ /* 0x000fe20000000000 */
[----:B------:R-:W0:Y:S02]  /*a3580*/  LDCU UR34, c[0x0][0x398] ;  /* 0x00007300ff2277ac */ /* 0x000e240008000800 */
        /* <DEDUP_REMOVED lines=8> */
[----:B------:R-:W-:Y:S01]  /*a3610*/  LOP3.LUT R32, R32, 0xfffffeff, RZ, 0xc0, !PT ;  /* 0xfffffeff20207812 */ /* 0x000fe200078ec0ff */
[----:B------:R-:W-:Y:S01]  /*a3620*/  VIADD R0, R51, 0x7e ;  /* 0x0000007e33007836 */ /* 0x000fe20000000000 */
[----:B-1----:R-:W-:Y:S01]  /*a3630*/  ISETP.LT.AND P3, PT, R56, UR48, !P0 ;  /* 0x0000003038007c0c */ /* 0x002fe2000c761270 */
[----:B------:R-:W1:Y:S01]  /*a3640*/  LDCU UR48, c[0x0][0x398] ;  /* 0x00007300ff3077ac */ /* 0x000e620008000800 */
[----:B0-----:R-:W-:Y:S02]  /*a3650*/  ISETP.LT.AND P2, PT, R53, UR29, !P0 ;  /* 0x0000001d35007c0c */ /* 0x001fe4000c741270 */
[----:B------:R-:W-:Y:S01]  /*a3660*/  ISETP.LT.AND P1, PT, R54, UR34, !P0 ;  /* 0x0000002236007c0c */ /* 0x000fe2000c721270 */
[----:B------:R-:W0:Y:S01]  /*a3670*/  LDCU UR29, c[0x0][0x398] ;  /* 0x00007300ff1d77ac */ /* 0x000e220008000800 */
[----:B------:R-:W-:-:S02]  /*a3680*/  LOP3.LUT R2, R2, 0xffff, RZ, 0xc0, !PT ;  /* 0x0000ffff02027812 */ /* 0x000fc400078ec0ff */
[----:B------:R-:W-:Y:S01]  /*a3690*/  LOP3.LUT R4, R4, 0xffff, RZ, 0xc0, !PT ;  /* 0x0000ffff04047812 */ /* 0x000fe200078ec0ff */
[----:B------:R-:W0:Y:S04]  /*a36a0*/  LDCU.64 UR34, c[0x0][0x398] ;  /* 0x00007300ff2277ac */ /* 0x000e280008000a00 */
[----:B------:R-:W-:Y:S01]  /*a36b0*/  @P3 LOP3.LUT R32, R32, 0x100, RZ, 0xfc, !PT ;  /* 0x0000010020203812 */ /* 0x000fe200078efcff */
[----:B------:R-:W0:Y:S03]  /*a36c0*/  LDCU UR25, c[0x0][0x398] ;  /* 0x00007300ff1977ac */ /* 0x000e260008000800 */
[----:B------:R-:W-:-:S04]  /*a36d0*/  LOP3.LUT R32, R32, 0xffffff7f, RZ, 0xc0, !PT ;  /* 0xffffff7f20207812 */ /* 0x000fc800078ec0ff */
[----:B------:R-:W-:Y:S02]  /*a36e0*/  @P2 LOP3.LUT R32, R32, 0x80, RZ, 0xfc, !PT ;  /* 0x0000008020202812 */ /* 0x000fe400078efcff */
[----:B------:R-:W-:Y:S02]  /*a36f0*/  ISETP.LT.AND P0, PT, R55, UR32, !P0 ;  /* 0x0000002037007c0c */ /* 0x000fe4000c701270 */
[----:B------:R-:W-:-:S04]  /*a3700*/  LOP3.LUT R32, R32, 0xffffffbf, RZ, 0xc0, !PT ;  /* 0xffffffbf20207812 */ /* 0x000fc800078ec0ff */
[----:B------:R-:W-:-:S04]  /*a3710*/  @P1 LOP3.LUT R32, R32, 0x40, RZ, 0xfc, !PT ;  /* 0x0000004020201812 */ /* 0x000fc800078efcff */
[----:B------:R-:W-:Y:S02]  /*a3720*/  LOP3.LUT R32, R32, 0xffffffdf, RZ, 0xc0, !PT ;  /* 0xffffffdf20207812 */ /* 0x000fe400078ec0ff */
[----:B------:R-:W-:Y:S02]  /*a3730*/  LOP3.LUT R3, R3, 0xffff, RZ, 0xc0, !PT ;  /* 0x0000ffff03037812 */ /* 0x000fe400078ec0ff */
        /* <DEDUP_REMOVED lines=12> */
[----:B-1----:R-:W-:Y:S01]  /*a3800*/  ISETP.LT.AND P2, PT, R53, UR48, !P0 ;  /* 0x0000003035007c0c */ /* 0x002fe2000c741270 */
[----:B------:R-:W1:Y:S01]  /*a3810*/  LDCU UR48, c[0x0][0x398] ;  /* 0x00007300ff3077ac */ /* 0x000e620008000800 */
[----:B------:R-:W-:Y:S02]  /*a3820*/  LOP3.LUT R32, R32, 0xffffffef, RZ, 0xc0, !PT ;  /* 0xffffffef20207812 */ /* 0x000fe400078ec0ff */
[----:B0-----:R-:W-:Y:S01]  /*a3830*/  ISETP.LT.AND P1, PT, R54, UR29, !P0 ;  /* 0x0000001d36007c0c */ /* 0x001fe2000c721270 */
[----:B------:R-:W-:Y:S01]  /*a3840*/  VIADD R0, R51, 0x7d ;  /* 0x0000007d33007836 */ /* 0x000fe20000000000 */
[----:B------:R-:W0:Y:S05]  /*a3850*/  LDCU.64 UR30, c[0x0][0x398] ;  /* 0x00007300ff1e77ac */ /* 0x000e2a0008000a00 */
[----:B------:R-:W-:Y:S01]  /*a3860*/  @P3 LOP3.LUT R32, R32, 0x10, RZ, 0xfc, !PT ;  /* 0x0000001020203812 */ /* 0x000fe200078efcff */
[----:B------:R-:W0:Y:S03]  /*a3870*/  LDCU UR29, c[0x0][0x398] ;  /* 0x00007300ff1d77ac */ /* 0x000e260008000800 */
        /* <DEDUP_REMOVED lines=8> */
[----:B----4-:R-:W-:Y:S02]  /*a3900*/  LOP3.LUT R33, R33, 0x7fffffff, RZ, 0xc0, !PT ;  /* 0x7fffffff21217812 */ /* 0x010fe400078ec0ff */
[----:B------:R-:W-:Y:S01]  /*a3910*/  SHF.R.U32.HI R2, RZ, 0x8, R40 ;  /* 0x00000008ff027819 */ /* 0x000fe20000011628 */
[----:B------:R-:W-:Y:S01]  /*a3920*/  VIADD R0, R51, 0x7c ;  /* 0x0000007c33007836 */ /* 0x000fe20000000000 */
[----:B------:R-:W-:Y:S01]  /*a3930*/  ISETP.LT.AND P2, PT, R53, UR49, !P0 ;  /* 0x0000003135007c0c */ /* 0x000fe2000c741270 */
[----:B------:R-:W4:Y:S01]  /*a3940*/  LDCU UR49, c[0x0][0x398] ;  /* 0x00007300ff3177ac */ /* 0x000f220008000800 */
[----:B-1----:R-:W-:-:S02]  /*a3950*/  ISETP.LT.AND P1, PT, R54, UR48, !P0 ;  /* 0x0000003036007c0c */ /* 0x002fc4000c721270 */
[----:B------:R-:W-:Y:S01]  /*a3960*/  ISETP.LT.AND P3, PT, R56, UR47, !P0 ;  /* 0x0000002f38007c0c */ /* 0x000fe2000c761270 */
[----:B------:R-:W1:Y:S01]  /*a3970*/  LDCU UR47, c[0x0][0x398] ;  /* 0x00007300ff2f77ac */ /* 0x000e620008000800 */
[----:B0-----:R-:W-:Y:S02]  /*a3980*/  ISETP.LT.AND P0, PT, R55, UR30, !P0 ;  /* 0x0000001e37007c0c */ /* 0x001fe4000c701270 */
[----:B------:R-:W-:Y:S01]  /*a3990*/  LOP3.LUT R2, R2, 0xffff, RZ, 0xc0, !PT ;  /* 0x0000ffff02027812 */ /* 0x000fe200078ec0ff */
[----:B------:R-:W0:Y:S04]  /*a39a0*/  LDCU UR48, c[0x0][0x398] ;  /* 0x00007300ff3077ac */ /* 0x000e280008000800 */
[----:B------:R-:W-:Y:S01]  /*a39b0*/  @P2 LOP3.LUT R33, R33, 0x80000000, RZ, 0xfc, !PT ;  /* 0x8000000021212812 */ /* 0x000fe200078efcff */
[----:B------:R-:W0:Y:S03]  /*a39c0*/  LDCU.64 UR38, c[0x0][0x398] ;  /* 0x00007300ff2677ac */ /* 0x000e260008000a00 */
[----:B------:R-:W-:Y:S01]  /*a39d0*/  LOP3.LUT R33, R33, 0xbfffffff, RZ, 0xc0, !PT ;  /* 0xbfffffff21217812 */ /* 0x000fe200078ec0ff */
[----:B------:R-:W0:Y:S03]  /*a39e0*/  LDCU UR30, c[0x0][0x398] ;  /* 0x00007300ff1e77ac */ /* 0x000e260008000800 */
[----:B------:R-:W-:-:S02]  /*a39f0*/  @P1 LOP3.LUT R33, R33, 0x40000000, RZ, 0xfc, !PT ;  /* 0x4000000021211812 */ /* 0x000fc400078efcff */
[----:B------:R-:W-:Y:S02]  /*a3a00*/  LOP3.LUT R4, R4, 0xffff, RZ, 0xc0, !PT ;  /* 0x0000ffff04047812 */ /* 0x000fe400078ec0ff */
[----:B------:R-:W-:Y:S02]  /*a3a10*/  LOP3.LUT R33, R33, 0xdfffffff, RZ, 0xc0, !PT ;  /* 0xdfffffff21217812 */ /* 0x000fe400078ec0ff */
[----:B------:R-:W-:Y:S02]  /*a3a20*/  LOP3.LUT R3, R3, 0xffff, RZ, 0xc0, !PT ;  /* 0x0000ffff03037812 */ /* 0x000fe400078ec0ff */
[----:B------:R-:W-:Y:S02]  /*a3a30*/  @P0 LOP3.LUT R33, R33, 0x20000000, RZ, 0xfc, !PT ;  /* 0x2000000021210812 */ /* 0x000fe400078efcff */
[----:B------:R-:W-:Y:S01]  /*a3a40*/  ISETP.GE.AND P0, PT, R0, UR37, PT ;  /* 0x0000002500007c0c */ /* 0x000fe2000bf06270 */
[----:B------:R-:W0:Y:S01]  /*a3a50*/  LDCU.64 UR36, c[0x0][0x398] ;  /* 0x00007300ff2477ac */ /* 0x000e220008000a00 */
[----:B------:R-:W-:-:S02]  /*a3a60*/  PRMT R0, R2, 0x3340, R4 ;  /* 0x0000334002007816 */ /* 0x000fc40000000004 */
[----:B------:R-:W-:-:S03]  /*a3a70*/  PRMT R2, R3, 0x3340, R1 ;  /* 0x0000334003027816 */ /* 0x000fc60000000001 */
        /* <DEDUP_REMOVED lines=8> */
[----:B------:R-:W-:-:S04]  /*a3b00*/  LOP3.LUT R32, R32, 0xfffffffe, RZ, 0xc0, !PT ;  /* 0xfffffffe20207812 */ /* 0x000fc800078ec0ff */
[----:B------:R-:W-:Y:S02]  /*a3b10*/  @P3 LOP3.LUT R32, R32, 0x1, RZ, 0xfc, !PT ;  /* 0x0000000120203812 */ /* 0x000fe400078efcff */
[----:B-1----:R-:W-:Y:S02]  /*a3b20*/  ISETP.LT.AND P3, PT, R56, UR47, !P0 ;  /* 0x0000002f38007c0c */ /* 0x002fe4000c761270 */
[----:B----4-:R-:W-:Y:S02]  /*a3b30*/  ISETP.LT.AND P2, PT, R53, UR49, !P0 ;  /* 0x0000003135007c0c */ /* 0x010fe4000c741270 */
[----:B------:R-:W-:Y:S02]  /*a3b40*/  LOP3.LUT R33, R33, 0xefffffff, RZ, 0xc0, !PT ;  /* 0xefffffff21217812 */ /* 0x000fe400078ec0ff */
[----:B0-----:R-:W-:Y:S01]  /*a3b50*/  ISETP.LT.AND P1, PT, R54, UR48, !P0 ;  /* 0x0000003036007c0c */ /* 0x001fe2000c721270 */
[----:B------:R-:W-:Y:S01]  /*a3b60*/  VIADD R0, R51, 0x7b ;  /* 0x0000007b33007836 */ /* 0x000fe20000000000 */
[----:B------:R-:W-:Y:S01]  /*a3b70*/  SHF.R.U32.HI R3, RZ, 0x8, R47 ;  /* 0x00000008ff037819 */ /* 0x000fe2000001162f */
[----:B------:R-:W0:Y:S04]  /*a3b80*/  LDCU.64 UR48, c[0x0][0x398] ;  /* 0x00007300ff3077ac */ /* 0x000e280008000a00 */
[----:B------:R-:W-:Y:S01]  /*a3b90*/  @P3 LOP3.LUT R33, R33, 0x10000000, RZ, 0xfc, !PT ;  /* 0x1000000021213812 */ /* 0x000fe200078efcff */
[----:B------:R-:W1:Y:S03]  /*a3ba0*/  LDCU UR47, c[0x0][0x398] ;  /* 0x00007300ff2f77ac */ /* 0x000e660008000800 */
        /* <DEDUP_REMOVED lines=11> */
[----:B------:R-:W4:Y:S01]  /*a3c60*/  LDCU.64 UR32, c[0x0][0x398] ;  /* 0x00007300ff2077ac */ /* 0x000f220008000a00 */
        /* <DEDUP_REMOVED lines=20> */
[----:B------:R0:W-:Y:S04]  /*a3db0*/  STL [R1+0x10c], R0 ;  /* 0x00010c0001007387 */ /* 0x0001e80000100800 */
[----:B------:R3:W-:Y:S01]  /*a3dc0*/  STL [R1+0x274], R2 ;  /* 0x0002740201007387 */ /* 0x0007e20000100800 */
[----:B------:R-:W-:Y:S01]  /*a3dd0*/  ISETP.LT.AND P3, PT, R56, UR57, !P0 ;  /* 0x0000003938007c0c */ /* 0x000fe2000c761270 */
[----:B------:R-:W0:Y:S01]  /*a3de0*/  LDCU UR57, c[0x0][0x398] ;  /* 0x00007300ff3977ac */ /* 0x000e220008000800 */
[----:B------:R-:W-:Y:S02]  /*a3df0*/  ISETP.LT.AND P2, PT, R53, UR63, !P0 ;  /* 0x0000003f35007c0c */ /* 0x000fe4000c741270 */
[----:B------:R-:W-:Y:S02]  /*a3e00*/  LOP3.LUT R33, R33, 0xffefffff, RZ, 0xc0, !PT ;  /* 0xffefffff21217812 */ /* 0x000fe400078ec0ff */
[----:B--2---:R-:W-:-:S02]  /*a3e10*/  SHF.R.U32.HI R3, RZ, 0x8, R30 ;  /* 0x00000008ff037819 */ /* 0x004fc4000001161e */
[----:B------:R-:W-:Y:S01]  /*a3e20*/  ISETP.LT.AND P1, PT, R54, UR55, !P0 ;  /* 0x0000003736007c0c */ /* 0x000fe2000c721270 */
[----:B------:R-:W2:Y:S04]  /*a3e30*/  LDL.LU R30, [R1+0x714] ;  /* 0x00071400011e7983 */ /* 0x000ea80000300800 */
[----:B------:R-:W-:Y:S01]  /*a3e40*/  @P3 LOP3.LUT R33, R33, 0x100000, RZ, 0xfc, !PT ;  /* 0x0010000021213812 */ /* 0x000fe200078efcff */
[----:B0-----:R-:W-:Y:S01]  /*a3e50*/  VIADD R0, R51, 0x79 ;  /* 0x0000007933007836 */ /* 0x001fe20000000000 */
[----:B------:R-:W0:Y:S02]  /*a3e60*/  LDCU UR63, c[0x0][0x398] ;  /* 0x00007300ff3f77ac */ /* 0x000e240008000800 */
[----:B------:R-:W-:Y:S02]  /*a3e70*/  LOP3.LUT R33, R33, 0xfff7ffff, RZ, 0xc0, !PT ;  /* 0xfff7ffff21217812 */ /* 0x000fe400078ec0ff */
[----:B------:R-:W-:Y:S01]  /*a3e80*/  SHF.R.U32.HI R5, RZ, 0x8, R40 ;  /* 0x00000008ff057819 */ /* 0x000fe20000011628 */
[----:B------:R-:W0:Y:S01]  /*a3e90*/  LDCU UR55, c[0x0][0x398] ;  /* 0x00007300ff3777ac */ /* 0x000e220008000800 */
[----:B------:R-:W-:-:S02]  /*a3ea0*/  @P2 LOP3.LUT R33, R33, 0x80000, RZ, 0xfc, !PT ;  /* 0x0008000021212812 */ /* 0x000fc400078efcff */
[----:B----4-:R-:W-:Y:S02]  /*a3eb0*/  ISETP.LT.AND P0, PT, R55, UR32, !P0 ;  /* 0x0000002037007c0c */ /* 0x010fe4000c701270 */
        /* <DEDUP_REMOVED lines=8> */
[----:B------:R-:W4:Y:S01]  /*a3f40*/  LDCU UR68, c[0x0][0x398] ;  /* 0x00007300ff4477ac */ /* 0x000f220008000800 */
[----:B------:R-:W-:Y:S02]  /*a3f50*/  ISETP.LT.AND P2, PT, R53, UR69, !P0 ;  /* 0x0000004535007c0c */ /* 0x000fe4000c741270 */
[----:B0-----:R-:W-:Y:S01]  /*a3f60*/  ISETP.LT.AND P1, PT, R54, UR63, !P0 ;  /* 0x0000003f36007c0c */ /* 0x001fe2000c721270 */
[----:B------:R-:W0:Y:S01]  /*a3f70*/  LDCU UR69, c[0x0][0x398] ;  /* 0x00007300ff4577ac */ /* 0x000e220008000800 */
[----:B---3--:R-:W-:-:S02]  /*a3f80*/  SHF.R.U32.HI R2, RZ, 0x8, R31 ;  /* 0x00000008ff027819 */ /* 0x008fc4000001161f */
[----:B------:R-:W-:Y:S01]  /*a3f90*/  LOP3.LUT R5, R5, 0xffff, RZ, 0xc0, !PT ;  /* 0x0000ffff05057812 */ /* 0x000fe200078ec0ff */
[----:B------:R-:W3:Y:S04]  /*a3fa0*/  LDCU UR63, c[0x0][0x398] ;  /* 0x00007300ff3f77ac */ /* 0x000ee80008000800 */
        /* <DEDUP_REMOVED lines=10> */
[----:B------:R-:W1:Y:S03]  /*a4050*/  LDCU.64 UR38, c[0x0][0x398] ;  /* 0x00007300ff2677ac */ /* 0x000e660008000a00 */
[----:B----4-:R-:W-:Y:S01]  /*a4060*/  ISETP.LT.AND P3, PT, R56, UR68, !P0 ;  /* 0x0000004438007c0c */ /* 0x010fe2000c761270 */
[----:B------:R-:W4:Y:S01]  /*a4070*/  LDCU UR68, c[0x0][0x398] ;  /* 0x00007300ff4477ac */ /* 0x000f220008000800 */
[----:B0-----:R-:W-:Y:S02]  /*a4080*/  ISETP.LT.AND P2, PT, R53, UR69, !P0 ;  /* 0x0000004535007c0c */ /* 0x001fe4000c741270 */
[----:B------:R-:W-:Y:S01]  /*a4090*/  LOP3.LUT R33, R33, 0xffffefff, RZ, 0xc0, !PT ;  /* 0xffffefff21217812 */ /* 0x000fe200078ec0ff */
[----:B------:R-:W0:Y:S01]  /*a40a0*/  LDCU UR69, c[0x0][0x398] ;  /* 0x00007300ff4577ac */ /* 0x000e220008000800 */
[----:B---3--:R-:W-:-:S02]  /*a40b0*/  ISETP.LT.AND P1, PT, R54, UR63, !P0 ;  /* 0x0000003f36007c0c */ /* 0x008fc4000c721270 */
[----:B------:R-:W-:Y:S01]  /*a40c0*/  LOP3.LUT R2, R2, 0xffff, RZ, 0xc0, !PT ;  /* 0x0000ffff02027812 */ /* 0x000fe200078ec0ff */
[----:B------:R-:W3:Y:S04]  /*a40d0*/  LDCU UR63, c[0x0][0x398] ;  /* 0x00007300ff3f77ac */ /* 0x000ee80008000800 */
[----:B------:R-:W-:Y:S02]  /*a40e0*/  @P3 LOP3.LUT R33, R33, 0x1000, RZ, 0xfc, !PT ;  /* 0x0000100021213812 */ /* 0x000fe400078efcff */
[----:B------:R-:W-:Y:S02]  /*a40f0*/  SHF.R.U32.HI R4, RZ, 0x8, R39 ;  /* 0x00000008ff047819 */ /* 0x000fe40000011627 */
[----:B------:R-:W-:Y:S02]  /*a4100*/  LOP3.LUT R33, R33, 0xfffff7ff, RZ, 0xc0, !PT ;  /* 0xfffff7ff21217812 */ /* 0x000fe400078ec0ff */
[----:B------:R-:W-:-:S02]  /*a4110*/  PRMT R0, R5, 0x3340, R2 ;  /* 0x0000334005007816 */ /* 0x000fc40000000002 */
[----:B------:R-:W-:Y:S02]  /*a4120*/  @P2 LOP3.LUT R33, R33, 0x800, RZ, 0xfc, !PT ;  /* 0x0000080021212812 */ /* 0x000fe400078efcff */
[----:B------:R-:W-:Y:S02]  /*a4130*/  LOP3.LUT R4, R4, 0xffff, RZ, 0xc0, !PT ;  /* 0x0000ffff04047812 */ /* 0x000fe400078ec0ff */
[----:B------:R-:W-:Y:S02]  /*a4140*/  LOP3.LUT R3, R3, 0xffff, RZ, 0xc0, !PT ;  /* 0x0000ffff03037812 */ /* 0x000fe400078ec0ff */
[----:B------:R-:W-:Y:S01]  /*a4150*/  ISETP.LT.AND P0, PT, R55, UR36, !P0 ;  /* 0x0000002437007c0c */ /* 0x000fe2000c701270 */
[----:B------:R0:W-:Y:S01]  /*a4160*/  STL [R1+0x1cc], R0 ;  /* 0x0001cc0001007387 */ /* 0x0001e20000100800 */
[----:B------:R-:W-:-:S04]  /*a4170*/  LOP3.LUT R33, R33, 0xfffffbff, RZ, 0xc0, !PT ;  /* 0xfffffbff21217812 */ /* 0x000fc800078ec0ff */
[----:B------:R-:W-:Y:S02]  /*a4180*/  @P1 LOP3.LUT R33, R33, 0x400, RZ, 0xfc, !PT ;  /* 0x0000040021211812 */ /* 0x000fe400078efcff */
[----:B0-----:R-:W-:Y:S02]  /*a4190*/  PRMT R0, R4, 0x3340, R3 ;  /* 0x0000334004007816 */ /* 0x001fe40000000003 */
[----:B------:R-:W-:-:S03]  /*a41a0*/  LOP3.LUT R33, R33, 0xfffffdff, RZ, 0xc0, !PT ;  /* 0xfffffdff21217812 */ /* 0x000fc600078ec0ff */
[----:B------:R0:W-:Y:S01]  /*a41b0*/  STL [R1+0x1c4], R0 ;  /* 0x0001c40001007387 */ /* 0x0001e20000100800 */
[----:B------:R-:W-:Y:S01]  /*a41c0*/  @P0 LOP3.LUT R33, R33, 0x200, RZ, 0xfc, !PT ;  /* 0x0000020021210812 */ /* 0x000fe200078efcff */
[----:B0-----:R-:W-:-:S05]  /*a41d0*/  VIADD R0, R51, 0x77 ;  /* 0x0000007733007836 */ /* 0x001fca0000000000 */
[----:B------:R-:W-:Y:S01]  /*a41e0*/  ISETP.GE.AND P0, PT, R0, UR49, PT ;  /* 0x0000003100007c0c */ /* 0x000fe2000bf06270 */
[----:B------:R-:W-:Y:S01]  /*a41f0*/  VIADD R2, R51, 0x76 ;  /* 0x0000007633027836 */ /* 0x000fe20000000000 */
[----:B------:R-:W-:Y:S01]  /*a4200*/  SHF.R.U32.HI R0, RZ, 0x8, R34 ;  /* 0x00000008ff007819 */ /* 0x000fe20000011622 */
[----:B------:R-:W0:Y:S01]  /*a4210*/  LDCU.64 UR48, c[0x0][0x398] ;  /* 0x00007300ff3077ac */ /* 0x000e220008000a00 */
[----:B------:R-:W3:Y:S04]  /*a4220*/  LDL.LU R34, [R1+0x3b4c] ;  /* 0x003b4c0001227983 */ /* 0x000ee80000300800 */
[----:B------:R-:W3:Y:S01]  /*a4230*/  LDL.LU R31, [R1+0x5cc] ;  /* 0x0005cc00011f7983 */ /* 0x000ee20000300800 */
[----:B--2---:R-:W-:-:S03]  /*a4240*/  SHF.R.U32.HI R3, RZ, 0x8, R30 ;  /* 0x00000008ff037819 */ /* 0x004fc6000001161e */
[----:B------:R-:W2:Y:S01]  /*a4250*/  LDL.LU R30, [R1+0x124] ;  /* 0x00012400011e7983 */ /* 0x000ea20000300800 */
[----:B----4-:R-:W-:Y:S01]  /*a4260*/  ISETP.LT.AND P3, PT, R56, UR68, !P0 ;  /* 0x0000004438007c0c */ /* 0x010fe2000c761270 */
[----:B------:R-:W4:Y:S01]  /*a4270*/  LDCU UR68, c[0x0][0x398] ;  /* 0x00007300ff4477ac */ /* 0x000f220008000800 */
[----:B------:R-:W-:Y:S02]  /*a4280*/  ISETP.LT.AND P2, PT, R53, UR69, !P0 ;  /* 0x0000004535007c0c */ /* 0x000fe4000c741270 */
[----:B------:R-:W-:Y:S01]  /*a4290*/  LOP3.LUT R33, R33, 0xfffffeff, RZ, 0xc0, !PT ;  /* 0xfffffeff21217812 */ /* 0x000fe200078ec0ff */
[----:B------:R-:W0:Y:S01]  /*a42a0*/  LDCU UR69, c[0x0][0x398] ;  /* 0x00007300ff4577ac */ /* 0x000e220008000800 */
[----:B---3--:R-:W-:-:S07]  /*a42b0*/  ISETP.LT.AND P1, PT, R54, UR63, !P0 ;  /* 0x0000003f36007c0c */ /* 0x008fce000c721270 */
[----:B------:R-:W-:Y:S01]  /*a42c0*/  @P3 LOP3.LUT R33, R33, 0x100, RZ, 0xfc, !PT ;  /* 0x0000010021213812 */ /* 0x000fe200078efcff */
[----:B------:R-:W3:Y:S03]  /*a42d0*/  LDCU UR63, c[0x0][0x398] ;  /* 0x00007300ff3f77ac */ /* 0x000ee60008000800 */
[----:B------:R-:W-:-:S04]  /*a42e0*/  LOP3.LUT R33, R33, 0xffffff7f, RZ, 0xc0, !PT ;  /* 0xffffff7f21217812 */ /* 0x000fc800078ec0ff */
[----:B------:R-:W-:Y:S02]  /*a42f0*/  @P2 LOP3.LUT R33, R33, 0x80, RZ, 0xfc, !PT ;  /* 0x0000008021212812 */ /* 0x000fe400078efcff */
[----:B-1----:R-:W-:Y:S02]  /*a4300*/  ISETP.LT.AND P0, PT, R55, UR38, !P0 ;  /* 0x0000002637007c0c */ /* 0x002fe4000c701270 */
[----:B------:R-:W-:-:S04]  /*a4310*/  LOP3.LUT R33, R33, 0xffffffbf, RZ, 0xc0, !PT ;  /* 0xffffffbf21217812 */ /* 0x000fc800078ec0ff */
[----:B------:R-:W-:Y:S02]  /*a4320*/  @P1 LOP3.LUT R33, R33, 0x40, RZ, 0xfc, !PT ;  /* 0x0000004021211812 */ /* 0x000fe400078efcff */
[----:B------:R-:W-:Y:S02]  /*a4330*/  LOP3.LUT R3, R3, 0xffff, RZ, 0xc0, !PT ;  /* 0x0000ffff03037812 */ /* 0x000fe400078ec0ff */
[----:B------:R-:W-:Y:S02]  /*a4340*/  LOP3.LUT R33, R33, 0xffffffdf, RZ, 0xc0, !PT ;  /* 0xffffffdf21217812 */ /* 0x000fe400078ec0ff */
[----:B------:R-:W-:Y:S02]  /*a4350*/  LOP3.LUT R0, R0, 0xffff, RZ, 0xc0, !PT ;  /* 0x0000ffff00007812 */ /* 0x000fe400078ec0ff */
[----:B------:R-:W-:Y:S02]  /*a4360*/  @P0 LOP3.LUT R33, R33, 0x20, RZ, 0xfc, !PT ;  /* 0x0000002021210812 */ /* 0x000fe400078efcff */
[----:B------:R-:W-:Y:S01]  /*a4370*/  ISETP.GE.AND P0, PT, R2, UR33, PT ;  /* 0x0000002102007c0c */ /* 0x000fe2000bf06270 */
[----:B------:R-:W1:Y:S01]  /*a4380*/  LDCU.64 UR32, c[0x0][0x398] ;  /* 0x00007300ff2077ac */ /* 0x000e620008000a00 */
[----:B------:R-:W-:-:S02]  /*a4390*/  PRMT R2, R3, 0x3340, R1 ;  /* 0x0000334003027816 */ /* 0x000fc40000000001 */
[----:B------:R-:W-:-:S03]  /*a43a0*/  PRMT R0, R0, 0x3340, R1 ;  /* 0x0000334000007816 */ /* 0x000fc60000000001 */
[----:B------:R0:W-:Y:S04]  /*a43b0*/  STL [R1+0xf8], R2 ;  /* 0x0000f80201007387 */ /* 0x0001e80000100800 */
[----:B------:R0:W-:Y:S04]  /*a43c0*/  STL [R1+0xf4], R0 ;  /* 0x0000f40001007387 */ /* 0x0001e80000100800 */
[----:B------:R-:W3:Y:S04]  /*a43d0*/  LDL.LU R39, [R1+0x728] ;  /* 0x0007280001277983 */ /* 0x000ee80000300800 */
[----:B------:R-:W3:Y:S01]  /*a43e0*/  LDL.LU R40, [R1+0x718] ;  /* 0x0007180001287983 */ /* 0x000ee20000300800 */
[----:B0-----:R-:W-:-:S03]  /*a43f0*/  SHF.R.U32.HI R2, RZ, 0x8, R31 ;  /* 0x00000008ff027819 */ /* 0x001fc6000001161f */
[----:B------:R-:W3:Y:S01]  /*a4400*/  LDL.LU R31, [R1+0x734] ;  /* 0x00073400011f7983 */ /* 0x000ee20000300800 */
[----:B--2---:R-:W-:-:S03]  /*a4410*/  SHF.R.U32.HI R4, RZ, 0x8, R30 ;  /* 0x00000008ff047819 */ /* 0x004fc6000001161e */
[----:B------:R-:W2:Y:S01]  /*a4420*/  LDL.LU R30, [R1+0x72c] ;  /* 0x00072c00011e7983 */ /* 0x000ea20000300800 */
[----:B----4-:R-:W-:Y:S02]  /*a4430*/  ISETP.LT.AND P3, PT, R56, UR68, !P0 ;  /* 0x0000004438007c0c */ /* 0x010fe4000c761270 */
[----:B------:R-:W-:Y:S01]  /*a4440*/  ISETP.LT.AND P2, PT, R53, UR69, !P0 ;  /* 0x0000004535007c0c */ /* 0x000fe2000c741270 */
[----:B------:R-:W0:Y:S01]  /*a4450*/  LDCU UR69, c[0x0][0x398] ;  /* 0x00007300ff4577ac */ /* 0x000e220008000800 */
[----:B------:R-:W-:Y:S02]  /*a4460*/  LOP3.LUT R33, R33, 0xffffffef, RZ, 0xc0, !PT ;  /* 0xffffffef21217812 */ /* 0x000fe400078ec0ff */
[----:B---3--:R-:W-:Y:S01]  /*a4470*/  ISETP.LT.AND P1, PT, R54, UR63, !P0 ;  /* 0x0000003f36007c0c */ /* 0x008fe2000c721270 */
[----:B------:R-:W3:Y:S01]  /*a4480*/  LDCU UR63, c[0x0][0x398] ;  /* 0x00007300ff3f77ac */ /* 0x000ee20008000800 */
[----:B------:R-:W-:Y:S01]  /*a4490*/  VIADD R0, R51, 0x75 ;  /* 0x0000007533007836 */ /* 0x000fe20000000000 */
[----:B------:R-:W4:Y:S04]  /*a44a0*/  LDCU UR68, c[0x0][0x398] ;  /* 0x00007300ff4477ac */ /* 0x000f280008000800 */
        /* <DEDUP_REMOVED lines=11> */
[----:B0-----:R-:W-:Y:S01]  /*a4560*/  ISETP.LT.AND P2, PT, R53, UR69, !P0 ;  /* 0x0000004535007c0c */ /* 0x001fe2000c741270 */
[----:B------:R-:W0:Y:S01]  /*a4570*/  LDCU.64 UR34, c[0x0][0x398] ;  /* 0x00007300ff2277ac */ /* 0x000e220008000a00 */
[----:B---3--:R-:W-:Y:S02]  /*a4580*/  ISETP.LT.AND P1, PT, R54, UR63, !P0 ;  /* 0x0000003f36007c0c */ /* 0x008fe4000c721270 */
[----:B----4-:R-:W-:Y:S01]  /*a4590*/  ISETP.LT.AND P3, PT, R56, UR68, !P0 ;  /* 0x0000004438007c0c */ /* 0x010fe2000c761270 */
[----:B------:R-:W3:Y:S01]  /*a45a0*/  LDCU UR63, c[0x0][0x398] ;  /* 0x00007300ff3f77ac */ /* 0x000ee20008000800 */
[----:B-1----:R-:W-:-:S02]  /*a45b0*/  ISETP.LT.AND P0, PT, R55, UR32, !P0 ;  /* 0x0000002037007c0c */ /* 0x002fc4000c701270 */
[----:B------:R-:W-:Y:S01]  /*a45c0*/  LOP3.LUT R2, R2, 0xffff, RZ, 0xc0, !PT ;  /* 0x0000ffff02027812 */ /* 0x000fe200078ec0ff */
[----:B------:R-:W1:Y:S04]  /*a45d0*/  LDCU UR69, c[0x0][0x398] ;  /* 0x00007300ff4577ac */ /* 0x000e680008000800 */
[----:B------:R-:W-:Y:S01]  /*a45e0*/  @P2 LOP3.LUT R34, R34, 0x80000000, RZ, 0xfc, !PT ;  /* 0x8000000022222812 */ /* 0x000fe200078efcff */
[----:B------:R-:W4:Y:S03]  /*a45f0*/  LDCU UR68, c[0x0][0x398] ;  /* 0x00007300ff4477ac */ /* 0x000f260008000800 */
[----:B------:R-:W-:-:S04]  /*a4600*/  LOP3.LUT R34, R34, 0xbfffffff, RZ, 0xc0, !PT ;  /* 0xbfffffff22227812 */ /* 0x000fc800078ec0ff */
[----:B------:R-:W-:Y:S02]  /*a4610*/  @P1 LOP3.LUT R34, R34, 0x40000000, RZ, 0xfc, !PT ;  /* 0x4000000022221812 */ /* 0x000fe400078efcff */
[----:B------:R-:W-:Y:S02]  /*a4620*/  LOP3.LUT R4, R4, 0xffff, RZ, 0xc0, !PT ;  /* 0x0000ffff04047812 */ /* 0x000fe400078ec0ff */
[----:B------:R-:W-:Y:S02]  /*a4630*/  LOP3.LUT R34, R34, 0xdfffffff, RZ, 0xc0, !PT ;  /* 0xdfffffff22227812 */ /* 0x000fe400078ec0ff */
[----:B------:R-:W-:Y:S02]  /*a4640*/  SHF.R.U32.HI R3, RZ, 0x8, R48 ;  /* 0x00000008ff037819 */ /* 0x000fe40000011630 */
[----:B------:R-:W-:Y:S02]  /*a4650*/  @P0 LOP3.LUT R34, R34, 0x20000000, RZ, 0xfc, !PT ;  /* 0x2000000022220812 */ /* 0x000fe400078efcff */
[----:B------:R-:W-:Y:S01]  /*a4660*/  ISETP.GE.AND P0, PT, R0, UR37, PT ;  /* 0x0000002500007c0c */ /* 0x000fe2000bf06270 */
[----:B------:R-:W0:Y:S01]  /*a4670*/  LDCU.64 UR36, c[0x0][0x398] ;  /* 0x00007300ff2477ac */ /* 0x000e220008000a00 */
[----:B------:R-:W-:-:S02]  /*a4680*/  PRMT R0, R2, 0x3340, R4 ;  /* 0x0000334002007816 */ /* 0x000fc40000000004 */
[----:B------:R-:W-:Y:S02]  /*a4690*/  LOP3.LUT R3, R3, 0xffff, RZ, 0xc0, !PT ;  /* 0x0000ffff03037812 */ /* 0x000fe400078ec0ff */
[----:B------:R-:W-:Y:S01]  /*a46a0*/  SHF.R.U32.HI R5, RZ, 0x8, R40 ;  /* 0x00000008ff057819 */ /* 0x000fe20000011628 */
[----:B------:R0:W-:Y:S01]  /*a46b0*/  STL [R1+0x1bc], R0 ;  /* 0x0001bc0001007387 */ /* 0x0001e20000100800 */
[----:B------:R-:W-:-:S03]  /*a46c0*/  PRMT R52, R3, 0x3340, R1 ;  /* 0x0000334003347816 */ /* 0x000fc60000000001 */
[----:B------:R-:W4:Y:S01]  /*a46d0*/  LDL.LU R40, [R1+0x738] ;  /* 0x0007380001287983 */ /* 0x000f220000300800 */
[----:B------:R-:W-:-:S03]  /*a46e0*/  SHF.R.U32.HI R2, RZ, 0x8, R31 ;  /* 0x00000008ff027819 */ /* 0x000fc6000001161f */
[----:B------:R-:W4:Y:S01]  /*a46f0*/  LDL.LU R31, [R1+0x71c] ;  /* 0x00071c00011f7983 */ /* 0x000f220000300800 */
[----:B--2---:R-:W-:-:S03]  /*a4700*/  SHF.R.U32.HI R3, RZ, 0x8, R30 ;  /* 0x00000008ff037819 */ /* 0x004fc6000001161e */
[----:B------:R-:W2:Y:S01]  /*a4710*/  LDL.LU R30, [R1+0x13c] ;  /* 0x00013c00011e7983 */ /* 0x000ea20000300800 */
[----:B------:R-:W-:-:S04]  /*a4720*/  LOP3.LUT R33, R33, 0xfffffffe, RZ, 0xc0, !PT ;  /* 0xfffffffe21217812 */ /* 0x000fc800078ec0ff */
[----:B------:R-:W-:Y:S02]  /*a4730*/  @P3 LOP3.LUT R33, R33, 0x1, RZ, 0xfc, !PT ;  /* 0x0000000121213812 */ /* 0x000fe400078efcff */
[----:B---3--:R-:W-:Y:S02]  /*a4740*/  ISETP.LT.AND P3, PT, R56, UR63, !P0 ;  /* 0x0000003f38007c0c */ /* 0x008fe4000c761270 */
[----:B------:R-:W-:Y:S02]  /*a4750*/  ISETP.LT.AND P2, PT, R53, UR77, !P0 ;  /* 0x0000004d35007c0c */ /* 0x000fe4000c741270 */
[----:B------:R-:W-:Y:S02]  /*a4760*/  LOP3.LUT R34, R34, 0xefffffff, RZ, 0xc0, !PT ;  /* 0xefffffff22227812 */ /* 0x000fe400078ec0ff */
[----:B------:R-:W-:Y:S01]  /*a4770*/  ISETP.LT.AND P1, PT, R54, UR76, !P0 ;  /* 0x0000004c36007c0c */ /* 0x000fe2000c721270 */
[----:B0-----:R-:W-:Y:S01]  /*a4780*/  VIADD R0, R51, 0x73 ;  /* 0x0000007333007836 */ /* 0x001fe20000000000 */
[----:B------:R-:W-:Y:S01]  /*a4790*/  SHF.R.U32.HI R4, RZ, 0x8, R39 ;  /* 0x00000008ff047819 */ /* 0x000fe20000011627 */
[----:B------:R-:W0:Y:S04]  /*a47a0*/  LDCU UR63, c[0x0][0x3b8] ;  /* 0x00007700ff3f77ac */ /* 0x000e280008000800 */
[----:B------:R-:W-:Y:S01]  /*a47b0*/  @P3 LOP3.LUT R34, R34, 0x10000000, RZ, 0xfc, !PT ;  /* 0x1000000022223812 */ /* 0x000fe200078efcff */
[----:B------:R-:W3:Y:S03]  /*a47c0*/  LDCU UR76, c[0x0][0x398] ;  /* 0x00007300ff4c77ac */ /* 0x000ee60008000800 */
        /* <DEDUP_REMOVED lines=33> */
[----:B------:R-:W0:Y:S01]  /*a49e0*/  LDCU.64 UR48, c[0x0][0x398] ;  /* 0x00007300ff3077ac */ /* 0x000e220008000a00 */
[----:B------:R-:W-:Y:S02]  /*a49f0*/  PRMT R0, R4, 0x3340, R5 ;  /* 0x0000334004007816 */ /* 0x000fe40000000005 */
[----:B------:R-:W-:-:S03]  /*a4a00*/  PRMT R2, R2, 0x3340, R3 ;  /* 0x0000334002027816 */ /* 0x000fc60000000003 */
[----:B------:R-:W-:Y:S04]  /*a4a10*/  STL [R1+0x260], R0 ;  /* 0x0002600001007387 */ /* 0x000fe80000100800 */
[----:B------:R0:W-:Y:S01]  /*a4a20*/  STL [R1+0x1ac], R2 ;  /* 0x0001ac0201007387 */ /* 0x0001e20000100800 */
[----:B----4-:R-:W-:-:S03]  /*a4a30*/  SHF.R.U32.HI R4, RZ, 0x8, R31 ;  /* 0x00000008ff047819 */ /* 0x010fc6000001161f */
[----:B------:R-:W4:Y:S01]  /*a4a40*/  LDL.LU R31, [R1+0x730] ;  /* 0x00073000011f7983 */ /* 0x000f220000300800 */
[----:B--2---:R-:W-:-:S03]  /*a4a50*/  SHF.R.U32.HI R3, RZ, 0x8, R30 ;  /* 0x00000008ff037819 */ /* 0x004fc6000001161e */
[----:B------:R-:W2:Y:S01]  /*a4a60*/  LDL.LU R30, [R1+0x4e8] ;  /* 0x0004e800011e7983 */ /* 0x000ea20000300800 */
[----:B0-----:R-:W-:Y:S02]  /*a4a70*/  SHF.R.U32.HI R2, RZ, 0x8, R40 ;  /* 0x00000008ff027819 */ /* 0x001fe40000011628 */
[----:B------:R-:W-:Y:S02]  /*a4a80*/  LOP3.LUT R4, R4, 0xffff, RZ, 0xc0, !PT ;  /* 0x0000ffff04047812 */ /* 0x000fe400078ec0ff */
[----:B------:R-:W-:Y:S02]  /*a4a90*/  LOP3.LUT R2, R2, 0xffff, RZ, 0xc0, !PT ;  /* 0x0000ffff02027812 */ /* 0x000fe400078ec0ff */
[----:B------:R-:W-:Y:S02]  /*a4aa0*/  LOP3.LUT R3, R3, 0xffff, RZ, 0xc0, !PT ;  /* 0x0000ffff03037812 */ /* 0x000fe400078ec0ff */
[----:B------:R-:W-:Y:S02]  /*a4ab0*/  PRMT R48, R2, 0x3340, R1 ;  /* 0x0000334002307816 */ /* 0x000fe40000000001 */
[----:B------:R-:W-:-:S02]  /*a4ac0*/  PRMT R2, R4, 0x3340, R3 ;  /* 0x0000334004027816 */ /* 0x000fc40000000003 */
[----:B------:R-:W-:-:S03]  /*a4ad0*/  SHF.R.U32.HI R3, RZ, 0x8, R35 ;  /* 0x00000008ff037819 */ /* 0x000fc60000011623 */
[----:B------:R4:W-:Y:S04]  /*a4ae0*/  STL [R1+0x1a8], R2 ;  /* 0x0001a80201007387 */ /* 0x0009e80000100800 */
[----:B------:R-:W3:Y:S01]  /*a4af0*/  LDL.LU R35, [R1+0x3b48] ;  /* 0x003b480001237983 */ /* 0x000ee20000300800 */
[----:B------:R-:W-:Y:S02]  /*a4b00*/  ISETP.LT.AND P3, PT, R56, UR67, !P0 ;  /* 0x0000004338007c0c */ /* 0x000fe4000c761270 */
[----:B------:R-:W-:Y:S02]  /*a4b10*/  ISETP.LT.AND P2, PT, R53, UR66, !P0 ;  /* 0x0000004235007c0c */ /* 0x000fe4000c741270 */
[----:B------:R-:W-:Y:S02]  /*a4b20*/  LOP3.LUT R34, R34, 0xffefffff, RZ, 0xc0, !PT ;  /* 0xffefffff22227812 */ /* 0x000fe400078ec0ff */
[----:B------:R-:W-:Y:S01]  /*a4b30*/  ISETP.LT.AND P1, PT, R54, UR65, !P0 ;  /* 0x0000004136007c0c */ /* 0x000fe2000c721270 */
[----:B------:R-:W-:Y:S01]  /*a4b40*/  VIADD R0, R51, 0x71 ;  /* 0x0000007133007836 */ /* 0x000fe20000000000 */
[----:B--2---:R-:W-:Y:S01]  /*a4b50*/  SHF.R.U32.HI R4, RZ, 0x8, R30 ;  /* 0x00000008ff047819 */ /* 0x004fe2000001161e */
[----:B------:R-:W0:Y:S01]  /*a4b60*/  LDCU UR65, c[0x0][0x3b8] ;  /* 0x00007700ff4177ac */ /* 0x000e220008000800 */
[----:B------:R-:W2:Y:S03]  /*a4b70*/  LDL.LU R30, [R1+0x73c] ;  /* 0x00073c00011e7983 */ /* 0x000ea60000300800 */
[----:B------:R-:W-:-:S02]  /*a4b80*/  @P3 LOP3.LUT R34, R34, 0x100000, RZ, 0xfc, !PT ;  /* 0x0010000022223812 */ /* 0x000fc400078efcff */
[----:B----4-:R-:W-:Y:S01]  /*a4b90*/  SHF.R.U32.HI R2, RZ, 0x8, R31 ;  /* 0x00000008ff027819 */ /* 0x010fe2000001161f */
[----:B------:R-:W4:Y:S01]  /*a4ba0*/  LDCU UR67, c[0x0][0x398] ;  /* 0x00007300ff4377ac */ /* 0x000f220008000800 */
[----:B------:R-:W-:Y:S02]  /*a4bb0*/  LOP3.LUT R34, R34, 0xfff7ffff, RZ, 0xc0, !PT ;  /* 0xfff7ffff22227812 */ /* 0x000fe400078ec0ff */
[----:B------:R-:W-:Y:S01]  /*a4bc0*/  LOP3.LUT R3, R3, 0xffff, RZ, 0xc0, !PT ;  /* 0x0000ffff03037812 */ /* 0x000fe200078ec0ff */
[----:B------:R-:W0:Y:S01]  /*a4bd0*/  LDCU UR66, c[0x0][0x398] ;  /* 0x00007300ff4277ac */ /* 0x000e220008000800 */
        /* <DEDUP_REMOVED lines=14> */
[----:B------:R-:W0:Y:S01]  /*a4cc0*/  LDCU UR61, c[0x0][0x3b8] ;  /* 0x00007700ff3d77ac */ /* 0x000e220008000800 */
[----:B------:R-:W-:-:S02]  /*a4cd0*/  LOP3.LUT R4, R4, 0xffff, RZ, 0xc0, !PT ;  /* 0x0000ffff04047812 */ /* 0x000fc400078ec0ff */
        /* <DEDUP_REMOVED lines=19> */
[----:B------:R-:W0:Y:S08]  /*a4e10*/  LDCU.64 UR4, c[0x0][0x398] ;  /* 0x00007300ff0477ac */ /* 0x000e300008000a00 */
[----:B------:R-:W-:-:S04]  /*a4e20*/  @P3 LOP3.LUT R34, R34, 0x1000, RZ, 0xfc, !PT ;  /* 0x0000100022223812 */ /* 0x000fc800078efcff */
[----:B------:R-:W-:-:S04]  /*a4e30*/  LOP3.LUT R34, R34, 0xfffff7ff, RZ, 0xc0, !PT ;  /* 0xfffff7ff22227812 */ /* 0x000fc800078ec0ff */
[----:B------:R-:W-:Y:S02]  /*a4e40*/  @P2 LOP3.LUT R34, R34, 0x800, RZ, 0xfc, !PT ;  /* 0x0000080022222812 */ /* 0x000fe400078efcff */
[----:B0-----:R-:W-:Y:S01]  /*a4e50*/  ISETP.LT.AND P0, PT, R55, UR32, !P0 ;  /* 0x0000002037007c0c */ /* 0x001fe2000c701270 */
        /* <DEDUP_REMOVED lines=13> */
[----:B------:R-:W-:-:S02]  /*a4f30*/  PRMT R2, R2, 0x3340, R3 ;  /* 0x0000334002027816 */ /* 0x000fc40000000003 */
[----:B---3--:R-:W-:Y:S01]  /*a4f40*/  LOP3.LUT R35, R35, 0x7fffffff, RZ, 0xc0, !PT ;  /* 0x7fffffff23237812 */ /* 0x008fe200078ec0ff */
[----:B------:R-:W3:Y:S04]  /*a4f50*/  LDCU UR37, c[0x0][0x398] ;  /* 0x00007300ff2577ac */ /* 0x000ee80008000800 */
        /* <DEDUP_REMOVED lines=10> */
[----:B------:R-:W-:-:S05]  /*a5000*/  PRMT R0, R4, 0x3340, R1 ;  /* 0x0000334004007816 */ /* 0x000fca0000000001 */
[----:B------:R-:W-:Y:S04]  /*a5010*/  STL [R1+0xe8], R0 ;  /* 0x0000e80001007387 */ /* 0x000fe80000100800 */
[----:B------:R2:W-:Y:S04]  /*a5020*/  STL [R1+0x19c], R2 ;  /* 0x00019c0201007387 */ /* 0x0005e80000100800 */
[----:B------:R-:W3:Y:S04]  /*a5030*/  LDL.LU R40, [R1+0x754] ;  /* 0x0007540001287983 */ /* 0x000ee80000300800 */
[----:B------:R-:W4:Y:S01]  /*a5040*/  LDL.LU R31, [R1+0x750] ;  /* 0x00075000011f7983 */ /* 0x000f220000300800 */
[----:B--2---:R-:W-:-:S03]  /*a5050*/  SHF.R.U32.HI R2, RZ, 0x8, R30 ;  /* 0x00000008ff027819 */ /* 0x004fc6000001161e */
[----:B------:R-:W2:Y:S01]  /*a5060*/  LDL.LU R30, [R1+0x744] ;  /* 0x00074400011e7983 */ /* 0x000ea20000300800 */
[----:B------:R-:W-:Y:S02]  /*a5070*/  SHF.R.U32.HI R4, RZ, 0x8, R37 ;  /* 0x00000008ff047819 */ /* 0x000fe40000011625 */
[----:B------:R-:W-:Y:S02]  /*a5080*/  SHF.R.U32.HI R3, RZ, 0x8, R29 ;  /* 0x00000008ff037819 */ /* 0x000fe4000001161d */
[----:B------:R-:W-:Y:S02]  /*a5090*/  LOP3.LUT R2, R2, 0xffff, RZ, 0xc0, !PT ;  /* 0x0000ffff02027812 */ /* 0x000fe400078ec0ff */
[----:B------:R-:W-:Y:S02]  /*a50a0*/  LOP3.LUT R4, R4, 0xffff, RZ, 0xc0, !PT ;  /* 0x0000ffff04047812 */ /* 0x000fe400078ec0ff */
[----:B------:R-:W-:Y:S02]  /*a50b0*/  LOP3.LUT R3, R3, 0xffff, RZ, 0xc0, !PT ;  /* 0x0000ffff03037812 */ /* 0x000fe400078ec0ff */
[----:B------:R-:W-:-:S02]  /*a50c0*/  PRMT R49, R2, 0x3340, R1 ;  /* 0x0000334002317816 */ /* 0x000fc40000000001 */
[----:B------:R-:W-:-:S05]  /*a50d0*/  PRMT R2, R4, 0x3340, R3 ;  /* 0x0000334004027816 */ /* 0x000fca0000000003 */
[----:B------:R3:W-:Y:S01]  /*a50e0*/  STL [R1+0x204], R2 ;  /* 0x0002040201007387 */ /* 0x0007e20000100800 */
[----:B------:R-:W-:Y:S02]  /*a50f0*/  ISETP.LT.AND P3, PT, R56, UR18, !P0 ;  /* 0x0000001238007c0c */ /* 0x000fe4000c761270 */
[----:B------:R-:W-:Y:S02]  /*a5100*/  ISETP.LT.AND P2, PT, R53, UR15, !P0 ;  /* 0x0000000f35007c0c */ /* 0x000fe4000c741270 */
[----:B------:R-:W-:Y:S02]  /*a5110*/  LOP3.LUT R34, R34, 0xffffffef, RZ, 0xc0, !PT ;  /* 0xffffffef22227812 */ /* 0x000fe400078ec0ff */
[----:B------:R-:W-:Y:S01]  /*a5120*/  ISETP.LT.AND P1, PT, R54, UR16, !P0 ;  /* 0x0000001036007c0c */ /* 0x000fe2000c721270 */
[----:B------:R-:W-:Y:S01]  /*a5130*/  VIADD R0, R51, 0x6d ;  /* 0x0000006d33007836 */ /* 0x000fe20000000000 */
[----:B------:R-:W-:Y:S01]  /*a5140*/  SHF.R.U32.HI R5, RZ, 0x8, R36 ;  /* 0x00000008ff057819 */ /* 0x000fe20000011624 */
[----:B------:R-:W0:Y:S01]  /*a5150*/  LDCU UR18, c[0x0][0x398] ;  /* 0x00007300ff1277ac */ /* 0x000e220008000800 */
[----:B---3--:R-:W-:Y:S01]  /*a5160*/  SHF.R.U32.HI R2, RZ, 0x8, R40 ;  /* 0x00000008ff027819 */ /* 0x008fe20000011628 */
[----:B------:R-:W3:Y:S01]  /*a5170*/  LDCU UR16, c[0x0][0x398] ;  /* 0x00007300ff1077ac */ /* 0x000ee20008000800 */
[----:B------:R-:W3:Y:S01]  /*a5180*/  LDL.LU R40, [R1+0x740] ;  /* 0x0007400001287983 */ /* 0x000ee20000300800 */
[----:B----4-:R-:W-:-:S03]  /*a5190*/  SHF.R.U32.HI R4, RZ, 0x8, R31 ;  /* 0x00000008ff047819 */ /* 0x010fc6000001161f */
[----:B------:R-:W4:Y:S01]  /*a51a0*/  LDL.LU R31, [R1+0x4fc] ;  /* 0x0004fc00011f7983 */ /* 0x000f220000300800 */
[----:B--2---:R-:W-:-:S03]  /*a51b0*/  SHF.R.U32.HI R3, RZ, 0x8, R30 ;  /* 0x00000008ff037819 */ /* 0x004fc6000001161e */
[----:B------:R-:W2:Y:S01]  /*a51c0*/  LDL.LU R30, [R1+0x160] ;  /* 0x00016000011e7983 */ /* 0x000ea20000300800 */
[----:B------:R-:W-:-:S04]  /*a51d0*/  @P3 LOP3.LUT R34, R34, 0x10, RZ, 0xfc, !PT ;  /* 0x0000001022223812 */ /* 0x000fc800078efcff */
        /* <DEDUP_REMOVED lines=8> */
[----:B------:R-:W-:Y:S01]  /*a5260*/  VIADD R0, R51, 0x6c ;  /* 0x0000006c33007836 */ /* 0x000fe20000000000 */
[----:B------:R-:W-:Y:S01]  /*a5270*/  LOP3.LUT R34, R34, 0xfffffffe, RZ, 0xc0, !PT ;  /* 0xfffffffe22227812 */ /* 0x000fe200078ec0ff */
[----:B------:R-:W0:Y:S01]  /*a5280*/  LDCU UR49, c[0x0][0x3b8] ;  /* 0x00007700ff3177ac */ /* 0x000e220008000800 */
[----:B------:R-:W-:Y:S02]  /*a5290*/  ISETP.LT.AND P2, PT, R53, UR13, !P0 ;  /* 0x0000000d35007c0c */ /* 0x000fe4000c741270 */
[----:B------:R-:W-:Y:S01]  /*a52a0*/  ISETP.LT.AND P1, PT, R54, UR14, !P0 ;  /* 0x0000000e36007c0c */ /* 0x000fe2000c721270 */
[----:B------:R-:W0:Y:S01]  /*a52b0*/  LDCU.64 UR14, c[0x0][0x398] ;  /* 0x00007300ff0e77ac */ /* 0x000e220008000a00 */
[----:B------:R-:W-:-:S02]  /*a52c0*/  ISETP.LT.AND P3, PT, R56, UR59, !P0 ;  /* 0x0000003b38007c0c */ /* 0x000fc4000c761270 */
[----:B------:R-:W-:Y:S01]  /*a52d0*/  ISETP.LT.AND P0, PT, R55, UR8, !P0 ;  /* 0x0000000837007c0c */ /* 0x000fe2000c701270 */
        /* <DEDUP_REMOVED lines=17> */
[----:B------:R-:W0:Y:S01]  /*a53f0*/  LDCU.64 UR12, c[0x0][0x398] ;  /* 0x00007300ff0c77ac */ /* 0x000e220008000a00 */
[----:B------:R-:W-:Y:S02]  /*a5400*/  LOP3.LUT R3, R3, 0xffff, RZ, 0xc0, !PT ;  /* 0x0000ffff03037812 */ /* 0x000fe400078ec0ff */
[----:B------:R-:W-:Y:S01]  /*a5410*/  LOP3.LUT R5, R5, 0xffff, RZ, 0xc0, !PT ;  /* 0x0000ffff05057812 */ /* 0x000fe200078ec0ff */
[----:B------:R-:W1:Y:S04]  /*a5420*/  LDCU UR19, c[0x0][0x398] ;  /* 0x00007300ff1377ac */ /* 0x000e680008000800 */
        /* <DEDUP_REMOVED lines=17> */
[----:B------:R-:W0:Y:S07]  /*a5540*/  LDCU UR17, c[0x0][0x3b8] ;  /* 0x00007700ff1177ac */ /* 0x000e2e0008000800 */
        /* <DEDUP_REMOVED lines=9> */
[----:B------:R-:W0:Y:S01]  /*a55e0*/  LDCU.64 UR6, c[0x0][0x398] ;  /* 0x00007300ff0677ac */ /* 0x000e220008000a00 */
[----:B------:R-:W-:Y:S02]  /*a55f0*/  PRMT R0, R2, 0x3340, R4 ;  /* 0x0000334002007816 */ /* 0x000fe40000000004 */
[----:B------:R-:W-:-:S03]  /*a5600*/  PRMT R2, R3, 0x3340, R1 ;  /* 0x0000334003027816 */ /* 0x000fc60000000001 */
[----:B------:R0:W-:Y:S04]  /*a5610*/  STL [R1+0x18c], R0 ;  /* 0x00018c0001007387 */ /* 0x0001e80000100800 */
[----:B------:R3:W-:Y:S01]  /*a5620*/  STL [R1+0xd8], R2 ;  /* 0x0000d80201007387 */ /* 0x0007e20000100800 */
[----:B--2---:R-:W-:-:S03]  /*a5630*/  SHF.R.U32.HI R3, RZ, 0x8, R30 ;  /* 0x00000008ff037819 */ /* 0x004fc6000001161e */
[----:B------:R-:W2:Y:S01]  /*a5640*/  LDL.LU R30, [R1+0x758] ;  /* 0x00075800011e7983 */ /* 0x000ea20000300800 */
[----:B------:R-:W-:Y:S02]  /*a5650*/  ISETP.LT.AND P3, PT, R56, UR21, !P0 ;  /* 0x0000001538007c0c */ /* 0x000fe4000c761270 */
[----:B------:R-:W-:Y:S02]  /*a5660*/  ISETP.LT.AND P2, PT, R53, UR22, !P0 ;  /* 0x0000001635007c0c */ /* 0x000fe4000c741270 */
[----:B------:R-:W-:Y:S02]  /*a5670*/  LOP3.LUT R35, R35, 0xffefffff, RZ, 0xc0, !PT ;  /* 0xffefffff23237812 */ /* 0x000fe400078ec0ff */
[----:B------:R-:W-:Y:S01]  /*a5680*/  ISETP.LT.AND P1, PT, R54, UR23, !P0 ;  /* 0x0000001736007c0c */ /* 0x000fe2000c721270 */
[----:B0-----:R-:W-:Y:S01]  /*a5690*/  VIADD R0, R51, 0x69 ;  /* 0x0000006933007836 */ /* 0x001fe20000000000 */
[----:B---3--:R-:W-:Y:S01]  /*a56a0*/  SHF.R.U32.HI R2, RZ, 0x8, R40 ;  /* 0x00000008ff027819 */ /* 0x008fe20000011628 */
[----:B------:R-:W0:Y:S04]  /*a56b0*/  LDCU.64 UR20, c[0x0][0x398] ;  /* 0x00007300ff1477ac */ /* 0x000e280008000a00 */
[----:B------:R-:W-:Y:S01]  /*a56c0*/  @P3 LOP3.LUT R35, R35, 0x100000, RZ, 0xfc, !PT ;  /* 0x0010000023233812 */ /* 0x000fe200078efcff */
[----:B------:R-:W3:Y:S03]  /*a56d0*/  LDCU.64 UR22, c[0x0][0x398] ;  /* 0x00007300ff1677ac */ /* 0x000ee60008000a00 */
        /* <DEDUP_REMOVED lines=9> */
[----:B----4-:R-:W-:Y:S01]  /*a5770*/  SHF.R.U32.HI R4, RZ, 0x8, R31 ;  /* 0x00000008ff047819 */ /* 0x010fe2000001161f */
[----:B------:R-:W-:Y:S01]  /*a5780*/  VIADD R0, R51, 0x68 ;  /* 0x0000006833007836 */ /* 0x000fe20000000000 */
[----:B------:R-:W-:Y:S01]  /*a5790*/  ISETP.LT.AND P3, PT, R56, UR24, !P0 ;  /* 0x0000001838007c0c */ /* 0x000fe2000c761270 */
[----:B------:R-:W4:Y:S01]  /*a57a0*/  LDCU UR24, c[0x0][0x3b8] ;  /* 0x00007700ff1877ac */ /* 0x000f220008000800 */
[----:B------:R-:W-:-:S02]  /*a57b0*/  ISETP.LT.AND P2, PT, R53, UR25, !P0 ;  /* 0x0000001935007c0c */ /* 0x000fc4000c741270 */
        /* <DEDUP_REMOVED lines=17> */
[----:B------:R-:W0:Y:S01]  /*a58d0*/  LDCU UR15, c[0x0][0x3b8] ;  /* 0x00007700ff0f77ac */ /* 0x000e220008000800 */
[----:B------:R-:W-:Y:S02]  /*a58e0*/  PRMT R0, R2, 0x3340, R4 ;  /* 0x0000334002007816 */ /* 0x000fe40000000004 */
[----:B------:R-:W-:-:S03]  /*a58f0*/  PRMT R2, R3, 0x3340, R1 ;  /* 0x0000334003027816 */ /* 0x000fc60000000001 */
[----:B------:R0:W-:Y:S04]  /*a5900*/  STL [R1+0x184], R0 ;  /* 0x0001840001007387 */ /* 0x0001e80000100800 */
[----:B------:R0:W-:Y:S04]  /*a5910*/  STL [R1+0xd4], R2 ;  /* 0x0000d40201007387 */ /* 0x0001e80000100800 */
[----:B------:R-:W3:Y:S01]  /*a5920*/  LDL.LU R36, [R1+0x3b44] ;  /* 0x003b440001247983 */ /* 0x000ee20000300800 */
[----:B------:R-:W-:Y:S02]  /*a5930*/  ISETP.LT.AND P3, PT, R56, UR29, !P0 ;  /* 0x0000001d38007c0c */ /* 0x000fe4000c761270 */
[----:B------:R-:W-:-:S02]  /*a5940*/  ISETP.LT.AND P2, PT, R53, UR27, !P0 ;  /* 0x0000001b35007c0c */ /* 0x000fc4000c741270 */
[----:B------:R-:W-:Y:S02]  /*a5950*/  LOP3.LUT R35, R35, 0xffffefff, RZ, 0xc0, !PT ;  /* 0xffffefff23237812 */ /* 0x000fe400078ec0ff */
[----:B------:R-:W-:Y:S01]  /*a5960*/  ISETP.LT.AND P1, PT, R54, UR28, !P0 ;  /* 0x0000001c36007c0c */ /* 0x000fe2000c721270 */
[----:B0-----:R-:W-:Y:S01]  /*a5970*/  VIADD R0, R51, 0x67 ;  /* 0x0000006733007836 */ /* 0x001fe20000000000 */
[----:B--2---:R-:W-:Y:S01]  /*a5980*/  SHF.R.U32.HI R4, RZ, 0x8, R30 ;  /* 0x00000008ff047819 */ /* 0x004fe2000001161e */
[----:B------:R-:W0:Y:S01]  /*a5990*/  LDCU UR27, c[0x0][0x3b8] ;  /* 0x00007700ff1b77ac */ /* 0x000e220008000800 */
[----:B------:R-:W2:Y:S03]  /*a59a0*/  LDL.LU R30, [R1+0x75c] ;  /* 0x00075c00011e7983 */ /* 0x000ea60000300800 */
[----:B------:R-:W-:Y:S02]  /*a59b0*/  @P3 LOP3.LUT R35, R35, 0x1000, RZ, 0xfc, !PT ;  /* 0x0000100023233812 */ /* 0x000fe400078efcff */
[----:B------:R-:W-:Y:S01]  /*a59c0*/  SHF.R.U32.HI R2, RZ, 0x8, R41 ;  /* 0x00000008ff027819 */ /* 0x000fe20000011629 */
[----:B------:R-:W0:Y:S01]  /*a59d0*/  LDCU UR28, c[0x0][0x3b8] ;  /* 0x00007700ff1c77ac */ /* 0x000e220008000800 */
[----:B------:R-:W-:-:S02]  /*a59e0*/  LOP3.LUT R35, R35, 0xfffff7ff, RZ, 0xc0, !PT ;  /* 0xfffff7ff23237812 */ /* 0x000fc400078ec0ff */
[----:B------:R-:W-:Y:S01]  /*a59f0*/  SHF.R.U32.HI R3, RZ, 0x8, R38 ;  /* 0x00000008ff037819 */ /* 0x000fe20000011626 */
        /* <DEDUP_REMOVED lines=29> */
[----:B------:R-:W-:Y:S02]  /*a5bd0*/  @P0 LOP3.LUT R35, R35, 0x20, RZ, 0xfc, !PT ;  /* 0x0000002023230812 */ /* 0x000fe400078efcff */
[----:B------:R-:W-:Y:S01]  /*a5be0*/  ISETP.GE.AND P0, PT, R0, UR5, PT ;  /* 0x0000000500007c0c */ /* 0x000fe2000bf06270 */
[----:B------:R-:W0:Y:S01]  /*a5bf0*/  LDCU.64 UR4, c[0x0][0x398] ;  /* 0x00007300ff0477ac */ /* 0x000e220008000a00 */
[----:B------:R-:W-:Y:S02]  /*a5c00*/  PRMT R0, R4, 0x3340, R5 ;  /* 0x0000334004007816 */ /* 0x000fe40000000005 */
[----:B------:R-:W-:-:S03]  /*a5c10*/  PRMT R2, R2, 0x3340, R3 ;  /* 0x0000334002027816 */ /* 0x000fc60000000003 */
[----:B------:R0:W-:Y:S04]  /*a5c20*/  STL [R1+0x178], R0 ;  /* 0x0001780001007387 */ /* 0x0001e80000100800 */
[----:B------:R0:W-:Y:S04]  /*a5c30*/  STL [R1+0x174], R2 ;  /* 0x0001740201007387 */ /* 0x0001e80000100800 */
[----:B------:R-:W4:Y:S04]  /*a5c40*/  LDL.LU R17, [R1+0x778] ;  /* 0x0007780001117983 */ /* 0x000f280000300800 */
[----:B------:R-:W4:Y:S01]  /*a5c50*/  LDL.LU R39, [R1+0x770] ;  /* 0x0007700001277983 */ /* 0x000f220000300800 */
[----:B------:R-:W-:-:S02]  /*a5c60*/  ISETP.LT.AND P3, PT, R56, UR51, !P0 ;  /* 0x0000003338007c0c */ /* 0x000fc4000c761270 */
[----:B------:R-:W-:Y:S01]  /*a5c70*/  ISETP.LT.AND P2, PT, R53, UR47, !P0 ;  /* 0x0000002f35007c0c */ /* 0x000fe2000c741270 */
[----:B------:R-:W4:Y:S01]  /*a5c80*/  LDL.LU R31, [R1+0x76c] ;  /* 0x00076c00011f7983 */ /* 0x000f220000300800 */
[----:B------:R-:W-:Y:S02]  /*a5c90*/  LOP3.LUT R35, R35, 0xffffffef, RZ, 0xc0, !PT ;  /* 0xffffffef23237812 */ /* 0x000fe400078ec0ff */
[----:B------:R-:W-:Y:S01]  /*a5ca0*/  ISETP.LT.AND P1, PT, R54, UR50, !P0 ;  /* 0x0000003236007c0c */ /* 0x000fe2000c721270 */
[----:B0-----:R-:W-:Y:S01]  /*a5cb0*/  VIADD R0, R51, 0x65 ;  /* 0x0000006533007836 */ /* 0x001fe20000000000 */
[----:B------:R-:W4:Y:S01]  /*a5cc0*/  LDL.LU R18, [R1+0x768] ;  /* 0x0007680001127983 */ /* 0x000f220000300800 */
[----:B---3--:R-:W-:Y:S02]  /*a5cd0*/  LOP3.LUT R36, R36, 0x7fffffff, RZ, 0xc0, !PT ;  /* 0x7fffffff24247812 */ /* 0x008fe400078ec0ff */
[----:B------:R-:W-:Y:S01]  /*a5ce0*/  SHF.R.U32.HI R3, RZ, 0x8, R44 ;  /* 0x00000008ff037819 */ /* 0x000fe2000001162c */
[----:B------:R-:W3:Y:S01]  /*a5cf0*/  LDL.LU R40, [R1+0x764] ;  /* 0x0007640001287983 */ /* 0x000ee20000300800 */
[----:B------:R-:W-:Y:S01]  /*a5d00*/  @P3 LOP3.LUT R35, R35, 0x10, RZ, 0xfc, !PT ;  /* 0x0000001023233812 */ /* 0x000fe200078efcff */
[----:B------:R-:W-:Y:S01]  /*a5d10*/  VIADD R2, R51, 0x64 ;  /* 0x0000006433027836 */ /* 0x000fe20000000000 */
[----:B------:R-:W0:Y:S02]  /*a5d20*/  LDCU UR47, c[0x0][0x3b8] ;  /* 0x00007700ff2f77ac */ /* 0x000e240008000800 */
[----:B------:R-:W-:Y:S01]  /*a5d30*/  LOP3.LUT R35, R35, 0xfffffff7, RZ, 0xc0, !PT ;  /* 0xfffffff723237812 */ /* 0x000fe200078ec0ff */
[----:B------:R-:W-:Y:S01]  /*a5d40*/  VIADD R4, R6, UR61 ;  /* 0x0000003d06047c36 */ /* 0x000fe20008000000 */
[----:B------:R-:W-:Y:S01]  /*a5d50*/  ISETP.LT.AND P0, PT, R55, UR12, !P0 ;  /* 0x0000000c37007c0c */ /* 0x000fe2000c701270 */
[----:B------:R-:W0:Y:S01]  /*a5d60*/  LDCU UR12, c[0x0][0x3b8] ;  /* 0x00007700ff0c77ac */ /* 0x000e220008000800 */
[----:B------:R-:W-:-:S02]  /*a5d70*/  @P2 LOP3.LUT R35, R35, 0x8, RZ, 0xfc, !PT ;  /* 0x0000000823232812 */ /* 0x000fc400078efcff */
[----:B------:R-:W-:Y:S01]  /*a5d80*/  LOP3.LUT R3, R3, 0xffff, RZ, 0xc0, !PT ;  /* 0x0000ffff03037812 */ /* 0x000fe200078ec0ff */
[----:B------:R-:W0:Y:S01]  /*a5d90*/  LDCU UR50, c[0x0][0x3b8] ;  /* 0x00007700ff3277ac */ /* 0x000e220008000800 */
[----:B------:R-:W-:Y:S01]  /*a5da0*/  LOP3.LUT R35, R35, 0xfffffffb, RZ, 0xc0, !PT ;  /* 0xfffffffb23237812 */ /* 0x000fe200078ec0ff */
[----:B------:R-:W0:Y:S03]  /*a5db0*/  LDCU UR51, c[0x0][0x3b8] ;  /* 0x00007700ff3377ac */ /* 0x000e260008000800 */
[----:B------:R-:W-:Y:S01]  /*a5dc0*/  @P1 LOP3.LUT R35, R35, 0x4, RZ, 0xfc, !PT ;  /* 0x0000000423231812 */ /* 0x000fe200078efcff */
[----:B------:R-:W0:Y:S03]  /*a5dd0*/  LDCU UR61, c[0x0][0x3b8] ;  /* 0x00007700ff3d77ac */ /* 0x000e260008000800 */
[----:B------:R-:W-:-:S04]  /*a5de0*/  LOP3.LUT R35, R35, 0xfffffffd, RZ, 0xc0, !PT ;  /* 0xfffffffd23237812 */ /* 0x000fc800078ec0ff */
[----:B------:R-:W-:Y:S02]  /*a5df0*/  @P0 LOP3.LUT R35, R35, 0x2, RZ, 0xfc, !PT ;  /* 0x0000000223230812 */ /* 0x000fe400078efcff */
[----:B------:R-:W-:Y:S01]  /*a5e00*/  ISETP.GE.AND P0, PT, R0, UR7, PT ;  /* 0x0000000700007c0c */ /* 0x000fe2000bf06270 */
[----:B------:R-:W0:Y:S01]  /*a5e10*/  LDCU UR7, c[0x0][0x3b8] ;  /* 0x00007700ff0777ac */ /* 0x000e220008000800 */
[----:B--2---:R-:W-:Y:S02]  /*a5e20*/  SHF.R.U32.HI R0, RZ, 0x8, R30 ;  /* 0x00000008ff007819 */ /* 0x004fe4000001161e */
[----:B------:R-:W2:Y:S01]  /*a5e30*/  LDL.LU R30, [R1+0x760] ;  /* 0x00076000011e7983 */ /* 0x000ea20000300800 */
[----:B------:R-:W-:Y:S01]  /*a5e40*/  ISETP.LT.AND P2, PT, R53, UR54, !P0 ;  /* 0x0000003635007c0c */ /* 0x000fe2000c741270 */
[----:B------:R-:W0:Y:S01]  /*a5e50*/  LDCU UR54, c[0x0][0x3b8] ;  /* 0x00007700ff3677ac */ /* 0x000e220008000800 */
[----:B------:R-:W-:Y:S02]  /*a5e60*/  ISETP.LT.AND P1, PT, R54, UR52, !P0 ;  /* 0x0000003436007c0c */ /* 0x000fe4000c721270 */
[----:B------:R-:W-:Y:S01]  /*a5e70*/  ISETP.LT.AND P3, PT, R56, UR53, !P0 ;  /* 0x0000003538007c0c */ /* 0x000fe2000c761270 */
[----:B------:R0:W-:Y:S01]  /*a5e80*/  STL [R1+0x440], R4 ;  /* 0x0004400401007387 */ /* 0x0001e20000100800 */
[----:B------:R-:W-:Y:S01]  /*a5e90*/  ISETP.LT.AND P0, PT, R55, UR4, !P0 ;  /* 0x0000000437007c0c */ /* 0x000fe2000c701270 */
[----:B------:R-:W0:Y:S01]  /*a5ea0*/  LDCU UR4, c[0x0][0x3b8] ;  /* 0x00007700ff0477ac */ /* 0x000e220008000800 */
[----:B------:R-:W-:-:S02]  /*a5eb0*/  LOP3.LUT R0, R0, 0xffff, RZ, 0xc0, !PT ;  /* 0x0000ffff00007812 */ /* 0x000fc400078ec0ff */
[----:B------:R-:W-:Y:S01]  /*a5ec0*/  LOP3.LUT R35, R35, 0xfffffffe, RZ, 0xc0, !PT ;  /* 0xfffffffe23237812 */ /* 0x000fe200078ec0ff */
[----:B------:R-:W1:Y:S02]  /*a5ed0*/  LDCU UR53, c[0x0][0x3b8] ;  /* 0x00007700ff3577ac */ /* 0x000e640008000800 */
[----:B------:R-:W-:Y:S01]  /*a5ee0*/  @P2 LOP3.LUT R36, R36, 0x80000000, RZ, 0xfc, !PT ;  /* 0x8000000024242812 */ /* 0x000fe200078efcff */
[----:B------:R-:W1:Y:S03]  /*a5ef0*/  LDCU UR52, c[0x0][0x3b8] ;  /* 0x00007700ff3477ac */ /* 0x000e660008000800 */
[----:B------:R-:W-:-:S04]  /*a5f00*/  LOP3.LUT R36, R36, 0xbfffffff, RZ, 0xc0, !PT ;  /* 0xbfffffff24247812 */ /* 0x000fc800078ec0ff */
[----:B------:R-:W-:-:S04]  /*a5f10*/  @P1 LOP3.LUT R36, R36, 0x40000000, RZ, 0xfc, !PT ;  /* 0x4000000024241812 */ /* 0x000fc800078efcff */
[----:B------:R-:W-:Y:S01]  /*a5f20*/  LOP3.LUT R36, R36, 0xdfffffff, RZ, 0xc0, !PT ;  /* 0xdfffffff24247812 */ /* 0x000fe200078ec0ff */
[----:B0-----:R-:W-:Y:S01]  /*a5f30*/  VIADD R4, R4, UR49 ;  /* 0x0000003104047c36 */ /* 0x001fe20008000000 */
[--C-:B------:R-:W-:Y:S01]  /*a5f40*/  PRMT R46, R0, 0x3340, R1.reuse ;  /* 0x00003340002e7816 */ /* 0x100fe20000000001 */
[----:B------:R-:W0:Y:S01]  /*a5f50*/  LDCU UR49, c[0x0][0x3b8] ;  /* 0x00007700ff3177ac */ /* 0x000e220008000800 */
[----:B------:R-:W-:Y:S02]  /*a5f60*/  @P0 LOP3.LUT R36, R36, 0x20000000, RZ, 0xfc, !PT ;  /* 0x2000000024240812 */ /* 0x000fe400078efcff */
[----:B------:R-:W-:Y:S01]  /*a5f70*/  ISETP.GE.AND P0, PT, R2, UR11, PT ;  /* 0x0000000b02007c0c */ /* 0x000fe2000bf06270 */
[----:B------:R-:W0:Y:S01]  /*a5f80*/  LDCU UR11, c[0x0][0x3b8] ;  /* 0x00007700ff0b77ac */ /* 0x000e220008000800 */
[----:B------:R-:W-:-:S05]  /*a5f90*/  PRMT R2, R3, 0x3340, R1 ;  /* 0x0000334003027816 */ /* 0x000fca0000000001 */
[----:B------:R-:W-:Y:S04]  /*a5fa0*/  STL [R1+0xd0], R2 ;  /* 0x0000d00201007387 */ /* 0x000fe80000100800 */
[----:B------:R0:W-:Y:S01]  /*a5fb0*/  STL [R1+0x444], R4 ;  /* 0x0004440401007387 */ /* 0x0001e20000100800 */
[----:B----4-:R-:W-:-:S03]  /*a5fc0*/  SHF.R.U32.HI R0, RZ, 0x8, R17 ;  /* 0x00000008ff007819 */ /* 0x010fc60000011611 */
[----:B------:R-:W4:Y:S01]  /*a5fd0*/  LDL.LU R17, [R1+0x780] ;  /* 0x0007800001117983 */ /* 0x000f220000300800 */
[----:B------:R-:W-:-:S03]  /*a5fe0*/  SHF.R.U32.HI R3, RZ, 0x8, R39 ;  /* 0x00000008ff037819 */ /* 0x000fc60000011627 */
[----:B------:R-:W4:Y:S01]  /*a5ff0*/  LDL.LU R39, [R1+0x77c] ;  /* 0x00077c0001277983 */ /* 0x000f220000300800 */
[----:B0-----:R-:W-:Y:S01]  /*a6000*/  VIADD R4, R4, UR62 ;  /* 0x0000003e04047c36 */ /* 0x001fe20008000000 */
[----:B------:R-:W-:Y:S01]  /*a6010*/  SHF.R.U32.HI R2, RZ, 0x8, R31 ;  /* 0x00000008ff027819 */ /* 0x000fe2000001161f */
[----:B------:R-:W0:Y:S01]  /*a6020*/  LDCU UR62, c[0x0][0x398] ;  /* 0x00007300ff3e77ac */ /* 0x000e220008000800 */
[----:B------:R-:W4:Y:S01]  /*a6030*/  LDL.LU R31, [R1+0x774] ;  /* 0x00077400011f7983 */ /* 0x000f220000300800 */
[----:B------:R-:W-:-:S03]  /*a6040*/  LOP3.LUT R0, R0, 0xffff, RZ, 0xc0, !PT ;  /* 0x0000ffff00007812 */ /* 0x000fc600078ec0ff */
[----:B------:R1:W-:Y:S01]  /*a6050*/  STL [R1+0x44c], R4 ;  /* 0x00044c0401007387 */ /* 0x0003e20000100800 */
[----:B------:R-:W-:-:S04]  /*a6060*/  LOP3.LUT R3, R3, 0xffff, RZ, 0xc0, !PT ;  /* 0x0000ffff03037812 */ /* 0x000fc800078ec0ff */
[----:B------:R-:W-:Y:S01]  /*a6070*/  PRMT R0, R0, 0x3340, R3 ;  /* 0x0000334000007816 */ /* 0x000fe20000000003 */
[----:B-1----:R-:W-:Y:S01]  /*a6080*/  VIADD R4, R4, UR59 ;  /* 0x0000003b04047c36 */ /* 0x002fe20008000000 */
[----:B------:R-:W-:Y:S01]  /*a6090*/  LOP3.LUT R2, R2, 0xffff, RZ, 0xc0, !PT ;  /* 0x0000ffff02027812 */ /* 0x000fe200078ec0ff */
[----:B------:R-:W1:Y:S03]  /*a60a0*/  LDCU UR59, c[0x0][0x3b8] ;  /* 0x00007700ff3b77ac */ /* 0x000e660008000800 */
[----:B------:R0:W-:Y:S04]  /*a60b0*/  STL [R1+0x45c], R4 ;  /* 0x00045c0401007387 */ /* 0x0001e80000100800 */
[----:B------:R1:W-:Y:S01]  /*a60c0*/  STL [R1+0x168], R0 ;  /* 0x0001680001007387 */ /* 0x0003e20000100800 */
[----:B0-----:R-:W-:Y:S01]  /*a60d0*/  VIADD R4, R4, UR17 ;  /* 0x0000001104047c36 */ /* 0x001fe20008000000 */
[----:B---3--:R-:W-:Y:S01]  /*a60e0*/  SHF.R.U32.HI R3, RZ, 0x8, R40 ;  /* 0x00000008ff037819 */ /* 0x008fe20000011628 */
[----:B------:R-:W0:Y:S03]  /*a60f0*/  LDCU UR17, c[0x0][0x3b8] ;  /* 0x00007700ff1177ac */ /* 0x000e260008000800 */
[----:B------:R3:W-:Y:S01]  /*a6100*/  STL [R1+0x470], R4 ;  /* 0x0004700401007387 */ /* 0x0007e20000100800 */
[----:B-1----:R-:W-:-:S03]  /*a6110*/  SHF.R.U32.HI R0, RZ, 0x8, R18 ;  /* 0x00000008ff007819 */ /* 0x002fc60000011612 */
[----:B------:R-:W4:Y:S01]  /*a6120*/  LDL.LU R16, [R1+0x79c] ;  /* 0x00079c0001107983 */ /* 0x000f220000300800 */
[----:B------:R-:W-:-:S03]  /*a6130*/  PRMT R47, R2, 0x3340, R1 ;  /* 0x00003340022f7816 */ /* 0x000fc60000000001 */
[----:B------:R-:W4:Y:S01]  /*a6140*/  LDL.LU R18, [R1+0x78c] ;  /* 0x00078c0001127983 */ /* 0x000f220000300800 */
[----:B---3--:R-:W-:-:S03]  /*a6150*/  VIADD R4, R4, UR65 ;  /* 0x0000004104047c36 */ /* 0x008fc60008000000 */
[----:B------:R-:W3:Y:S04]  /*a6160*/  LDL.LU R40, [R1+0x620] ;  /* 0x0006200001287983 */ /* 0x000ee80000300800 */
[----:B------:R1:W-:Y:S01]  /*a6170*/  STL [R1+0x490], R4 ;  /* 0x0004900401007387 */ /* 0x0003e20000100800 */
[----:B--2---:R-:W-:-:S03]  /*a6180*/  SHF.R.U32.HI R2, RZ, 0x8, R30 ;  /* 0x00000008ff027819 */ /* 0x004fc6000001161e */
[----:B------:R-:W2:Y:S01]  /*a6190*/  LDL.LU R30, [R1+0x61c] ;  /* 0x00061c00011e7983 */ /* 0x000ea20000300800 */
[----:B------:R-:W-:Y:S01]  /*a61a0*/  LOP3.LUT R0, R0, 0xffff, RZ, 0xc0, !PT ;  /* 0x0000ffff00007812 */ /* 0x000fe200078ec0ff */
[----:B-1----:R-:W-:Y:S01]  /*a61b0*/  VIADD R4, R4, UR64 ;  /* 0x0000004004047c36 */ /* 0x002fe20008000000 */
[----:B------:R-:W-:Y:S01]  /*a61c0*/  LOP3.LUT R3, R3, 0xffff, RZ, 0xc0, !PT ;  /* 0x0000ffff03037812 */ /* 0x000fe200078ec0ff */
[----:B------:R-:W1:Y:S01]  /*a61d0*/  LDCU.64 UR64, c[0x0][0x398] ;  /* 0x00007300ff4077ac */ /* 0x000e620008000a00 */
[----:B------:R-:W-:Y:S02]  /*a61e0*/  LOP3.LUT R2, R2, 0xffff, RZ, 0xc0, !PT ;  /* 0x0000ffff02027812 */ /* 0x000fe400078ec0ff */
[----:B------:R-:W-:Y:S01]  /*a61f0*/  PRMT R3, R0, 0x3340, R3 ;  /* 0x0000334000037816 */ /* 0x000fe20000000003 */
[----:B------:R0:W-:Y:S01]  /*a6200*/  STL [R1+0x4ac], R4 ;  /* 0x0004ac0401007387 */ /* 0x0001e20000100800 */
[----:B------:R-:W-:-:S03]  /*a6210*/  PRMT R0, R2, 0x3340, R1 ;  /* 0x0000334002007816 */ /* 0x000fc60000000001 */
[----:B------:R-:W-:Y:S01]  /*a6220*/  STL [R1+0x160], R3 ;  /* 0x0001600301007387 */ /* 0x000fe20000100800 */
[----:B0-----:R-:W-:-:S03]  /*a6230*/  VIADD R4, R4, UR63 ;  /* 0x0000003f04047c36 */ /* 0x001fc60008000000 */
[----:B------:R-:W-:Y:S04]  /*a6240*/  STL [R1+0xcc], R0 ;  /* 0x0000cc0001007387 */ /* 0x000fe80000100800 */
[----:B------:R0:W-:Y:S02]  /*a6250*/  STL [R1+0x4c8], R4 ;  /* 0x0004c80401007387 */ /* 0x0001e40000100800 */
[----:B0-----:R-:W-:Y:S01]  /*a6260*/  VIADD R4, R4, UR24 ;  /* 0x0000001804047c36 */ /* 0x001fe20008000000 */
[----:B------:R-:W-:Y:S01]  /*a6270*/  @P3 LOP3.LUT R35, R35, 0x1, RZ, 0xfc, !PT ;  /* 0x0000000123233812 */ /* 0x000fe200078efcff */
[----:B------:R-:W0:Y:S01]  /*a6280*/  LDCU UR24, c[0x0][0x3b8] ;  /* 0x00007700ff1877ac */ /* 0x000e220008000800 */
[----:B----4-:R-:W-:Y:S02]  /*a6290*/  SHF.R.U32.HI R0, RZ, 0x8, R17 ;  /* 0x00000008ff007819 */ /* 0x010fe40000011611 */
[----:B------:R-:W4:Y:S01]  /*a62a0*/  LDL.LU R17, [R1+0x790] ;  /* 0x0007900001117983 */ /* 0x000f220000300800 */
[----:B------:R-:W-:-:S03]  /*a62b0*/  SHF.R.U32.HI R3, RZ, 0x8, R39 ;  /* 0x00000008ff037819 */ /* 0x000fc60000011627 */
[----:B------:R-:W4:Y:S01]  /*a62c0*/  LDL.LU R39, [R1+0x784] ;  /* 0x0007840001277983 */ /* 0x000f220000300800 */
[----:B------:R-:W-:-:S03]  /*a62d0*/  SHF.R.U32.HI R2, RZ, 0x8, R31 ;  /* 0x00000008ff027819 */ /* 0x000fc6000001161f */
[----:B------:R-:W4:Y:S01]  /*a62e0*/  LDL.LU R31, [R1+0x788] ;  /* 0x00078800011f7983 */ /* 0x000f220000300800 */
[----:B------:R-:W-:Y:S02]  /*a62f0*/  LOP3.LUT R0, R0, 0xffff, RZ, 0xc0, !PT ;  /* 0x0000ffff00007812 */ /* 0x000fe400078ec0ff */
[----:B------:R-:W-:Y:S01]  /*a6300*/  LOP3.LUT R3, R3, 0xffff, RZ, 0xc0, !PT ;  /* 0x0000ffff03037812 */ /* 0x000fe200078ec0ff */
[----:B------:R0:W-:Y:S01]  /*a6310*/  STL [R1+0x4e8], R4 ;  /* 0x0004e80401007387 */ /* 0x0001e20000100800 */
[----:B------:R-:W-:Y:S02]  /*a6320*/  LOP3.LUT R2, R2, 0xffff, RZ, 0xc0, !PT ;  /* 0x0000ffff02027812 */ /* 0x000fe400078ec0ff */
[----:B------:R-:W-:Y:S02]  /*a6330*/  PRMT R3, R0, 0x3340, R3 ;  /* 0x0000334000037816 */ /* 0x000fe40000000003 */
[----:B------:R-:W-:Y:S01]  /*a6340*/  PRMT R0, R2, 0x3340, R1 ;  /* 0x0000334002007816 */ /* 0x000fe20000000001 */
[----:B0-----:R-:W-:Y:S01]  /*a6350*/  VIADD R4, R4, UR9 ;  /* 0x0000000904047c36 */ /* 0x001fe20008000000 */
[----:B------:R-:W-:Y:S01]  /*a6360*/  ISETP.LT.AND P3, PT, R56, UR55, !P0 ;  /* 0x0000003738007c0c */ /* 0x000fe2000c761270 */
[----:B------:R-:W0:Y:S02]  /*a6370*/  LDCU UR9, c[0x0][0x3b8] ;  /* 0x00007700ff0977ac */ /* 0x000e240008000800 */
[----:B------:R-:W-:Y:S01]  /*a6380*/  VIADD R5, R4, UR6 ;  /* 0x0000000604057c36 */ /* 0x000fe20008000000 */
[----:B------:R0:W-:Y:S01]  /*a6390*/  STL [R1+0x4fc], R4 ;  /* 0x0004fc0401007387 */ /* 0x0001e20000100800 */
[----:B------:R-:W-:Y:S01]  /*a63a0*/  ISETP.LT.AND P2, PT, R53, UR56, !P0 ;  /* 0x0000003835007c0c */ /* 0x000fe2000c741270 */
[----:B------:R-:W0:Y:S02]  /*a63b0*/  LDCU UR6, c[0x0][0x3b8] ;  /* 0x00007700ff0677ac */ /* 0x000e240008000800 */
[----:B------:R-:W-:Y:S01]  /*a63c0*/  STL [R1+0x15c], R3 ;  /* 0x00015c0301007387 */ /* 0x000fe20000100800 */
[----:B------:R-:W-:Y:S01]  /*a63d0*/  ISETP.LT.AND P1, PT, R54, UR57, !P0 ;  /* 0x0000003936007c0c */ /* 0x000fe2000c721270 */
[----:B------:R-:W1:Y:S02]  /*a63e0*/  LDCU UR57, c[0x0][0x3b8] ;  /* 0x00007700ff3977ac */ /* 0x000e640008000800 */
[----:B------:R3:W-:Y:S01]  /*a63f0*/  STL [R1+0xc0], R0 ;  /* 0x0000c00001007387 */ /* 0x0007e20000100800 */
[----:B------:R-:W1:Y:S03]  /*a6400*/  LDCU UR56, c[0x0][0x3b8] ;  /* 0x00007700ff3877ac */ /* 0x000e660008000800 */
[----:B------:R1:W-:Y:S01]  /*a6410*/  STL [R1+0x510], R5 ;  /* 0x0005100501007387 */ /* 0x0003e20000100800 */
[----:B------:R-:W1:Y:S01]  /*a6420*/  LDCU UR55, c[0x0][0x3b8] ;  /* 0x00007700ff3777ac */ /* 0x000e620008000800 */
[----:B0-----:R-:W-:-:S02]  /*a6430*/  SHF.R.U32.HI R4, RZ, 0x8, R18 ;  /* 0x00000008ff047819 */ /* 0x001fc40000011612 */
[----:B------:R-:W4:Y:S01]  /*a6440*/  LDL.LU R18, [R1+0x7a4] ;  /* 0x0007a40001127983 */ /* 0x000f220000300800 */
[----:B---3--:R-:W-:-:S03]  /*a6450*/  SHF.R.U32.HI R0, RZ, 0x8, R40 ;  /* 0x00000008ff007819 */ /* 0x008fc60000011628 */
[----:B------:R-:W3:Y:S01]  /*a6460*/  LDL.LU R40, [R1+0x798] ;  /* 0x0007980001287983 */ /* 0x000ee20000300800 */
[----:B--2---:R-:W-:-:S03]  /*a6470*/  SHF.R.U32.HI R2, RZ, 0x8, R30 ;  /* 0x00000008ff027819 */ /* 0x004fc6000001161e */
[----:B------:R-:W2:Y:S01]  /*a6480*/  LDL.LU R30, [R1+0x7a0] ;  /* 0x0007a000011e7983 */ /* 0x000ea20000300800 */
[----:B------:R-:W-:Y:S02]  /*a6490*/  SHF.R.U32.HI R3, RZ, 0x8, R16 ;  /* 0x00000008ff037819 */ /* 0x000fe40000011610 */
[----:B------:R-:W-:Y:S02]  /*a64a0*/  LOP3.LUT R4, R4, 0xffff, RZ, 0xc0, !PT ;  /* 0x0000ffff04047812 */ /* 0x000fe400078ec0ff */
[----:B------:R-:W-:Y:S01]  /*a64b0*/  LOP3.LUT R3, R3, 0xffff, RZ, 0xc0, !PT ;  /* 0x0000ffff03037812 */ /* 0x000fe200078ec0ff */
[----:B-1----:R-:W-:Y:S01]  /*a64c0*/  VIADD R5, R5, UR25 ;  /* 0x0000001905057c36 */ /* 0x002fe20008000000 */
[----:B------:R-:W-:Y:S01]  /*a64d0*/  LOP3.LUT R0, R0, 0xffff, RZ, 0xc0, !PT ;  /* 0x0000ffff00007812 */ /* 0x000fe200078ec0ff */
[----:B------:R-:W0:Y:S01]  /*a64e0*/  LDCU UR25, c[0x0][0x3b8] ;  /* 0x00007700ff1977ac */ /* 0x000e220008000800 */
[----:B------:R-:W-:Y:S02]  /*a64f0*/  LOP3.LUT R2, R2, 0xffff, RZ, 0xc0, !PT ;  /* 0x0000ffff02027812 */ /* 0x000fe400078ec0ff */
[----:B------:R-:W-:Y:S01]  /*a6500*/  PRMT R3, R3, 0x3340, R4 ;  /* 0x0000334003037816 */ /* 0x000fe20000000004 */
[----:B------:R-:W-:Y:S01]  /*a6510*/  VIADD R4, R5, UR15 ;  /* 0x0000000f05047c36 */ /* 0x000fe20008000000 */
[----:B------:R-:W-:Y:S01]  /*a6520*/  PRMT R0, R0, 0x3340, R2 ;  /* 0x0000334000007816 */ /* 0x000fe20000000002 */
[----:B------:R-:W-:Y:S01]  /*a6530*/  STL [R1+0x518], R5 ;  /* 0x0005180501007387 */ /* 0x000fe20000100800 */
[----:B------:R-:W-:Y:S01]  /*a6540*/  ISETP.LT.AND P0, PT, R55, UR22, !P0 ;  /* 0x0000001637007c0c */ /* 0x000fe2000c701270 */
[----:B------:R-:W1:Y:S02]  /*a6550*/  LDCU UR22, c[0x0][0x3b8] ;  /* 0x00007700ff1677ac */ /* 0x000e640008000800 */
[----:B------:R-:W-:Y:S01]  /*a6560*/  STL [R1+0x1b8], R3 ;  /* 0x0001b80301007387 */ /* 0x000fe20000100800 */
[----:B------:R-:W0:Y:S03]  /*a6570*/  LDCU UR15, c[0x0][0x3b8] ;  /* 0x00007700ff0f77ac */ /* 0x000e260008000800 */
[----:B------:R-:W-:Y:S04]  /*a6580*/  STL [R1+0x154], R0 ;  /* 0x0001540001007387 */ /* 0x000fe80000100800 */
[----:B------:R1:W-:Y:S02]  /*a6590*/  STL [R1+0x51c], R4 ;  /* 0x00051c0401007387 */ /* 0x0003e40000100800 */
[----:B-1----:R-:W-:Y:S01]  /*a65a0*/  VIADD R4, R4, UR10 ;  /* 0x0000000a04047c36 */ /* 0x002fe20008000000 */
[----:B------:R-:W1:Y:S01]  /*a65b0*/  LDCU UR10, c[0x0][0x3b8] ;  /* 0x00007700ff0a77ac */ /* 0x000e620008000800 */
[----:B----4-:R-:W-:-:S02]  /*a65c0*/  SHF.R.U32.HI R0, RZ, 0x8, R17 ;  /* 0x00000008ff007819 */ /* 0x010fc40000011611 */
[----:B------:R-:W4:Y:S01]  /*a65d0*/  LDL.LU R17, [R1+0x794] ;  /* 0x0007940001117983 */ /* 0x000f220000300800 */
[----:B------:R-:W-:-:S03]  /*a65e0*/  SHF.R.U32.HI R3, RZ, 0x8, R39 ;  /* 0x00000008ff037819 */ /* 0x000fc60000011627 */
[----:B------:R-:W4:Y:S01]  /*a65f0*/  LDL.LU R39, [R1+0x7b4] ;  /* 0x0007b40001277983 */ /* 0x000f220000300800 */
[----:B------:R-:W-:-:S03]  /*a6600*/  SHF.R.U32.HI R2, RZ, 0x8, R31 ;  /* 0x00000008ff027819 */ /* 0x000fc6000001161f */
[----:B------:R-:W4:Y:S01]  /*a6610*/  LDL.LU R31, [R1+0x630] ;  /* 0x00063000011f7983 */ /* 0x000f220000300800 */
[----:B------:R-:W-:-:S03]  /*a6620*/  LOP3.LUT R3, R3, 0xffff, RZ, 0xc0, !PT ;  /* 0x0000ffff03037812 */ /* 0x000fc600078ec0ff */
[----:B------:R0:W-:Y:S01]  /*a6630*/  STL [R1+0x528], R4 ;  /* 0x0005280401007387 */ /* 0x0001e20000100800 */
[----:B------:R-:W-:Y:S02]  /*a6640*/  LOP3.LUT R0, R0, 0xffff, RZ, 0xc0, !PT ;  /* 0x0000ffff00007812 */ /* 0x000fe400078ec0ff */
[----:B------:R-:W-:Y:S02]  /*a6650*/  LOP3.LUT R2, R2, 0xffff, RZ, 0xc0, !PT ;  /* 0x0000ffff02027812 */ /* 0x000fe400078ec0ff */
[----:B------:R-:W-:Y:S01]  /*a6660*/  PRMT R3, R3, 0x3340, R1 ;  /* 0x0000334003037816 */ /* 0x000fe20000000001 */
[----:B0-----:R-:W-:Y:S01]  /*a6670*/  VIADD R4, R4, UR27 ;  /* 0x0000001b04047c36 */ /* 0x001fe20008000000 */
[----:B------:R-:W-:Y:S01]  /*a6680*/  PRMT R0, R0, 0x3340, R2 ;  /* 0x0000334000007816 */ /* 0x000fe20000000002 */
[----:B------:R-:W0:Y:S03]  /*a6690*/  LDCU UR27, c[0x0][0x3b8] ;  /* 0x00007700ff1b77ac */ /* 0x000e260008000800 */
[----:B------:R1:W-:Y:S04]  /*a66a0*/  STL [R1+0x530], R4 ;  /* 0x0005300401007387 */ /* 0x0003e80000100800 */
[----:B------:R-:W-:Y:S01]  /*a66b0*/  STL [R1+0xb8], R3 ;  /* 0x0000b80301007387 */ /* 0x000fe20000100800 */
[----:B-1----:R-:W-:-:S03]  /*a66c0*/  VIADD R4, R4, UR26 ;  /* 0x0000001a04047c36 */ /* 0x002fc60008000000 */
[----:B------:R1:W-:Y:S01]  /*a66d0*/  STL [R1+0x14c], R0 ;  /* 0x00014c0001007387 */ /* 0x0003e20000100800 */
[----:B------:R-:W0:Y:S03]  /*a66e0*/  LDCU UR26, c[0x0][0x3b8] ;  /* 0x00007700ff1a77ac */ /* 0x000e260008000800 */
[----:B------:R0:W-:Y:S01]  /*a66f0*/  STL [R1+0x538], R4 ;  /* 0x0005380401007387 */ /* 0x0001e20000100800 */
[----:B-1----:R-:W-:-:S03]  /*a6700*/  SHF.R.U32.HI R0, RZ, 0x8, R18 ;  /* 0x00000008ff007819 */ /* 0x002fc60000011612 */
[----:B------:R-:W4:Y:S01]  /*a6710*/  LDL.LU R18, [R1+0x7b0] ;  /* 0x0007b00001127983 */ /* 0x000f220000300800 */
[----:B---3--:R-:W-:-:S03]  /*a6720*/  SHF.R.U32.HI R3, RZ, 0x8, R40 ;  /* 0x00000008ff037819 */ /* 0x008fc60000011628 */
[----:B------:R-:W3:Y:S01]  /*a6730*/  LDL.LU R40, [R1+0x7ac] ;  /* 0x0007ac0001287983 */ /* 0x000ee20000300800 */
[----:B--2---:R-:W-:-:S03]  /*a6740*/  SHF.R.U32.HI R2, RZ, 0x8, R30 ;  /* 0x00000008ff027819 */ /* 0x004fc6000001161e */
[----:B------:R-:W2:Y:S01]  /*a6750*/  LDL.LU R30, [R1+0x7a8] ;  /* 0x0007a800011e7983 */ /* 0x000ea20000300800 */
[----:B0-----:R-:W-:Y:S01]  /*a6760*/  VIADD R4, R4, UR20 ;  /* 0x0000001404047c36 */ /* 0x001fe20008000000 */
[----:B------:R-:W-:Y:S01]  /*a6770*/  LOP3.LUT R0, R0, 0xffff, RZ, 0xc0, !PT ;  /* 0x0000ffff00007812 */ /* 0x000fe200078ec0ff */
[----:B------:R-:W0:Y:S01]  /*a6780*/  LDCU UR20, c[0x0][0x3b8] ;  /* 0x00007700ff1477ac */ /* 0x000e220008000800 */
[----:B------:R-:W-:Y:S02]  /*a6790*/  LOP3.LUT R3, R3, 0xffff, RZ, 0xc0, !PT ;  /* 0x0000ffff03037812 */ /* 0x000fe400078ec0ff */
[----:B------:R1:W-:Y:S01]  /*a67a0*/  STL [R1+0x548], R4 ;  /* 0x0005480401007387 */ /* 0x0003e20000100800 */
[----:B------:R-:W-:Y:S02]  /*a67b0*/  LOP3.LUT R2, R2, 0xffff, RZ, 0xc0, !PT ;  /* 0x0000ffff02027812 */ /* 0x000fe400078ec0ff */
[----:B------:R-:W-:Y:S02]  /*a67c0*/  PRMT R3, R0, 0x3340, R3 ;  /* 0x0000334000037816 */ /* 0x000fe40000000003 */
[----:B------:R-:W-:Y:S01]  /*a67d0*/  PRMT R0, R2, 0x3340, R1 ;  /* 0x0000334002007816 */ /* 0x000fe20000000001 */
[----:B-1----:R-:W-:Y:S01]  /*a67e0*/  VIADD R4, R4, UR28 ;  /* 0x0000001c04047c36 */ /* 0x002fe20008000000 */
[----:B------:R-:W1:Y:S04]  /*a67f0*/  LDCU UR28, c[0x0][0x3b8] ;  /* 0x00007700ff1c77ac */ /* 0x000e680008000800 */
[----:B------:R0:W-:Y:S04]  /*a6800*/  STL [R1+0x54c], R4 ;  /* 0x00054c0401007387 */ /* 0x0001e80000100800 */
[----:B------:R-:W-:Y:S01]  /*a6810*/  STL [R1+0x140], R3 ;  /* 0x0001400301007387 */ /* 0x000fe20000100800 */
[----:B0-----:R-:W-:-:S03]  /*a6820*/  VIADD R4, R4, UR12 ;  /* 0x0000000c04047c36 */ /* 0x001fc60008000000 */
[----:B------:R4:W-:Y:S01]  /*a6830*/  STL [R1+0xb0], R0 ;  /* 0x0000b00001007387 */ /* 0x0009e20000100800 */
[----:B------:R-:W0:Y:S03]  /*a6840*/  LDCU UR12, c[0x0][0x3b8] ;  /* 0x00007700ff0c77ac */ /* 0x000e260008000800 */
        /* <DEDUP_REMOVED lines=11> */
[----:B------:R-:W-:Y:S02]  /*a6900*/  LOP3.LUT R0, R0, 0xffff, RZ, 0xc0, !PT ;  /* 0x0000ffff00007812 */ /* 0x000fe400078ec0ff */
[----:B------:R-:W-:Y:S02]  /*a6910*/  LOP3.LUT R2, R2, 0xffff, RZ, 0xc0, !PT ;  /* 0x0000ffff02027812 */ /* 0x000fe400078ec0ff */
[----:B------:R-:W-:Y:S01]  /*a6920*/  PRMT R3, R3, 0x3340, R1 ;  /* 0x0000334003037816 */ /* 0x000fe20000000001 */
[----:B-1----:R-:W-:Y:S01]  /*a6930*/  VIADD R4, R4, UR7 ;  /* 0x0000000704047c36 */ /* 0x002fe20008000000 */
[----:B------:R-:W-:Y:S01]  /*a6940*/  PRMT R0, R0, 0x3340, R2 ;  /* 0x0000334000007816 */ /* 0x000fe20000000002 */
[----:B------:R-:W1:Y:S03]  /*a6950*/  LDCU UR7, c[0x0][0x3b8] ;  /* 0x00007700ff0777ac */ /* 0x000e660008000800 */
[----:B------:R0:W-:Y:S04]  /*a6960*/  STL [R1+0x598], R4 ;  /* 0x0005980401007387 */ /* 0x0001e80000100800 */
[----:B------:R-:W-:Y:S01]  /*a6970*/  STL [R1+0x9c], R3 ;  /* 0x00009c0301007387 */ /* 0x000fe20000100800 */
[----:B0-----:R-:W-:-:S03]  /*a6980*/  VIADD R4, R4, UR4 ;  /* 0x0000000404047c36 */ /* 0x001fc60008000000 */
[----:B------:R0:W-:Y:S01]  /*a6990*/  STL [R1+0x1a4], R0 ;  /* 0x0001a40001007387 */ /* 0x0001e20000100800 */
[----:B------:R-:W1:Y:S03]  /*a69a0*/  LDCU UR4, c[0x0][0x3b8] ;  /* 0x00007700ff0477ac */ /* 0x000e660008000800 */
[----:B------:R1:W-:Y:S01]  /*a69b0*/  STL [R1+0x59c], R4 ;  /* 0x00059c0401007387 */ /* 0x0003e20000100800 */
[----:B0-----:R-:W-:-:S03]  /*a69c0*/  SHF.R.U32.HI R0, RZ, 0x8, R18 ;  /* 0x00000008ff007819 */ /* 0x001fc60000011612 */
[----:B------:R-:W4:Y:S01]  /*a69d0*/  LDL.LU R18, [R1+0x7c8] ;  /* 0x0007c80001127983 */ /* 0x000f220000300800 */
[----:B---3--:R-:W-:-:S03]  /*a69e0*/  SHF.R.U32.HI R3, RZ, 0x8, R40 ;  /* 0x00000008ff037819 */ /* 0x008fc60000011628 */
[----:B------:R-:W3:Y:S01]  /*a69f0*/  LDL.LU R40, [R1+0x7c4] ;  /* 0x0007c40001287983 */ /* 0x000ee20000300800 */
[----:B--2---:R-:W-:-:S03]  /*a6a00*/  SHF.R.U32.HI R2, RZ, 0x8, R30 ;  /* 0x00000008ff027819 */ /* 0x004fc6000001161e */
[----:B------:R-:W2:Y:S01]  /*a6a10*/  LDL.LU R30, [R1+0x7c0] ;  /* 0x0007c000011e7983 */ /* 0x000ea20000300800 */
[----:B-1----:R-:W-:Y:S01]  /*a6a20*/  VIADD R4, R4, UR30 ;  /* 0x0000001e04047c36 */ /* 0x002fe20008000000 */
[----:B------:R-:W-:Y:S01]  /*a6a30*/  LOP3.LUT R0, R0, 0xffff, RZ, 0xc0, !PT ;  /* 0x0000ffff00007812 */ /* 0x000fe200078ec0ff */
[----:B------:R-:W0:Y:S01]  /*a6a40*/  LDCU UR30, c[0x0][0x3b8] ;  /* 0x00007700ff1e77ac */ /* 0x000e220008000800 */
[----:B------:R-:W-:Y:S02]  /*a6a50*/  LOP3.LUT R3, R3, 0xffff, RZ, 0xc0, !PT ;  /* 0x0000ffff03037812 */ /* 0x000fe400078ec0ff */
[----:B------:R1:W-:Y:S02]  /*a6a60*/  STL [R1+0x5a0], R4 ;  /* 0x0005a00401007387 */ /* 0x0003e40000100800 */
[----:B------:R-:W-:Y:S01]  /*a6a70*/  PRMT R0, R0, 0x3340, R3 ;  /* 0x0000334000007816 */ /* 0x000fe20000000003 */
[----:B-1----:R-:W-:Y:S01]  /*a6a80*/  VIADD R4, R4, UR11 ;  /* 0x0000000b04047c36 */ /* 0x002fe20008000000 */
[----:B------:R-:W-:Y:S01]  /*a6a90*/  LOP3.LUT R2, R2, 0xffff, RZ, 0xc0, !PT ;  /* 0x0000ffff02027812 */ /* 0x000fe200078ec0ff */
[----:B------:R-:W1:Y:S03]  /*a6aa0*/  LDCU UR11, c[0x0][0x3b8] ;  /* 0x00007700ff0b77ac */ /* 0x000e660008000800 */
[----:B------:R0:W-:Y:S04]  /*a6ab0*/  STL [R1+0x5a4], R4 ;  /* 0x0005a40401007387 */ /* 0x0001e80000100800 */
[----:B------:R4:W-:Y:S01]  /*a6ac0*/  STL [R1+0x13c], R0 ;  /* 0x00013c0001007387 */ /* 0x0009e20000100800 */
[----:B0-----:R-:W-:Y:S01]  /*a6ad0*/  VIADD R4, R4, UR22 ;  /* 0x0000001604047c36 */ /* 0x001fe20008000000 */
[----:B------:R-:W-:Y:S01]  /*a6ae0*/  PRMT R26, R2, 0x3340, R1 ;  /* 0x00003340021a7816 */ /* 0x000fe20000000001 */
[----:B------:R-:W0:Y:S03]  /*a6af0*/  LDCU UR22, c[0x0][0x3b8] ;  /* 0x00007700ff1677ac */ /* 0x000e260008000800 */
[----:B------:R0:W-:Y:S04]  /*a6b00*/  STL [R1+0x5c8], R4 ;  /* 0x0005c80401007387 */ /* 0x0001e80000100800 */
[----:B------:R-:W2:Y:S01]  /*a6b10*/  LDL.LU R16, [R1+0x8] ;  /* 0x0000080001107983 */ /* 0x000ea20000300800 */
[----:B----4-:R-:W-:-:S03]  /*a6b20*/  SHF.R.U32.HI R0, RZ, 0x8, R17 ;  /* 0x00000008ff007819 */ /* 0x010fc60000011611 */
[----:B------:R-:W4:Y:S01]  /*a6b30*/  LDL.LU R17, [R1+0x4] ;  /* 0x0000040001117983 */ /* 0x000f220000300800 */
[----:B------:R-:W-:-:S03]  /*a6b40*/  SHF.R.U32.HI R3, RZ, 0x8, R39 ;  /* 0x00000008ff037819 */ /* 0x000fc60000011627 */
[----:B------:R-:W4:Y:S01]  /*a6b50*/  LDL.LU R39, [R1+0x7bc] ;  /* 0x0007bc0001277983 */ /* 0x000f220000300800 */
[----:B0-----:R-:W-:Y:S01]  /*a6b60*/  VIADD R4, R4, UR43 ;  /* 0x0000002b04047c36 */ /* 0x001fe20008000000 */
[----:B------:R-:W-:Y:S01]  /*a6b70*/  SHF.R.U32.HI R2, RZ, 0x8, R31 ;  /* 0x00000008ff027819 */ /* 0x000fe2000001161f */
[----:B------:R-:W0:Y:S03]  /*a6b80*/  LDCU UR43, c[0x0][0x3b8] ;  /* 0x00007700ff2b77ac */ /* 0x000e260008000800 */
[----:B------:R1:W-:Y:S01]  /*a6b90*/  STL [R1+0x5cc], R4 ;  /* 0x0005cc0401007387 */ /* 0x0003e20000100800 */
[----:B------:R-:W-:-:S03]  /*a6ba0*/  LOP3.LUT R0, R0, 0xffff, RZ, 0xc0, !PT ;  /* 0x0000ffff00007812 */ /* 0x000fc600078ec0ff */
[----:B------:R-:W4:Y:S01]  /*a6bb0*/  LDL.LU R31, [R1+0x7b8] ;  /* 0x0007b800011f7983 */ /* 0x000f220000300800 */
[----:B------:R-:W-:Y:S02]  /*a6bc0*/  LOP3.LUT R3, R3, 0xffff, RZ, 0xc0, !PT ;  /* 0x0000ffff03037812 */ /* 0x000fe400078ec0ff */
[----:B------:R-:W-:Y:S01]  /*a6bd0*/  LOP3.LUT R2, R2, 0xffff, RZ, 0xc0, !PT ;  /* 0x0000ffff02027812 */ /* 0x000fe200078ec0ff */
[----:B-1----:R-:W-:Y:S01]  /*a6be0*/  VIADD R4, R4, UR45 ;  /* 0x0000002d04047c36 */ /* 0x002fe20008000000 */
[----:B------:R-:W-:Y:S01]  /*a6bf0*/  PRMT R3, R0, 0x3340, R3 ;  /* 0x0000334000037816 */ /* 0x000fe20000000003 */
[----:B------:R-:W1:Y:S01]  /*a6c00*/  LDCU UR45, c[0x0][0x3b8] ;  /* 0x00007700ff2d77ac */ /* 0x000e620008000800 */
[----:B------:R-:W-:Y:S02]  /*a6c10*/  PRMT R0, R2, 0x3340, R1 ;  /* 0x0000334002007816 */ /* 0x000fe40000000001 */
        /* <DEDUP_REMOVED lines=21> */
[----:B------:R-:W1:Y:S03]  /*a6d70*/  LDCU UR49, c[0x0][0x3b8] ;  /* 0x00007700ff3177ac */ /* 0x000e660008000800 */
[----:B------:R-:W-:Y:S01]  /*a6d80*/  VIADD R5, R4, UR50 ;  /* 0x0000003204057c36 */ /* 0x000fe20008000000 */
[----:B------:R4:W-:Y:S01]  /*a6d90*/  STL [R1+0x61c], R4 ;  /* 0x00061c0401007387 */ /* 0x0009e20000100800 */
[----:B------:R-:W0:Y:S03]  /*a6da0*/  LDCU UR50, c[0x0][0x3b8] ;  /* 0x00007700ff3277ac */ /* 0x000e260008000800 */
[----:B------:R-:W-:Y:S04]  /*a6db0*/  STL [R1+0x124], R3 ;  /* 0x0001240301007387 */ /* 0x000fe80000100800 */
[----:B------:R0:W-:Y:S04]  /*a6dc0*/  STL [R1+0xa0], R0 ;  /* 0x0000a00001007387 */ /* 0x0001e80000100800 */
[----:B------:R0:W-:Y:S01]  /*a6dd0*/  STL [R1+0x620], R5 ;  /* 0x0006200501007387 */ /* 0x0001e20000100800 */
[----:B----4-:R-:W-:-:S03]  /*a6de0*/  SHF.R.U32.HI R4, RZ, 0x8, R17 ;  /* 0x00000008ff047819 */ /* 0x010fc60000011611 */
[----:B------:R-:W4:Y:S01]  /*a6df0*/  LDL.LU R17, [R1+0x20] ;  /* 0x0000200001117983 */ /* 0x000f220000300800 */
[----:B0-----:R-:W-:-:S03]  /*a6e00*/  SHF.R.U32.HI R0, RZ, 0x8, R39 ;  /* 0x00000008ff007819 */ /* 0x001fc60000011627 */
[----:B------:R-:W4:Y:S01]  /*a6e10*/  LDL.LU R39, [R1+0x7d8] ;  /* 0x0007d80001277983 */ /* 0x000f220000300800 */
[----:B------:R-:W-:Y:S02]  /*a6e20*/  SHF.R.U32.HI R3, RZ, 0x8, R16 ;  /* 0x00000008ff037819 */ /* 0x000fe40000011610 */
[----:B------:R-:W-:Y:S02]  /*a6e30*/  LOP3.LUT R4, R4, 0xffff, RZ, 0xc0, !PT ;  /* 0x0000ffff04047812 */ /* 0x000fe400078ec0ff */
[----:B------:R-:W-:Y:S02]  /*a6e40*/  SHF.R.U32.HI R2, RZ, 0x8, R31 ;  /* 0x00000008ff027819 */ /* 0x000fe4000001161f */
[----:B------:R-:W4:Y:S01]  /*a6e50*/  LDL.LU R31, [R1+0x18] ;  /* 0x00001800011f7983 */ /* 0x000f220000300800 */
        /* <DEDUP_REMOVED lines=11> */
[----:B------:R0:W-:Y:S04]  /*a6f10*/  STL [R1+0x11c], R0 ;  /* 0x00011c0001007387 */ /* 0x0001e80000100800 */
[----:B------:R0:W-:Y:S02]  /*a6f20*/  STL [R1+0x718], R4 ;  /* 0x0007180401007387 */ /* 0x0001e40000100800 */
[----:B0-----:R-:W-:-:S02]  /*a6f30*/  SHF.R.U32.HI R0, RZ, 0x8, R18 ;  /* 0x00000008ff007819 */ /* 0x001fc40000011612 */
[----:B------:R-:W4:Y:S01]  /*a6f40*/  LDL.LU R18, [R1+0x648] ;  /* 0x0006480001127983 */ /* 0x000f220000300800 */
[----:B---3--:R-:W-:-:S03]  /*a6f50*/  SHF.R.U32.HI R3, RZ, 0x8, R40 ;  /* 0x00000008ff037819 */ /* 0x008fc60000011628 */
[----:B------:R-:W3:Y:S01]  /*a6f60*/  LDL.LU R40, [R1+0x64] ;  /* 0x0000640001287983 */ /* 0x000ee20000300800 */
[----:B--2---:R-:W-:-:S03]  /*a6f70*/  SHF.R.U32.HI R2, RZ, 0x8, R30 ;  /* 0x00000008ff027819 */ /* 0x004fc6000001161e */
[----:B------:R-:W2:Y:S01]  /*a6f80*/  LDL.LU R30, [R1+0x644] ;  /* 0x00064400011e7983 */ /* 0x000ea20000300800 */
[----:B------:R-:W-:Y:S01]  /*a6f90*/  VIADD R4, R4, UR9 ;  /* 0x0000000904047c36 */ /* 0x000fe20008000000 */
[----:B------:R-:W-:Y:S01]  /*a6fa0*/  LOP3.LUT R0, R0, 0xffff, RZ, 0xc0, !PT ;  /* 0x0000ffff00007812 */ /* 0x000fe200078ec0ff */
[----:B------:R-:W0:Y:S01]  /*a6fb0*/  LDCU UR9, c[0x0][0x3b8] ;  /* 0x00007700ff0977ac */ /* 0x000e220008000800 */
[----:B------:R-:W-:Y:S02]  /*a6fc0*/  LOP3.LUT R3, R3, 0xffff, RZ, 0xc0, !PT ;  /* 0x0000ffff03037812 */ /* 0x000fe400078ec0ff */
[----:B------:R1:W-:Y:S01]  /*a6fd0*/  STL [R1+0x798], R4 ;  /* 0x0007980401007387 */ /* 0x0003e20000100800 */
[----:B------:R-:W-:Y:S02]  /*a6fe0*/  LOP3.LUT R2, R2, 0xffff, RZ, 0xc0, !PT ;  /* 0x0000ffff02027812 */ /* 0x000fe400078ec0ff */
[----:B------:R-:W-:Y:S01]  /*a6ff0*/  PRMT R3, R0, 0x3340, R3 ;  /* 0x0000334000037816 */ /* 0x000fe20000000003 */
[----:B-1----:R-:W-:Y:S01]  /*a7000*/  VIADD R4, R4, UR6 ;  /* 0x0000000604047c36 */ /* 0x002fe20008000000 */
[----:B------:R-:W-:Y:S01]  /*a7010*/  PRMT R0, R2, 0x3340, R1 ;  /* 0x0000334002007816 */ /* 0x000fe20000000001 */
[----:B------:R-:W1:Y:S03]  /*a7020*/  LDCU UR6, c[0x0][0x3b8] ;  /* 0x00007700ff0677ac */ /* 0x000e660008000800 */
[----:B------:R-:W-:Y:S04]  /*a7030*/  STL [R1+0x818], R4 ;  /* 0x0008180401007387 */ /* 0x000fe80000100800 */
[----:B------:R0:W-:Y:S04]  /*a7040*/  STL [R1+0x110], R3 ;  /* 0x0001100301007387 */ /* 0x0001e80000100800 */
[----:B------:R4:W-:Y:S01]  /*a7050*/  STL [R1+0x90], R0 ;  /* 0x0000900001007387 */ /* 0x0009e20000100800 */
[----:B0-----:R-:W-:Y:S01]  /*a7060*/  VIADD R3, R4, UR25 ;  /* 0x0000001904037c36 */ /* 0x001fe20008000000 */
[----:B------:R-:W0:Y:S04]  /*a7070*/  LDCU UR25, c[0x0][0x3b8] ;  /* 0x00007700ff1977ac */ /* 0x000e280008000800 */
[----:B------:R0:W-:Y:S04]  /*a7080*/  STL [R1+0x898], R3 ;  /* 0x0008980301007387 */ /* 0x0001e80000100800 */
[----:B------:R-:W2:Y:S01]  /*a7090*/  LDL.LU R16, [R1+0x7e8] ;  /* 0x0007e80001107983 */ /* 0x000ea20000300800 */
[----:B----4-:R-:W-:-:S02]  /*a70a0*/  SHF.R.U32.HI R0, RZ, 0x8, R17 ;  /* 0x00000008ff007819 */ /* 0x010fc40000011611 */
[----:B------:R-:W-:Y:S02]  /*a70b0*/  SHF.R.U32.HI R17, RZ, 0x8, R39 ;  /* 0x00000008ff117819 */ /* 0x000fe40000011627 */
[----:B------:R-:W4:Y:S01]  /*a70c0*/  LDL.LU R39, [R1+0x7e0] ;  /* 0x0007e00001277983 */ /* 0x000f220000300800 */
[----:B0-----:R-:W-:Y:S01]  /*a70d0*/  VIADD R3, R3, UR15 ;  /* 0x0000000f03037c36 */ /* 0x001fe20008000000 */
[----:B------:R-:W-:Y:S01]  /*a70e0*/  LOP3.LUT R0, R0, 0xffff, RZ, 0xc0, !PT ;  /* 0x0000ffff00007812 */ /* 0x000fe200078ec0ff */
[----:B------:R-:W0:Y:S01]  /*a70f0*/  LDCU UR15, c[0x0][0x3b8] ;  /* 0x00007700ff0f77ac */ /* 0x000e220008000800 */
[----:B------:R-:W-:Y:S02]  /*a7100*/  SHF.R.U32.HI R2, RZ, 0x8, R31 ;  /* 0x00000008ff027819 */ /* 0x000fe4000001161f */
[----:B------:R-:W4:Y:S02]  /*a7110*/  LDL.LU R31, [R1+0x7e4] ;  /* 0x0007e400011f7983 */ /* 0x000f240000300800 */
[----:B------:R-:W-:-:S02]  /*a7120*/  LOP3.LUT R2, R2, 0xffff, RZ, 0xc0, !PT ;  /* 0x0000ffff02027812 */ /* 0x000fc400078ec0ff */
[----:B------:R0:W-:Y:S02]  /*a7130*/  STL [R1+0x918], R3 ;  /* 0x0009180301007387 */ /* 0x0001e40000100800 */
[----:B------:R-:W-:Y:S01]  /*a7140*/  PRMT R0, R0, 0x3340, R2 ;  /* 0x0000334000007816 */ /* 0x000fe20000000002 */
[----:B0-----:R-:W-:Y:S01]  /*a7150*/  VIADD R3, R3, UR10 ;  /* 0x0000000a03037c36 */ /* 0x001fe20008000000 */
[----:B------:R-:W0:Y:S04]  /*a7160*/  LDCU UR10, c[0x0][0x3b8] ;  /* 0x00007700ff0a77ac */ /* 0x000e280008000800 */
[----:B------:R1:W-:Y:S04]  /*a7170*/  STL [R1+0x998], R3 ;  /* 0x0009980301007387 */ /* 0x0003e80000100800 */
[----:B------:R0:W-:Y:S01]  /*a7180*/  STL [R1+0x108], R0 ;  /* 0x0001080001007387 */ /* 0x0001e20000100800 */
[----:B-1----:R-:W-:Y:S01]  /*a7190*/  VIADD R3, R3, UR27 ;  /* 0x0000001b03037c36 */ /* 0x002fe20008000000 */
[----:B------:R-:W1:Y:S01]  /*a71a0*/  LDCU UR27, c[0x0][0x3b8] ;  /* 0x00007700ff1b77ac */ /* 0x000e620008000800 */
[----:B0-----:R-:W-:-:S03]  /*a71b0*/  SHF.R.U32.HI R0, RZ, 0x8, R18 ;  /* 0x00000008ff007819 */ /* 0x001fc60000011612 */
[----:B------:R0:W-:Y:S01]  /*a71c0*/  STL [R1+0xa18], R3 ;  /* 0x000a180301007387 */ /* 0x0001e20000100800 */
[----:B---3--:R-:W-:-:S03]  /*a71d0*/  SHF.R.U32.HI R37, RZ, 0x8, R40 ;  /* 0x00000008ff257819 */ /* 0x008fc60000011628 */
[----:B------:R-:W3:Y:S04]  /*a71e0*/  LDL.LU R18, [R1+0x7dc] ;  /* 0x0007dc0001127983 */ /* 0x000ee80000300800 */
[----:B------:R-:W3:Y:S01]  /*a71f0*/  LDL.LU R40, [R1+0x7f0] ;  /* 0x0007f00001287983 */ /* 0x000ee20000300800 */
[----:B--2---:R-:W-:-:S03]  /*a7200*/  SHF.R.U32.HI R2, RZ, 0x8, R30 ;  /* 0x00000008ff027819 */ /* 0x004fc6000001161e */
[----:B------:R-:W2:Y:S01]  /*a7210*/  LDL.LU R30, [R1+0x64c] ;  /* 0x00064c00011e7983 */ /* 0x000ea20000300800 */
[----:B0-----:R-:W-:Y:S01]  /*a7220*/  VIADD R3, R3, UR26 ;  /* 0x0000001a03037c36 */ /* 0x001fe20008000000 */
[----:B------:R-:W-:Y:S01]  /*a7230*/  LOP3.LUT R0, R0, 0xffff, RZ, 0xc0, !PT ;  /* 0x0000ffff00007812 */ /* 0x000fe200078ec0ff */
[----:B------:R-:W0:Y:S01]  /*a7240*/  LDCU UR26, c[0x0][0x3b8] ;  /* 0x00007700ff1a77ac */ /* 0x000e220008000800 */
[----:B------:R-:W-:Y:S02]  /*a7250*/  LOP3.LUT R2, R2, 0xffff, RZ, 0xc0, !PT ;  /* 0x0000ffff02027812 */ /* 0x000fe400078ec0ff */
[----:B------:R1:W-:Y:S02]  /*a7260*/  STL [R1+0xa98], R3 ;  /* 0x000a980301007387 */ /* 0x0003e40000100800 */
[----:B------:R-:W-:Y:S01]  /*a7270*/  PRMT R0, R0, 0x3340, R2 ;  /* 0x0000334000007816 */ /* 0x000fe20000000002 */
[----:B-1----:R-:W-:Y:S01]  /*a7280*/  VIADD R3, R3, UR20 ;  /* 0x0000001403037c36 */ /* 0x002fe20008000000 */
[----:B------:R-:W1:Y:S04]  /*a7290*/  LDCU UR20, c[0x0][0x3b8] ;  /* 0x00007700ff1477ac */ /* 0x000e680008000800 */
[----:B------:R0:W-:Y:S04]  /*a72a0*/  STL [R1+0xb18], R3 ;  /* 0x000b180301007387 */ /* 0x0001e80000100800 */
[----:B------:R1:W-:Y:S01]  /*a72b0*/  STL [R1+0x100], R0 ;  /* 0x0001000001007387 */ /* 0x0003e20000100800 */
[----:B0-----:R-:W-:Y:S01]  /*a72c0*/  VIADD R3, R3, UR28 ;  /* 0x0000001c03037c36 */ /* 0x001fe20008000000 */
[----:B------:R-:W0:Y:S04]  /*a72d0*/  LDCU UR28, c[0x0][0x3b8] ;  /* 0x00007700ff1c77ac */ /* 0x000e280008000800 */
[----:B------:R0:W-:Y:S01]  /*a72e0*/  STL [R1+0xb98], R3 ;  /* 0x000b980301007387 */ /* 0x0001e20000100800 */
[----:B-1----:R-:W-:-:S03]  /*a72f0*/  SHF.R.U32.HI R0, RZ, 0x8, R16 ;  /* 0x00000008ff007819 */ /* 0x002fc60000011610 */
[----:B------:R-:W2:Y:S01]  /*a7300*/  LDL.LU R16, [R1+0x824] ;  /* 0x0008240001107983 */ /* 0x000ea20000300800 */
[----:B----4-:R-:W-:-:S03]  /*a7310*/  SHF.R.U32.HI R7, RZ, 0x8, R39 ;  /* 0x00000008ff077819 */ /* 0x010fc60000011627 */
[----:B------:R-:W4:Y:S01]  /*a7320*/  LDL.LU R39, [R1+0xac] ;  /* 0x0000ac0001277983 */ /* 0x000f220000300800 */
[----:B0-----:R-:W-:Y:S01]  /*a7330*/  VIADD R3, R3, UR12 ;  /* 0x0000000c03037c36 */ /* 0x001fe20008000000 */
[----:B------:R-:W-:Y:S01]  /*a7340*/  LOP3.LUT R0, R0, 0xffff, RZ, 0xc0, !PT ;  /* 0x0000ffff00007812 */ /* 0x000fe200078ec0ff */
[----:B------:R-:W0:Y:S01]  /*a7350*/  LDCU UR12, c[0x0][0x3b8] ;  /* 0x00007700ff0c77ac */ /* 0x000e220008000800 */
[----:B------:R-:W-:Y:S02]  /*a7360*/  SHF.R.U32.HI R2, RZ, 0x8, R31 ;  /* 0x00000008ff027819 */ /* 0x000fe4000001161f */
[----:B------:R-:W4:Y:S02]  /*a7370*/  LDL.LU R31, [R1+0x810] ;  /* 0x00081000011f7983 */ /* 0x000f240000300800 */
        /* <DEDUP_REMOVED lines=10> */
[----:B---3--:R-:W-:-:S03]  /*a7420*/  SHF.R.U32.HI R0, RZ, 0x8, R18 ;  /* 0x00000008ff007819 */ /* 0x008fc60000011612 */
[----:B------:R-:W3:Y:S01]  /*a7430*/  LDL.LU R18, [R1+0x800] ;  /* 0x0008000001127983 */ /* 0x000ee20000300800 */
[----:B------:R-:W-:-:S03]  /*a7440*/  SHF.R.U32.HI R5, RZ, 0x8, R40 ;  /* 0x00000008ff057819 */ /* 0x000fc60000011628 */
        /* <DEDUP_REMOVED lines=15> */
[----:B------:R0:W-:Y:S04]  /*a7540*/  STL [R1+0xe98], R3 ;  /* 0x000e980301007387 */ /* 0x0001e80000100800 */
[----:B------:R-:W2:Y:S01]  /*a7550*/  LDL.LU R42, [R1+0x834] ;  /* 0x00083400012a7983 */ /* 0x000ea20000300800 */
[----:B-1----:R-:W-:-:S02]  /*a7560*/  SHF.R.U32.HI R0, RZ, 0x8, R16 ;  /* 0x00000008ff007819 */ /* 0x002fc40000011610 */
[----:B----4-:R-:W-:Y:S02]  /*a7570*/  SHF.R.U32.HI R6, RZ, 0x8, R39 ;  /* 0x00000008ff067819 */ /* 0x010fe40000011627 */
        /* <DEDUP_REMOVED lines=9> */
[----:B-1----:R-:W-:Y:S01]  /*a7610*/  VIADD R3, R3, UR43 ;  /* 0x0000002b03037c36 */ /* 0x002fe20008000000 */
[----:B------:R-:W1:Y:S03]  /*a7620*/  LDCU UR43, c[0x0][0x3b8] ;  /* 0x00007700ff2b77ac */ /* 0x000e660008000800 */
[----:B------:R-:W-:Y:S01]  /*a7630*/  VIADD R4, R3, UR45 ;  /* 0x0000002d03047c36 */ /* 0x000fe20008000000 */
[----:B------:R-:W-:Y:S01]  /*a7640*/  STL [R1+0xf98], R3 ;  /* 0x000f980301007387 */ /* 0x000fe20000100800 */
[----:B------:R-:W0:Y:S03]  /*a7650*/  LDCU UR45, c[0x0][0x3b8] ;  /* 0x00007700ff2d77ac */ /* 0x000e260008000800 */
[----:B------:R3:W-:Y:S04]  /*a7660*/  STL [R1+0xec], R0 ;  /* 0x0000ec0001007387 */ /* 0x0007e80000100800 */
[----:B------:R0:W-:Y:S04]  /*a7670*/  STL [R1+0xfc0], R4 ;  /* 0x000fc00401007387 */ /* 0x0001e80000100800 */
[----:B------:R-:W4:Y:S01]  /*a7680*/  LDL.LU R16, [R1+0x80c] ;  /* 0x00080c0001107983 */ /* 0x000f220000300800 */
        /* <DEDUP_REMOVED lines=20> */
[----:B------:R-:W1:Y:S03]  /*a77d0*/  LDCU UR49, c[0x0][0x3b8] ;  /* 0x00007700ff3177ac */ /* 0x000e660008000800 */
[----:B------:R1:W-:Y:S01]  /*a77e0*/  STL [R1+0x1020], R4 ;  /* 0x0010200401007387 */ /* 0x0003e20000100800 */
[----:B0-----:R-:W-:Y:S02]  /*a77f0*/  SHF.R.U32.HI R0, RZ, 0x8, R42 ;  /* 0x00000008ff007819 */ /* 0x001fe4000001162a */
[----:B----4-:R-:W-:Y:S02]  /*a7800*/  SHF.R.U32.HI R3, RZ, 0x8, R39 ;  /* 0x00000008ff037819 */ /* 0x010fe40000011627 */
[----:B------:R-:W4:Y:S01]  /*a7810*/  LDL.LU R39, [R1+0x830] ;  /* 0x0008300001277983 */ /* 0x000f220000300800 */
[----:B-1----:R-:W-:Y:S01]  /*a7820*/  VIADD R4, R4, UR50 ;  /* 0x0000003204047c36 */ /* 0x002fe20008000000 */
[----:B------:R-:W-:Y:S01]  /*a7830*/  LOP3.LUT R0, R0, 0xffff, RZ, 0xc0, !PT ;  /* 0x0000ffff00007812 */ /* 0x000fe200078ec0ff */
[----:B------:R-:W0:Y:S01]  /*a7840*/  LDCU UR50, c[0x0][0x3b8] ;  /* 0x00007700ff3277ac */ /* 0x000e220008000800 */
[----:B------:R-:W-:-:S02]  /*a7850*/  LOP3.LUT R3, R3, 0xffff, RZ, 0xc0, !PT ;  /* 0x0000ffff03037812 */ /* 0x000fc400078ec0ff */
[----:B------:R-:W-:Y:S02]  /*a7860*/  SHF.R.U32.HI R2, RZ, 0x8, R31 ;  /* 0x00000008ff027819 */ /* 0x000fe4000001161f */
[----:B------:R-:W4:Y:S01]  /*a7870*/  LDL.LU R31, [R1+0x83c] ;  /* 0x00083c00011f7983 */ /* 0x000f220000300800 */
[----:B------:R-:W-:Y:S01]  /*a7880*/  VIADD R12, R4, UR51 ;  /* 0x00000033040c7c36 */ /* 0x000fe20008000000 */
[----:B------:R-:W-:Y:S01]  /*a7890*/  PRMT R0, R0, 0x3340, R3 ;  /* 0x0000334000007816 */ /* 0x000fe20000000003 */
[----:B------:R-:W1:Y:S02]  /*a78a0*/  LDCU UR51, c[0x0][0x3b8] ;  /* 0x00007700ff3377ac */ /* 0x000e640008000800 */
[----:B------:R-:W-:Y:S01]  /*a78b0*/  VIADD R13, R12, UR24 ;  /* 0x000000180c0d7c36 */ /* 0x000fe20008000000 */
[----:B------:R0:W-:Y:S01]  /*a78c0*/  STL [R1+0x1040], R4 ;  /* 0x0010400401007387 */ /* 0x0001e20000100800 */
[----:B------:R-:W-:Y:S01]  /*a78d0*/  LOP3.LUT R2, R2, 0xffff, RZ, 0xc0, !PT ;  /* 0x0000ffff02027812 */ /* 0x000fe200078ec0ff */
[----:B------:R-:W1:Y:S02]  /*a78e0*/  LDCU UR24, c[0x0][0x3b8] ;  /* 0x00007700ff1877ac */ /* 0x000e640008000800 */
[----:B------:R3:W-:Y:S04]  /*a78f0*/  STL [R1+0x1060], R12 ;  /* 0x0010600c01007387 */ /* 0x0007e80000100800 */
[----:B------:R1:W-:Y:S01]  /*a7900*/  STL [R1+0xdc], R0 ;  /* 0x0000dc0001007387 */ /* 0x0003e20000100800 */
[----:B0-----:R-:W-:-:S03]  /*a7910*/  PRMT R4, R2, 0x3340, R1 ;  /* 0x0000334002047816 */ /* 0x001fc60000000001 */
[----:B------:R0:W-:Y:S04]  /*a7920*/  STL [R1+0x1080], R13 ;  /* 0x0010800d01007387 */ /* 0x0001e80000100800 */
[----:B------:R-:W4:Y:S01]  /*a7930*/  LDL.LU R42, [R1+0x858] ;  /* 0x00085800012a7983 */ /* 0x000f220000300800 */
[----:B---3--:R-:W-:-:S03]  /*a7940*/  SHF.R.U32.HI R12, RZ, 0x8, R18 ;  /* 0x00000008ff0c7819 */ /* 0x008fc60000011612 */
[----:B------:R-:W3:Y:S01]  /*a7950*/  LDL.LU R18, [R1+0x848] ;  /* 0x0008480001127983 */ /* 0x000ee20000300800 */
[----:B-1----:R-:W-:-:S03]  /*a7960*/  SHF.R.U32.HI R0, RZ, 0x8, R40 ;  /* 0x00000008ff007819 */ /* 0x002fc60000011628 */
[----:B------:R-:W3:Y:S01]  /*a7970*/  LDL.LU R40, [R1+0x828] ;  /* 0x0008280001287983 */ /* 0x000ee20000300800 */
[----:B--2---:R-:W-:-:S03]  /*a7980*/  SHF.R.U32.HI R2, RZ, 0x8, R30 ;  /* 0x00000008ff027819 */ /* 0x004fc6000001161e */
[----:B------:R-:W2:Y:S01]  /*a7990*/  LDL.LU R30, [R1+0x654] ;  /* 0x00065400011e7983 */ /* 0x000ea20000300800 */
[----:B------:R-:W-:Y:S02]  /*a79a0*/  SHF.R.U32.HI R3, RZ, 0x8, R16 ;  /* 0x00000008ff037819 */ /* 0x000fe40000011610 */
[----:B------:R-:W-:Y:S02]  /*a79b0*/  LOP3.LUT R12, R12, 0xffff, RZ, 0xc0, !PT ;  /* 0x0000ffff0c0c7812 */ /* 0x000fe400078ec0ff */
[----:B------:R-:W-:Y:S01]  /*a79c0*/  LOP3.LUT R3, R3, 0xffff, RZ, 0xc0, !PT ;  /* 0x0000ffff03037812 */ /* 0x000fe200078ec0ff */
[----:B0-----:R-:W-:Y:S01]  /*a79d0*/  VIADD R13, R13, UR9 ;  /* 0x000000090d0d7c36 */ /* 0x001fe20008000000 */
[----:B------:R-:W-:Y:S01]  /*a79e0*/  LOP3.LUT R0, R0, 0xffff, RZ, 0xc0, !PT ;  /* 0x0000ffff00007812 */ /* 0x000fe200078ec0ff */
[----:B------:R-:W0:Y:S01]  /*a79f0*/  LDCU UR9, c[0x0][0x3b8] ;  /* 0x00007700ff0977ac */ /* 0x000e220008000800 */
[----:B------:R-:W-:Y:S02]  /*a7a00*/  LOP3.LUT R2, R2, 0xffff, RZ, 0xc0, !PT ;  /* 0x0000ffff02027812 */ /* 0x000fe400078ec0ff */
[----:B------:R-:W-:Y:S01]  /*a7a10*/  PRMT R3, R3, 0x3340, R12 ;  /* 0x0000334003037816 */ /* 0x000fe2000000000c */
[----:B------:R-:W-:Y:S01]  /*a7a20*/  STL [R1+0x10a0], R13 ;  /* 0x0010a00d01007387 */ /* 0x000fe20000100800 */
[----:B------:R-:W-:-:S03]  /*a7a30*/  PRMT R0, R0, 0x3340, R2 ;  /* 0x0000334000007816 */ /* 0x000fc60000000002 */
[----:B------:R1:W-:Y:S04]  /*a7a40*/  STL [R1+0xc8], R3 ;  /* 0x0000c80301007387 */ /* 0x0003e80000100800 */
[----:B------:R-:W-:Y:S04]  /*a7a50*/  STL [R1+0xc4], R0 ;  /* 0x0000c40001007387 */ /* 0x000fe80000100800 */
[----:B------:R-:W2:Y:S01]  /*a7a60*/  LDL.LU R16, [R1+0x850] ;  /* 0x0008500001107983 */ /* 0x000ea20000300800 */
[----:B-1----:R-:W-:Y:S01]  /*a7a70*/  VIADD R3, R13, UR6 ;  /* 0x000000060d037c36 */ /* 0x002fe20008000000 */
[----:B------:R-:W1:Y:S04]  /*a7a80*/  LDCU UR6, c[0x0][0x3b8] ;  /* 0x00007700ff0677ac */ /* 0x000e680008000800 */
[----:B------:R0:W-:Y:S02]  /*a7a90*/  STL [R1+0x10c0], R3 ;  /* 0x0010c00301007387 */ /* 0x0001e40000100800 */
[----:B0-----:R-:W-:Y:S01]  /*a7aa0*/  VIADD R3, R3, UR25 ;  /* 0x0000001903037c36 */ /* 0x001fe20008000000 */
[----:B------:R-:W0:Y:S01]  /*a7ab0*/  LDCU UR25, c[0x0][0x3b8] ;  /* 0x00007700ff1977ac */ /* 0x000e220008000800 */
[----:B----4-:R-:W-:-:S02]  /*a7ac0*/  SHF.R.U32.HI R0, RZ, 0x8, R39 ;  /* 0x00000008ff007819 */ /* 0x010fc40000011627 */
[----:B------:R-:W4:Y:S01]  /*a7ad0*/  LDL.LU R39, [R1+0x840] ;  /* 0x0008400001277983 */ /* 0x000f220000300800 */
[----:B------:R-:W-:-:S03]  /*a7ae0*/  SHF.R.U32.HI R2, RZ, 0x8, R31 ;  /* 0x00000008ff027819 */ /* 0x000fc6000001161f */
[----:B------:R-:W4:Y:S04]  /*a7af0*/  LDL.LU R31, [R1+0x84c] ;  /* 0x00084c00011f7983 */ /* 0x000f280000300800 */
[----:B------:R0:W-:Y:S02]  /*a7b00*/  STL [R1+0x10e0], R3 ;  /* 0x0010e00301007387 */ /* 0x0001e40000100800 */
[----:B0-----:R-:W-:Y:S01]  /*a7b10*/  VIADD R3, R3, UR15 ;  /* 0x0000000f03037c36 */ /* 0x001fe20008000000 */
[----:B------:R-:W0:Y:S03]  /*a7b20*/  LDCU UR15, c[0x0][0x3b8] ;  /* 0x00007700ff0f77ac */ /* 0x000e260008000800 */
[----:B------:R-:W-:Y:S01]  /*a7b30*/  VIADD R15, R3, UR10 ;  /* 0x0000000a030f7c36 */ /* 0x000fe20008000000 */
[----:B------:R0:W-:Y:S01]  /*a7b40*/  STL [R1+0x1100], R3 ;  /* 0x0011000301007387 */ /* 0x0001e20000100800 */
[----:B---3--:R-:W-:-:S03]  /*a7b50*/  SHF.R.U32.HI R14, RZ, 0x8, R18 ;  /* 0x00000008ff0e7819 */ /* 0x008fc60000011612 */
[----:B------:R3:W-:Y:S01]  /*a7b60*/  STL [R1+0x1120], R15 ;  /* 0x0011200f01007387 */ /* 0x0007e20000100800 */
[----:B--2---:R-:W-:-:S03]  /*a7b70*/  SHF.R.U32.HI R12, RZ, 0x8, R30 ;  /* 0x00000008ff0c7819 */ /* 0x004fc6000001161e */
[----:B------:R-:W2:Y:S01]  /*a7b80*/  LDL.LU R18, [R1+0x844] ;  /* 0x0008440001127983 */ /* 0x000ea20000300800 */
[----:B0-----:R-:W-:Y:S01]  /*a7b90*/  SHF.R.U32.HI R3, RZ, 0x8, R40 ;  /* 0x00000008ff037819 */ /* 0x001fe20000011628 */
[----:B------:R-:W0:Y:S02]  /*a7ba0*/  LDCU UR10, c[0x0][0x3b8] ;  /* 0x00007700ff0a77ac */ /* 0x000e240008000800 */
[----:B------:R-:W2:Y:S04]  /*a7bb0*/  LDL.LU R40, [R1+0x860] ;  /* 0x0008600001287983 */ /* 0x000ea80000300800 */
[----:B------:R-:W2:Y:S01]  /*a7bc0*/  LDL.LU R30, [R1+0x65c] ;  /* 0x00065c00011e7983 */ /* 0x000ea20000300800 */
[----:B------:R-:W-:Y:S02]  /*a7bd0*/  SHF.R.U32.HI R13, RZ, 0x8, R42 ;  /* 0x00000008ff0d7819 */ /* 0x000fe4000001162a */
[----:B------:R-:W-:-:S02]  /*a7be0*/  LOP3.LUT R14, R14, 0xffff, RZ, 0xc0, !PT ;  /* 0x0000ffff0e0e7812 */ /* 0x000fc400078ec0ff */
[----:B------:R-:W-:Y:S01]  /*a7bf0*/  LOP3.LUT R13, R13, 0xffff, RZ, 0xc0, !PT ;  /* 0x0000ffff0d0d7812 */ /* 0x000fe200078ec0ff */
[----:B---3--:R-:W-:Y:S01]  /*a7c00*/  VIADD R15, R15, UR27 ;  /* 0x0000001b0f0f7c36 */ /* 0x008fe20008000000 */
[----:B------:R-:W-:Y:S01]  /*a7c10*/  LOP3.LUT R3, R3, 0xffff, RZ, 0xc0, !PT ;  /* 0x0000ffff03037812 */ /* 0x000fe200078ec0ff */
[----:B------:R-:W3:Y:S01]  /*a7c20*/  LDCU UR27, c[0x0][0x3b8] ;  /* 0x00007700ff1b77ac */ /* 0x000ee20008000800 */
[----:B------:R-:W-:Y:S02]  /*a7c30*/  PRMT R13, R13, 0x3340, R14 ;  /* 0x000033400d0d7816 */ /* 0x000fe4000000000e */
[----:B------:R-:W-:Y:S01]  /*a7c40*/  LOP3.LUT R12, R12, 0xffff, RZ, 0xc0, !PT ;  /* 0x0000ffff0c0c7812 */ /* 0x000fe200078ec0ff */
[----:B------:R-:W-:Y:S03]  /*a7c50*/  STL [R1+0x1140], R15 ;  /* 0x0011400f01007387 */ /* 0x000fe60000100800 */
[----:B------:R-:W-:Y:S01]  /*a7c60*/  PRMT R3, R3, 0x3340, R12 ;  /* 0x0000334003037816 */ /* 0x000fe2000000000c */
[----:B------:R0:W-:Y:S04]  /*a7c70*/  STL [R1+0x104], R13 ;  /* 0x0001040d01007387 */ /* 0x0001e80000100800 */
[----:B------:R1:W-:Y:S01]  /*a7c80*/  STL [R1+0xbc], R3 ;  /* 0x0000bc0301007387 */ /* 0x0003e20000100800 */
[----:B0-----:R-:W-:Y:S01]  /*a7c90*/  VIADD R13, R15, UR26 ;  /* 0x0000001a0f0d7c36 */ /* 0x001fe20008000000 */
[----:B------:R-:W0:Y:S01]  /*a7ca0*/  LDCU UR26, c[0x0][0x3b8] ;  /* 0x00007700ff1a77ac */ /* 0x000e220008000800 */
[----:B-1----:R-:W-:-:S03]  /*a7cb0*/  SHF.R.U32.HI R3, RZ, 0x8, R16 ;  /* 0x00000008ff037819 */ /* 0x002fc60000011610 */
[----:B------:R1:W-:Y:S04]  /*a7cc0*/  STL [R1+0x1160], R13 ;  /* 0x0011600d01007387 */ /* 0x0003e80000100800 */
[----:B------:R-:W3:Y:S01]  /*a7cd0*/  LDL.LU R16, [R1+0x3ac] ;  /* 0x0003ac0001107983 */ /* 0x000ee20000300800 */
[----:B----4-:R-:W-:-:S03]  /*a7ce0*/  SHF.R.U32.HI R27, RZ, 0x8, R39 ;  /* 0x00000008ff1b7819 */ /* 0x010fc60000011627 */
[----:B------:R-:W4:Y:S01]  /*a7cf0*/  LDL.LU R39, [R1+0x88] ;  /* 0x0000880001277983 */ /* 0x000f220000300800 */
[----:B-1----:R-:W-:Y:S01]  /*a7d00*/  VIADD R13, R13, UR20 ;  /* 0x000000140d0d7c36 */ /* 0x002fe20008000000 */
[----:B------:R-:W-:Y:S01]  /*a7d10*/  LOP3.LUT R3, R3, 0xffff, RZ, 0xc0, !PT ;  /* 0x0000ffff03037812 */ /* 0x000fe200078ec0ff */
[----:B------:R-:W1:Y:S01]  /*a7d20*/  LDCU UR20, c[0x0][0x3b8] ;  /* 0x00007700ff1477ac */ /* 0x000e620008000800 */
[----:B------:R-:W-:Y:S02]  /*a7d30*/  SHF.R.U32.HI R12, RZ, 0x8, R31 ;  /* 0x00000008ff0c7819 */ /* 0x000fe4000001161f */
[----:B------:R-:W4:Y:S02]  /*a7d40*/  LDL.LU R31, [R1+0x85c] ;  /* 0x00085c00011f7983 */ /* 0x000f240000300800 */
[----:B------:R-:W-:Y:S02]  /*a7d50*/  LOP3.LUT R12, R12, 0xffff, RZ, 0xc0, !PT ;  /* 0x0000ffff0c0c7812 */ /* 0x000fe400078ec0ff */
[----:B------:R0:W-:Y:S02]  /*a7d60*/  STL [R1+0x1180], R13 ;  /* 0x0011800d01007387 */ /* 0x0001e40000100800 */
[----:B------:R-:W-:Y:S01]  /*a7d70*/  PRMT R3, R3, 0x3340, R12 ;  /* 0x0000334003037816 */ /* 0x000fe2000000000c */
[----:B0-----:R-:W-:Y:S01]  /*a7d80*/  VIADD R13, R13, UR28 ;  /* 0x0000001c0d0d7c36 */ /* 0x001fe20008000000 */
[----:B------:R-:W0:Y:S03]  /*a7d90*/  LDCU UR28, c[0x0][0x3b8] ;  /* 0x00007700ff1c77ac */ /* 0x000e260008000800 */
[----:B------:R-:W-:Y:S01]  /*a7da0*/  VIADD R14, R13, UR12 ;  /* 0x0000000c0d0e7c36 */ /* 0x000fe20008000000 */
[----:B------:R-:W-:Y:S01]  /*a7db0*/  STL [R1+0x11a0], R13 ;  /* 0x0011a00d01007387 */ /* 0x000fe20000100800 */
[----:B------:R-:W0:Y:S03]  /*a7dc0*/  LDCU UR12, c[0x0][0x3b8] ;  /* 0x00007700ff0c77ac */ /* 0x000e260008000800 */
[----:B------:R0:W-:Y:S04]  /*a7dd0*/  STL [R1+0xb4], R3 ;  /* 0x0000b40301007387 */ /* 0x0001e80000100800 */
[----:B------:R0:W-:Y:S01]  /*a7de0*/  STL [R1+0x11c0], R14 ;  /* 0x0011c00e01007387 */ /* 0x0001e20000100800 */
[----:B--2---:R-:W-:-:S03]  /*a7df0*/  SHF.R.U32.HI R12, RZ, 0x8, R18 ;  /* 0x00000008ff0c7819 */ /* 0x004fc60000011612 */
[----:B------:R-:W2:Y:S01]  /*a7e00*/  LDL.LU R18, [R1+0x87c] ;  /* 0x00087c0001127983 */ /* 0x000ea20000300800 */
[----:B0-----:R-:W-:-:S03]  /*a7e10*/  SHF.R.U32.HI R3, RZ, 0x8, R40 ;  /* 0x00000008ff037819 */ /* 0x001fc60000011628 */
[----:B------:R-:W2:Y:S01]  /*a7e20*/  LDL.LU R40, [R1+0x878] ;  /* 0x0008780001287983 */ /* 0x000ea20000300800 */
[----:B------:R-:W-:-:S03]  /*a7e30*/  SHF.R.U32.HI R13, RZ, 0x8, R30 ;  /* 0x00000008ff0d7819 */ /* 0x000fc6000001161e */
[----:B------:R-:W2:Y:S01]  /*a7e40*/  LDL.LU R30, [R1+0x870] ;  /* 0x00087000011e7983 */ /* 0x000ea20000300800 */
[----:B------:R-:W-:Y:S01]  /*a7e50*/  VIADD R14, R14, UR29 ;  /* 0x0000001d0e0e7c36 */ /* 0x000fe20008000000 */
        /* <DEDUP_REMOVED lines=10> */
[----:B------:R-:W0:Y:S01]  /*a7f00*/  LDCU UR4, c[0x0][0x3b8] ;  /* 0x00007700ff0477ac */ /* 0x000e220008000800 */
[----:B---3--:R-:W-:-:S03]  /*a7f10*/  SHF.R.U32.HI R12, RZ, 0x8, R16 ;  /* 0x00000008ff0c7819 */ /* 0x008fc60000011610 */
[----:B------:R3:W-:Y:S04]  /*a7f20*/  STL [R1+0x1220], R14 ;  /* 0x0012200e01007387 */ /* 0x0007e80000100800 */
[----:B------:R-:W2:Y:S01]  /*a7f30*/  LDL.LU R16, [R1+0x874] ;  /* 0x0008740001107983 */ /* 0x000ea20000300800 */
[----:B----4-:R-:W-:-:S03]  /*a7f40*/  SHF.R.U32.HI R13, RZ, 0x8, R39 ;  /* 0x00000008ff0d7819 */ /* 0x010fc60000011627 */
[----:B------:R-:W4:Y:S01]  /*a7f50*/  LDL.LU R39, [R1+0x660] ;  /* 0x0006600001277983 */ /* 0x000f220000300800 */
[----:B---3--:R-:W-:Y:S01]  /*a7f60*/  VIADD R14, R14, UR30 ;  /* 0x0000001e0e0e7c36 */ /* 0x008fe20008000000 */
[----:B------:R-:W-:Y:S01]  /*a7f70*/  LOP3.LUT R12, R12, 0xffff, RZ, 0xc0, !PT ;  /* 0x0000ffff0c0c7812 */ /* 0x000fe200078ec0ff */
[----:B------:R-:W3:Y:S01]  /*a7f80*/  LDCU UR30, c[0x0][0x3b8] ;  /* 0x00007700ff1e77ac */ /* 0x000ee20008000800 */
[----:B------:R-:W-:Y:S02]  /*a7f90*/  LOP3.LUT R13, R13, 0xffff, RZ, 0xc0, !PT ;  /* 0x0000ffff0d0d7812 */ /* 0x000fe400078ec0ff */
[----:B------:R-:W-:Y:S02]  /*a7fa0*/  SHF.R.U32.HI R29, RZ, 0x8, R31 ;  /* 0x00000008ff1d7819 */ /* 0x000fe4000001161f */
[----:B------:R-:W3:Y:S04]  /*a7fb0*/  LDL.LU R31, [R1+0x86c] ;  /* 0x00086c00011f7983 */ /* 0x000ee80000300800 */
[----:B------:R0:W-:Y:S01]  /*a7fc0*/  STL [R1+0x1240], R14 ;  /* 0x0012400e01007387 */ /* 0x0001e20000100800 */
[----:B------:R-:W-:Y:S01]  /*a7fd0*/  PRMT R12, R12, 0x3340, R13 ;  /* 0x000033400c0c7816 */ /* 0x000fe2000000000d */
[----:B0-----:R-:W-:Y:S01]  /*a7fe0*/  VIADD R14, R14, UR11 ;  /* 0x0000000b0e0e7c36 */ /* 0x001fe20008000000 */
[----:B------:R-:W0:Y:S03]  /*a7ff0*/  LDCU UR11, c[0x0][0x3b8] ;  /* 0x00007700ff0b77ac */ /* 0x000e260008000800 */
[----:B------:R-:W-:Y:S01]  /*a8000*/  VIADD R15, R14, UR22 ;  /* 0x000000160e0f7c36 */ /* 0x000fe20008000000 */
[----:B------:R-:W-:Y:S01]  /*a8010*/  STL [R1+0x1260], R14 ;  /* 0x0012600e01007387 */ /* 0x000fe20000100800 */
[----:B------:R-:W0:Y:S03]  /*a8020*/  LDCU UR22, c[0x0][0x3b8] ;  /* 0x00007700ff1677ac */ /* 0x000e260008000800 */
[----:B------:R-:W-:Y:S04]  /*a8030*/  STL [R1+0xe0], R12 ;  /* 0x0000e00c01007387 */ /* 0x000fe80000100800 */
[----:B------:R1:W-:Y:S02]  /*a8040*/  STL [R1+0x1280], R15 ;  /* 0x0012800f01007387 */ /* 0x0003e40000100800 */
[----:B-1----:R-:W-:Y:S01]  /*a8050*/  VIADD R15, R15, UR43 ;  /* 0x0000002b0f0f7c36 */ /* 0x002fe20008000000 */
[----:B------:R-:W1:Y:S01]  /*a8060*/  LDCU UR43, c[0x0][0x3b8] ;  /* 0x00007700ff2b77ac */ /* 0x000e620008000800 */
[----:B--2---:R-:W-:-:S02]  /*a8070*/  SHF.R.U32.HI R12, RZ, 0x8, R18 ;  /* 0x00000008ff0c7819 */ /* 0x004fc40000011612 */
[----:B------:R-:W2:Y:S01]  /*a8080*/  LDL.LU R18, [R1+0x888] ;  /* 0x0008880001127983 */ /* 0x000ea20000300800 */
[----:B------:R-:W-:-:S03]  /*a8090*/  SHF.R.U32.HI R14, RZ, 0x8, R40 ;  /* 0x00000008ff0e7819 */ /* 0x000fc60000011628 */
[----:B------:R-:W2:Y:S01]  /*a80a0*/  LDL.LU R40, [R1+0x880] ;  /* 0x0008800001287983 */ /* 0x000ea20000300800 */
[----:B------:R-:W-:-:S03]  /*a80b0*/  SHF.R.U32.HI R13, RZ, 0x8, R30 ;  /* 0x00000008ff0d7819 */ /* 0x000fc6000001161e */
[----:B------:R-:W3:Y:S01]  /*a80c0*/  LDL.LU R30, [R1+0x884] ;  /* 0x00088400011e7983 */ /* 0x000ee20000300800 */
[----:B------:R-:W-:-:S03]  /*a80d0*/  LOP3.LUT R12, R12, 0xffff, RZ, 0xc0, !PT ;  /* 0x0000ffff0c0c7812 */ /* 0x000fc600078ec0ff */
[----:B------:R0:W-:Y:S01]  /*a80e0*/  STL [R1+0x12a0], R15 ;  /* 0x0012a00f01007387 */ /* 0x0001e20000100800 */
[----:B------:R-:W-:-:S04]  /*a80f0*/  LOP3.LUT R14, R14, 0xffff, RZ, 0xc0, !PT ;  /* 0x0000ffff0e0e7812 */ /* 0x000fc800078ec0ff */
[----:B------:R-:W-:Y:S01]  /*a8100*/  PRMT R12, R12, 0x3340, R14 ;  /* 0x000033400c0c7816 */ /* 0x000fe2000000000e */
[----:B0-----:R-:W-:Y:S01]  /*a8110*/  VIADD R15, R15, UR45 ;  /* 0x0000002d0f0f7c36 */ /* 0x001fe20008000000 */
[----:B------:R-:W-:Y:S01]  /*a8120*/  LOP3.LUT R13, R13, 0xffff, RZ, 0xc0, !PT ;  /* 0x0000ffff0d0d7812 */ /* 0x000fe200078ec0ff */
[----:B------:R-:W0:Y:S03]  /*a8130*/  LDCU UR45, c[0x0][0x3b8] ;  /* 0x00007700ff2d77ac */ /* 0x000e260008000800 */
[----:B------:R1:W-:Y:S04]  /*a8140*/  STL [R1+0x12b8], R15 ;  /* 0x0012b80f01007387 */ /* 0x0003e80000100800 */
[----:B------:R0:W-:Y:S01]  /*a8150*/  STL [R1+0xa4], R12 ;  /* 0x0000a40c01007387 */ /* 0x0001e20000100800 */
[----:B-1----:R-:W-:Y:S01]  /*a8160*/  VIADD R15, R15, UR47 ;  /* 0x0000002f0f0f7c36 */ /* 0x002fe20008000000 */
[----:B----4-:R-:W-:-:S04]  /*a8170*/  SHF.R.U32.HI R14, RZ, 0x8, R39 ;  /* 0x00000008ff0e7819 */ /* 0x010fc80000011627 */
[----:B------:R1:W-:Y:S01]  /*a8180*/  STL [R1+0x12bc], R15 ;  /* 0x0012bc0f01007387 */ /* 0x0003e20000100800 */
[----:B0-----:R-:W-:Y:S01]  /*a8190*/  SHF.R.U32.HI R12, RZ, 0x8, R16 ;  /* 0x00000008ff0c7819 */ /* 0x001fe20000011610 */
[----:B------:R-:W0:Y:S02]  /*a81a0*/  LDCU UR47, c[0x0][0x3b8] ;  /* 0x00007700ff2f77ac */ /* 0x000e240008000800 */
[----:B------:R-:W4:Y:S04]  /*a81b0*/  LDL.LU R43, [R1+0x628] ;  /* 0x00062800012b7983 */ /* 0x000f280000300800 */
[----:B------:R-:W4:Y:S01]  /*a81c0*/  LDL.LU R42, [R1+0x5fc] ;  /* 0x0005fc00012a7983 */ /* 0x000f220000300800 */
[----:B-1----:R-:W-:Y:S01]  /*a81d0*/  VIADD R15, R15, UR17 ;  /* 0x000000110f0f7c36 */ /* 0x002fe20008000000 */
[----:B------:R-:W-:-:S02]  /*a81e0*/  LOP3.LUT R12, R12, 0xffff, RZ, 0xc0, !PT ;  /* 0x0000ffff0c0c7812 */ /* 0x000fc400078ec0ff */
[----:B------:R-:W4:Y:S01]  /*a81f0*/  LDL.LU R39, [R1+0x624] ;  /* 0x0006240001277983 */ /* 0x000f220000300800 */
[----:B------:R-:W-:Y:S01]  /*a8200*/  LOP3.LUT R14, R14, 0xffff, RZ, 0xc0, !PT ;  /* 0x0000ffff0e0e7812 */ /* 0x000fe200078ec0ff */
[----:B------:R-:W1:Y:S02]  /*a8210*/  LDCU UR17, c[0x0][0x3b8] ;  /* 0x00007700ff1177ac */ /* 0x000e640008000800 */
[----:B------:R0:W-:Y:S01]  /*a8220*/  STL [R1+0x1300], R15 ;  /* 0x0013000f01007387 */ /* 0x0001e20000100800 */
[----:B------:R-:W-:Y:S01]  /*a8230*/  PRMT R12, R12, 0x3340, R14 ;  /* 0x000033400c0c7816 */ /* 0x000fe2000000000e */
[----:B0-----:R-:W-:Y:S01]  /*a8240*/  VIADD R15, R15, UR49 ;  /* 0x000000310f0f7c36 */ /* 0x001fe20008000000 */
[----:B------:R-:W-:Y:S01]  /*a8250*/  PRMT R28, R13, 0x3340, R1 ;  /* 0x000033400d1c7816 */ /* 0x000fe20000000001 */
[----:B------:R-:W0:Y:S03]  /*a8260*/  LDCU UR49, c[0x0][0x3b8] ;  /* 0x00007700ff3177ac */ /* 0x000e260008000800 */
[----:B------:R1:W-:Y:S04]  /*a8270*/  STL [R1+0x1304], R15 ;  /* 0x0013040f01007387 */ /* 0x0003e80000100800 */
[----:B------:R0:W-:Y:S01]  /*a8280*/  STL [R1+0x98], R12 ;  /* 0x0000980c01007387 */ /* 0x0001e20000100800 */
[----:B-1----:R-:W-:Y:S01]  /*a8290*/  VIADD R15, R15, UR50 ;  /* 0x000000320f0f7c36 */ /* 0x002fe20008000000 */
[----:B--2---:R-:W-:-:S04]  /*a82a0*/  SHF.R.U32.HI R14, RZ, 0x8, R40 ;  /* 0x00000008ff0e7819 */ /* 0x004fc80000011628 */
[----:B------:R1:W-:Y:S01]  /*a82b0*/  STL [R1+0x1350], R15 ;  /* 0x0013500f01007387 */ /* 0x0003e20000100800 */
[----:B0-----:R-:W-:Y:S01]  /*a82c0*/  SHF.R.U32.HI R12, RZ, 0x8, R18 ;  /* 0x00000008ff0c7819 */ /* 0x001fe20000011612 */
[----:B------:R-:W0:Y:S02]  /*a82d0*/  LDCU UR50, c[0x0][0x3b8] ;  /* 0x00007700ff3277ac */ /* 0x000e240008000800 */
[----:B------:R-:W2:Y:S04]  /*a82e0*/  LDL.LU R45, [R1+0x89c] ;  /* 0x00089c00012d7983 */ /* 0x000ea80000300800 */
[----:B------:R-:W2:Y:S01]  /*a82f0*/  LDL.LU R16, [R1+0x88c] ;  /* 0x00088c0001107983 */ /* 0x000ea20000300800 */
[----:B-1----:R-:W-:Y:S01]  /*a8300*/  VIADD R15, R15, UR51 ;  /* 0x000000330f0f7c36 */ /* 0x002fe20008000000 */
[----:B------:R-:W-:-:S02]  /*a8310*/  LOP3.LUT R12, R12, 0xffff, RZ, 0xc0, !PT ;  /* 0x0000ffff0c0c7812 */ /* 0x000fc400078ec0ff */
[----:B------:R-:W2:Y:S01]  /*a8320*/  LDL.LU R40, [R1+0x894] ;  /* 0x0008940001287983 */ /* 0x000ea20000300800 */
[----:B------:R-:W-:Y:S01]  /*a8330*/  LOP3.LUT R14, R14, 0xffff, RZ, 0xc0, !PT ;  /* 0x0000ffff0e0e7812 */ /* 0x000fe200078ec0ff */
[----:B------:R-:W1:Y:S02]  /*a8340*/  LDCU UR51, c[0x0][0x3b8] ;  /* 0x00007700ff3377ac */ /* 0x000e640008000800 */
[----:B------:R0:W-:Y:S01]  /*a8350*/  STL [R1+0x1360], R15 ;  /* 0x0013600f01007387 */ /* 0x0001e20000100800 */
[----:B------:R-:W-:Y:S01]  /*a8360*/  PRMT R12, R12, 0x3340, R14 ;  /* 0x000033400c0c7816 */ /* 0x000fe2000000000e */
[----:B0-----:R-:W-:Y:S01]  /*a8370*/  VIADD R15, R15, UR24 ;  /* 0x000000180f0f7c36 */ /* 0x001fe20008000000 */
[----:B---3--:R-:W-:Y:S01]  /*a8380*/  SHF.R.U32.HI R13, RZ, 0x8, R31 ;  /* 0x00000008ff0d7819 */ /* 0x008fe2000001161f */
[----:B------:R-:W0:Y:S02]  /*a8390*/  LDCU UR24, c[0x0][0x3b8] ;  /* 0x00007700ff1877ac */ /* 0x000e240008000800 */
[----:B------:R-:W-:Y:S01]  /*a83a0*/  VIADD R18, R15, UR9 ;  /* 0x000000090f127c36 */ /* 0x000fe20008000000 */
[----:B------:R3:W-:Y:S01]  /*a83b0*/  STL [R1+0x1364], R15 ;  /* 0x0013640f01007387 */ /* 0x0007e20000100800 */
[----:B----4-:R-:W-:-:S03]  /*a83c0*/  SHF.R.U32.HI R14, RZ, 0x8, R42 ;  /* 0x00000008ff0e7819 */ /* 0x010fc6000001162a */
[----:B------:R4:W-:Y:S01]  /*a83d0*/  STL [R1+0x94], R12 ;  /* 0x0000940c01007387 */ /* 0x0009e20000100800 */
[----:B------:R-:W-:Y:S01]  /*a83e0*/  VIADD R19, R18, UR6 ;  /* 0x0000000612137c36 */ /* 0x000fe20008000000 */
[----:B------:R-:W-:Y:S01]  /*a83f0*/  LOP3.LUT R13, R13, 0xffff, RZ, 0xc0, !PT ;  /* 0x0000ffff0d0d7812 */ /* 0x000fe200078ec0ff */
[----:B------:R-:W0:Y:S01]  /*a8400*/  LDCU UR6, c[0x0][0x3b8] ;  /* 0x00007700ff0677ac */ /* 0x000e220008000800 */
[----:B------:R0:W-:Y:S01]  /*a8410*/  STL [R1+0x13d0], R18 ;  /* 0x0013d01201007387 */ /* 0x0001e20000100800 */
[----:B------:R-:W-:Y:S01]  /*a8420*/  LOP3.LUT R36, R36, 0xefffffff, RZ, 0xc0, !PT ;  /* 0xefffffff24247812 */ /* 0x000fe200078ec0ff */
[----:B------:R-:W1:Y:S02]  /*a8430*/  LDCU UR9, c[0x0][0x3b8] ;  /* 0x00007700ff0977ac */ /* 0x000e640008000800 */
[----:B---3--:R-:W3:Y:S01]  /*a8440*/  LDL.LU R15, [R1+0x890] ;  /* 0x00089000010f7983 */ /* 0x008ee20000300800 */
[----:B----4-:R-:W-:-:S03]  /*a8450*/  SHF.R.U32.HI R12, RZ, 0x8, R43 ;  /* 0x00000008ff0c7819 */ /* 0x010fc6000001162b */
[----:B------:R-:W4:Y:S04]  /*a8460*/  LDL.LU R43, [R1+0x8bc] ;  /* 0x0008bc00012b7983 */ /* 0x000f280000300800 */
[----:B------:R-:W4:Y:S04]  /*a8470*/  LDL.LU R42, [R1+0x8b8] ;  /* 0x0008b800012a7983 */ /* 0x000f280000300800 */
[----:B0-----:R-:W4:Y:S01]  /*a8480*/  LDL.LU R18, [R1+0x664] ;  /* 0x0006640001127983 */ /* 0x001f220000300800 */
[----:B------:R-:W-:-:S03]  /*a8490*/  LOP3.LUT R12, R12, 0xffff, RZ, 0xc0, !PT ;  /* 0x0000ffff0c0c7812 */ /* 0x000fc600078ec0ff */
[----:B------:R0:W-:Y:S01]  /*a84a0*/  STL [R1+0x13d4], R19 ;  /* 0x0013d41301007387 */ /* 0x0001e20000100800 */
[----:B------:R-:W-:-:S04]  /*a84b0*/  LOP3.LUT R14, R14, 0xffff, RZ, 0xc0, !PT ;  /* 0x0000ffff0e0e7812 */ /* 0x000fc800078ec0ff */
[----:B------:R-:W-:Y:S01]  /*a84c0*/  PRMT R12, R12, 0x3340, R14 ;  /* 0x000033400c0c7816 */ /* 0x000fe2000000000e */
[----:B0-----:R-:W-:Y:S01]  /*a84d0*/  VIADD R19, R19, UR25 ;  /* 0x0000001913137c36 */ /* 0x001fe20008000000 */
[----:B------:R-:W-:Y:S01]  /*a84e0*/  PRMT R31, R13, 0x3340, R1 ;  /* 0x000033400d1f7816 */ /* 0x000fe20000000001 */
[----:B------:R-:W0:Y:S03]  /*a84f0*/  LDCU UR25, c[0x0][0x3b8] ;  /* 0x00007700ff1977ac */ /* 0x000e260008000800 */
[----:B------:R1:W-:Y:S04]  /*a8500*/  STL [R1+0x1440], R19 ;  /* 0x0014401301007387 */ /* 0x0003e80000100800 */
[----:B------:R-:W-:Y:S01]  /*a8510*/  STL [R1+0x8c], R12 ;  /* 0x00008c0c01007387 */ /* 0x000fe20000100800 */
[----:B-1----:R-:W-:Y:S01]  /*a8520*/  VIADD R19, R19, UR15 ;  /* 0x0000000f13137c36 */ /* 0x002fe20008000000 */
[----:B------:R-:W-:Y:S01]  /*a8530*/  SHF.R.U32.HI R13, RZ, 0x8, R30 ;  /* 0x00000008ff0d7819 */ /* 0x000fe2000001161e */
[----:B------:R-:W1:Y:S03]  /*a8540*/  LDCU UR15, c[0x0][0x3b8] ;  /* 0x00007700ff0f77ac */ /* 0x000e660008000800 */
[----:B------:R0:W-:Y:S01]  /*a8550*/  STL [R1+0x1478], R19 ;  /* 0x0014781301007387 */ /* 0x0001e20000100800 */
[----:B------:R-:W-:-:S04]  /*a8560*/  LOP3.LUT R13, R13, 0xffff, RZ, 0xc0, !PT ;  /* 0x0000ffff0d0d7812 */ /* 0x000fc800078ec0ff */
[----:B------:R-:W-:Y:S02]  /*a8570*/  PRMT R30, R13, 0x3340, R1 ;  /* 0x000033400d1e7816 */ /* 0x000fe40000000001 */
[----:B------:R-:W-:-:S04]  /*a8580*/  SHF.R.U32.HI R13, RZ, 0x8, R39 ;  /* 0x00000008ff0d7819 */ /* 0x000fc80000011627 */
[----:B------:R-:W-:Y:S01]  /*a8590*/  LOP3.LUT R13, R13, 0xffff, RZ, 0xc0, !PT ;  /* 0x0000ffff0d0d7812 */ /* 0x000fe200078ec0ff */
[----:B0-----:R-:W-:Y:S01]  /*a85a0*/  VIADD R19, R19, UR10 ;  /* 0x0000000a13137c36 */ /* 0x001fe20008000000 */
[----:B------:R-:W0:Y:S02]  /*a85b0*/  LDCU UR10, c[0x0][0x3b8] ;  /* 0x00007700ff0a77ac */ /* 0x000e240008000800 */
[----:B------:R-:W-:Y:S02]  /*a85c0*/  PRMT R39, R13, 0x3340, R1 ;  /* 0x000033400d277816 */ /* 0x000fe40000000001 */
[----:B--2---:R-:W-:Y:S02]  /*a85d0*/  SHF.R.U32.HI R14, RZ, 0x8, R16 ;  /* 0x00000008ff0e7819 */ /* 0x004fe40000011610 */
[----:B------:R-:W2:Y:S01]  /*a85e0*/  LDL.LU R16, [R1+0x8b4] ;  /* 0x0008b40001107983 */ /* 0x000ea20000300800 */
[----:B------:R-:W-:Y:S02]  /*a85f0*/  SHF.R.U32.HI R12, RZ, 0x8, R45 ;  /* 0x00000008ff0c7819 */ /* 0x000fe4000001162d */
[----:B------:R-:W-:-:S02]  /*a8600*/  SHF.R.U32.HI R13, RZ, 0x8, R40 ;  /* 0x00000008ff0d7819 */ /* 0x000fc40000011628 */
[----:B------:R-:W2:Y:S01]  /*a8610*/  LDL.LU R40, [R1+0x8e0] ;  /* 0x0008e00001287983 */ /* 0x000ea20000300800 */
[----:B------:R-:W-:-:S03]  /*a8620*/  LOP3.LUT R12, R12, 0xffff, RZ, 0xc0, !PT ;  /* 0x0000ffff0c0c7812 */ /* 0x000fc600078ec0ff */
[----:B------:R0:W-:Y:S01]  /*a8630*/  STL [R1+0x1488], R19 ;  /* 0x0014881301007387 */ /* 0x0001e20000100800 */
[----:B------:R-:W-:-:S04]  /*a8640*/  LOP3.LUT R14, R14, 0xffff, RZ, 0xc0, !PT ;  /* 0x0000ffff0e0e7812 */ /* 0x000fc800078ec0ff */
[----:B------:R-:W-:Y:S01]  /*a8650*/  PRMT R12, R12, 0x3340, R14 ;  /* 0x000033400c0c7816 */ /* 0x000fe2000000000e */
[----:B0-----:R-:W-:Y:S01]  /*a8660*/  VIADD R19, R19, UR27 ;  /* 0x0000001b13137c36 */ /* 0x001fe20008000000 */
[----:B------:R-:W-:Y:S01]  /*a8670*/  LOP3.LUT R13, R13, 0xffff, RZ, 0xc0, !PT ;  /* 0x0000ffff0d0d7812 */ /* 0x000fe200078ec0ff */
[----:B------:R-:W0:Y:S03]  /*a8680*/  LDCU UR27, c[0x0][0x3b8] ;  /* 0x00007700ff1b77ac */ /* 0x000e260008000800 */
[----:B------:R1:W-:Y:S01]  /*a8690*/  STL [R1+0x148c], R19 ;  /* 0x00148c1301007387 */ /* 0x0003e20000100800 */
[----:B------:R-:W-:-:S03]  /*a86a0*/  PRMT R38, R13, 0x3340, R1 ;  /* 0x000033400d267816 */ /* 0x000fc60000000001 */
[----:B------:R0:W-:Y:S01]  /*a86b0*/  STL [R1+0x78], R12 ;  /* 0x0000780c01007387 */ /* 0x0001e20000100800 */
[----:B-1----:R-:W-:Y:S01]  /*a86c0*/  VIADD R19, R19, UR26 ;  /* 0x0000001a13137c36 */ /* 0x002fe20008000000 */
[----:B------:R-:W-:Y:S01]  /*a86d0*/  @P3 LOP3.LUT R36, R36, 0x10000000, RZ, 0xfc, !PT ;  /* 0x1000000024243812 */ /* 0x000fe200078efcff */
[----:B------:R-:W1:Y:S03]  /*a86e0*/  LDCU UR26, c[0x0][0x3b8] ;  /* 0x00007700ff1a77ac */ /* 0x000e660008000800 */
[----:B------:R0:W-:Y:S04]  /*a86f0*/  STL [R1+0x1508], R19 ;  /* 0x0015081301007387 */ /* 0x0001e80000100800 */
[----:B------:R-:W2:Y:S04]  /*a8700*/  LDL.LU R20, [R1+0x8d0] ;  /* 0x0008d00001147983 */ /* 0x000ea80000300800 */
[----:B------:R-:W2:Y:S01]  /*a8710*/  LDL.LU R45, [R1+0x8c0] ;  /* 0x0008c000012d7983 */ /* 0x000ea20000300800 */
[----:B---3--:R-:W-:-:S02]  /*a8720*/  SHF.R.U32.HI R14, RZ, 0x8, R15 ;  /* 0x00000008ff0e7819 */ /* 0x008fc4000001160f */
[----:B----4-:R-:W-:Y:S02]  /*a8730*/  SHF.R.U32.HI R15, RZ, 0x8, R43 ;  /* 0x00000008ff0f7819 */ /* 0x010fe4000001162b */
[----:B------:R-:W3:Y:S01]  /*a8740*/  LDL.LU R43, [R1+0x670] ;  /* 0x00067000012b7983 */ /* 0x000ee20000300800 */
[----:B------:R-:W-:-:S03]  /*a8750*/  SHF.R.U32.HI R13, RZ, 0x8, R18 ;  /* 0x00000008ff0d7819 */ /* 0x000fc60000011612 */
[----:B------:R-:W4:Y:S01]  /*a8760*/  LDL.LU R18, [R1+0x66c] ;  /* 0x00066c0001127983 */ /* 0x000f220000300800 */
[----:B0-----:R-:W-:Y:S02]  /*a8770*/  SHF.R.U32.HI R12, RZ, 0x8, R42 ;  /* 0x00000008ff0c7819 */ /* 0x001fe4000001162a */
[----:B------:R-:W-:Y:S02]  /*a8780*/  LOP3.LUT R15, R15, 0xffff, RZ, 0xc0, !PT ;  /* 0x0000ffff0f0f7812 */ /* 0x000fe400078ec0ff */
[----:B------:R-:W-:Y:S01]  /*a8790*/  LOP3.LUT R12, R12, 0xffff, RZ, 0xc0, !PT ;  /* 0x0000ffff0c0c7812 */ /* 0x000fe200078ec0ff */
[----:B------:R-:W-:Y:S01]  /*a87a0*/  VIADD R19, R19, UR20 ;  /* 0x0000001413137c36 */ /* 0x000fe20008000000 */
        /* <DEDUP_REMOVED lines=8> */
[----:B------:R-:W3:Y:S01]  /*a8830*/  LDL.LU R61, [R1+0x8dc] ;  /* 0x0008dc00013d7983 */ /* 0x000ee20000300800 */
[----:B0-----:R-:W-:Y:S01]  /*a8840*/  VIADD R12, R19, UR28 ;  /* 0x0000001c130c7c36 */ /* 0x001fe20008000000 */
[----:B--2---:R-:W-:-:S04]  /*a8850*/  SHF.R.U32.HI R41, RZ, 0x8, R16 ;  /* 0x00000008ff297819 */ /* 0x004fc80000011610 */
[----:B------:R0:W-:Y:S01]  /*a8860*/  STL [R1+0x151c], R12 ;  /* 0x00151c0c01007387 */ /* 0x0001e20000100800 */
[----:B------:R-:W-:Y:S01]  /*a8870*/  LOP3.LUT R36, R36, 0xf7ffffff, RZ, 0xc0, !PT ;  /* 0xf7ffffff24247812 */ /* 0x000fe200078ec0ff */
[----:B------:R-:W2:Y:S02]  /*a8880*/  LDCU UR28, c[0x0][0x3b8] ;  /* 0x00007700ff1c77ac */ /* 0x000ea40008000800 */
[----:B------:R-:W2:Y:S04]  /*a8890*/  LDL.LU R42, [R1+0x8cc] ;  /* 0x0008cc00012a7983 */ /* 0x000ea80000300800 */
[----:B------:R-:W2:Y:S01]  /*a88a0*/  LDL.LU R16, [R1+0x8c8] ;  /* 0x0008c80001107983 */ /* 0x000ea20000300800 */
[----:B0-----:R-:W-:Y:S01]  /*a88b0*/  VIADD R12, R12, UR12 ;  /* 0x0000000c0c0c7c36 */ /* 0x001fe20008000000 */
[----:B------:R-:W-:-:S04]  /*a88c0*/  SHF.R.U32.HI R15, RZ, 0x8, R45 ;  /* 0x00000008ff0f7819 */ /* 0x000fc8000001162d */
[----:B------:R0:W-:Y:S01]  /*a88d0*/  STL [R1+0x1560], R12 ;  /* 0x0015600c01007387 */ /* 0x0001e20000100800 */
[----:B----4-:R-:W-:Y:S01]  /*a88e0*/  SHF.R.U32.HI R13, RZ, 0x8, R18 ;  /* 0x00000008ff0d7819 */ /* 0x010fe20000011612 */
[----:B0-----:R-:W-:Y:S01]  /*a88f0*/  VIADD R12, R12, UR57 ;  /* 0x000000390c0c7c36 */ /* 0x001fe20008000000 */
[----:B------:R-:W-:Y:S01]  /*a8900*/  SHF.R.U32.HI R14, RZ, 0x8, R20 ;  /* 0x00000008ff0e7819 */ /* 0x000fe20000011614 */
[----:B------:R-:W0:Y:S02]  /*a8910*/  LDCU UR12, c[0x0][0x3b8] ;  /* 0x00007700ff0c77ac */ /* 0x000e240008000800 */
[----:B------:R-:W-:Y:S01]  /*a8920*/  VIADD R19, R12, UR7 ;  /* 0x000000070c137c36 */ /* 0x000fe20008000000 */
[----:B------:R3:W-:Y:S01]  /*a8930*/  STL [R1+0x1564], R12 ;  /* 0x0015640c01007387 */ /* 0x0007e20000100800 */
[----:B------:R-:W-:Y:S01]  /*a8940*/  LOP3.LUT R14, R14, 0xffff, RZ, 0xc0, !PT ;  /* 0x0000ffff0e0e7812 */ /* 0x000fe200078ec0ff */
[----:B------:R-:W4:Y:S02]  /*a8950*/  LDCU UR7, c[0x0][0x3b8] ;  /* 0x00007700ff0777ac */ /* 0x000f240008000800 */
[----:B------:R0:W-:Y:S04]  /*a8960*/  STL [R1+0x1600], R19 ;  /* 0x0016001301007387 */ /* 0x0001e80000100800 */
[----:B------:R-:W4:Y:S01]  /*a8970*/  LDL.LU R45, [R1+0x8d4] ;  /* 0x0008d400012d7983 */ /* 0x000f220000300800 */
[----:B---3--:R-:W-:-:S03]  /*a8980*/  SHF.R.U32.HI R12, RZ, 0x8, R43 ;  /* 0x00000008ff0c7819 */ /* 0x008fc6000001162b */
[----:B------:R-:W3:Y:S04]  /*a8990*/  LDL.LU R43, [R1+0x8ec] ;  /* 0x0008ec00012b7983 */ /* 0x000ee80000300800 */
[----:B------:R-:W3:Y:S01]  /*a89a0*/  LDL.LU R18, [R1+0x8c4] ;  /* 0x0008c40001127983 */ /* 0x000ee20000300800 */
[----:B------:R-:W-:Y:S01]  /*a89b0*/  LOP3.LUT R15, R15, 0xffff, RZ, 0xc0, !PT ;  /* 0x0000ffff0f0f7812 */ /* 0x000fe200078ec0ff */
[----:B0-----:R-:W-:Y:S01]  /*a89c0*/  VIADD R19, R19, UR56 ;  /* 0x0000003813137c36 */ /* 0x001fe20008000000 */
[----:B------:R-:W-:Y:S01]  /*a89d0*/  LOP3.LUT R12, R12, 0xffff, RZ, 0xc0, !PT ;  /* 0x0000ffff0c0c7812 */ /* 0x000fe200078ec0ff */
[----:B------:R-:W0:Y:S01]  /*a89e0*/  LDCU.64 UR56, c[0x0][0x398] ;  /* 0x00007300ff3877ac */ /* 0x000e220008000a00 */
[----:B------:R-:W-:Y:S02]  /*a89f0*/  PRMT R14, R14, 0x3340, R15 ;  /* 0x000033400e0e7816 */ /* 0x000fe4000000000f */
[----:B------:R-:W-:Y:S01]  /*a8a00*/  LOP3.LUT R13, R13, 0xffff, RZ, 0xc0, !PT ;  /* 0x0000ffff0d0d7812 */ /* 0x000fe200078ec0ff */
[----:B------:R-:W-:Y:S03]  /*a8a10*/  STL [R1+0x1604], R19 ;  /* 0x0016041301007387 */ /* 0x000fe60000100800 */
[----:B------:R-:W-:Y:S01]  /*a8a20*/  PRMT R12, R12, 0x3340, R13 ;  /* 0x000033400c0c7816 */ /* 0x000fe2000000000d */
[----:B------:R0:W-:Y:S04]  /*a8a30*/  STL [R1+0x88], R14 ;  /* 0x0000880e01007387 */ /* 0x0001e80000100800 */
[----:B------:R1:W-:Y:S01]  /*a8a40*/  STL [R1+0x14], R12 ;  /* 0x0000140c01007387 */ /* 0x0003e20000100800 */
[----:B0-----:R-:W-:Y:S01]  /*a8a50*/  VIADD R14, R19, UR53 ;  /* 0x00000035130e7c36 */ /* 0x001fe20008000000 */
[----:B------:R-:W-:Y:S01]  /*a8a60*/  @P2 LOP3.LUT R36, R36, 0x8000000, RZ, 0xfc, !PT ;  /* 0x0800000024242812 */ /* 0x000fe200078efcff */
[----:B------:R-:W0:Y:S01]  /*a8a70*/  LDCU UR53, c[0x0][0x3b8] ;  /* 0x00007700ff3577ac */ /* 0x000e220008000800 */
[----:B-1----:R-:W-:-:S02]  /*a8a80*/  SHF.R.U32.HI R12, RZ, 0x8, R61 ;  /* 0x00000008ff0c7819 */ /* 0x002fc4000001163d */
[----:B------:R1:W-:Y:S04]  /*a8a90*/  STL [R1+0x16a0], R14 ;  /* 0x0016a00e01007387 */ /* 0x0003e80000100800 */
[----:B------:R-:W4:Y:S04]  /*a8aa0*/  LDL.LU R19, [R1+0x8f0] ;  /* 0x0008f00001137983 */ /* 0x000f280000300800 */
[----:B------:R-:W4:Y:S01]  /*a8ab0*/  LDL.LU R61, [R1+0x8e8] ;  /* 0x0008e800013d7983 */ /* 0x000f220000300800 */
[----:B-1----:R-:W-:Y:S01]  /*a8ac0*/  VIADD R14, R14, UR52 ;  /* 0x000000340e0e7c36 */ /* 0x002fe20008000000 */
[----:B------:R-:W-:Y:S01]  /*a8ad0*/  LOP3.LUT R12, R12, 0xffff, RZ, 0xc0, !PT ;  /* 0x0000ffff0c0c7812 */ /* 0x000fe200078ec0ff */
[----:B------:R-:W1:Y:S01]  /*a8ae0*/  LDCU UR52, c[0x0][0x3b8] ;  /* 0x00007700ff3477ac */ /* 0x000e620008000800 */
[----:B--2---:R-:W-:-:S02]  /*a8af0*/  SHF.R.U32.HI R13, RZ, 0x8, R16 ;  /* 0x00000008ff0d7819 */ /* 0x004fc40000011610 */
[----:B------:R-:W2:Y:S02]  /*a8b00*/  LDL.LU R16, [R1+0x8e4] ;  /* 0x0008e40001107983 */ /* 0x000ea40000300800 */
[----:B------:R-:W-:Y:S02]  /*a8b10*/  LOP3.LUT R13, R13, 0xffff, RZ, 0xc0, !PT ;  /* 0x0000ffff0d0d7812 */ /* 0x000fe400078ec0ff */
[----:B------:R0:W-:Y:S02]  /*a8b20*/  STL [R1+0x16a4], R14 ;  /* 0x0016a40e01007387 */ /* 0x0001e40000100800 */
[----:B------:R-:W-:Y:S01]  /*a8b30*/  PRMT R12, R12, 0x3340, R13 ;  /* 0x000033400c0c7816 */ /* 0x000fe2000000000d */
[----:B0-----:R-:W-:-:S05]  /*a8b40*/  VIADD R14, R14, UR54 ;  /* 0x000000360e0e7c36 */ /* 0x001fca0008000000 */
[----:B------:R0:W-:Y:S04]  /*a8b50*/  STL [R1+0x1708], R14 ;  /* 0x0017080e01007387 */ /* 0x0001e80000100800 */
[----:B------:R-:W-:Y:S01]  /*a8b60*/  STL [R1+0x18], R12 ;  /* 0x0000180c01007387 */ /* 0x000fe20000100800 */
[----:B0-----:R-:W-:Y:S01]  /*a8b70*/  VIADD R14, R14, UR30 ;  /* 0x0000001e0e0e7c36 */ /* 0x001fe20008000000 */
[----:B------:R-:W-:Y:S01]  /*a8b80*/  LOP3.LUT R36, R36, 0xfbffffff, RZ, 0xc0, !PT ;  /* 0xfbffffff24247812 */ /* 0x000fe200078ec0ff */
[----:B------:R-:W0:Y:S03]  /*a8b90*/  LDCU UR30, c[0x0][0x3b8] ;  /* 0x00007700ff1e77ac */ /* 0x000e260008000800 */
[----:B------:R0:W-:Y:S01]  /*a8ba0*/  STL [R1+0x1740], R14 ;  /* 0x0017400e01007387 */ /* 0x0001e20000100800 */
[----:B---3--:R-:W-:-:S03]  /*a8bb0*/  SHF.R.U32.HI R13, RZ, 0x8, R18 ;  /* 0x00000008ff0d7819 */ /* 0x008fc60000011612 */
[----:B------:R-:W3:Y:S01]  /*a8bc0*/  LDL.LU R18, [R1+0x8f4] ;  /* 0x0008f40001127983 */ /* 0x000ee20000300800 */
[----:B0-----:R-:W-:Y:S01]  /*a8bd0*/  VIADD R14, R14, UR4 ;  /* 0x000000040e0e7c36 */ /* 0x001fe20008000000 */
[----:B----4-:R-:W-:Y:S01]  /*a8be0*/  SHF.R.U32.HI R12, RZ, 0x8, R45 ;  /* 0x00000008ff0c7819 */ /* 0x010fe2000001162d */
[----:B------:R-:W0:Y:S01]  /*a8bf0*/  LDCU UR4, c[0x0][0x3b8] ;  /* 0x00007700ff0477ac */ /* 0x000e220008000800 */
[----:B------:R-:W4:Y:S01]  /*a8c00*/  LDL.LU R22, [R1+0x678] ;  /* 0x0006780001167983 */ /* 0x000f220000300800 */
[----:B------:R-:W-:-:S03]  /*a8c10*/  LOP3.LUT R13, R13, 0xffff, RZ, 0xc0, !PT ;  /* 0x0000ffff0d0d7812 */ /* 0x000fc600078ec0ff */
[----:B------:R-:W4:Y:S01]  /*a8c20*/  LDL.LU R45, [R1+0x67c] ;  /* 0x00067c00012d7983 */ /* 0x000f220000300800 */
[----:B------:R-:W-:-:S03]  /*a8c30*/  LOP3.LUT R12, R12, 0xffff, RZ, 0xc0, !PT ;  /* 0x0000ffff0c0c7812 */ /* 0x000fc600078ec0ff */
[----:B------:R0:W-:Y:S01]  /*a8c40*/  STL [R1+0x1768], R14 ;  /* 0x0017680e01007387 */ /* 0x0001e20000100800 */
[----:B------:R-:W-:Y:S01]  /*a8c50*/  PRMT R12, R12, 0x3340, R13 ;  /* 0x000033400c0c7816 */ /* 0x000fe2000000000d */
[----:B0-----:R-:W-:Y:S01]  /*a8c60*/  VIADD R14, R14, UR22 ;  /* 0x000000160e0e7c36 */ /* 0x001fe20008000000 */
[----:B------:R-:W-:-:S04]  /*a8c70*/  SHF.R.U32.HI R44, RZ, 0x8, R61 ;  /* 0x00000008ff2c7819 */ /* 0x000fc8000001163d */
[----:B------:R0:W-:Y:S01]  /*a8c80*/  STL [R1+0x17a0], R14 ;  /* 0x0017a00e01007387 */ /* 0x0001e20000100800 */
[----:B------:R-:W-:Y:S01]  /*a8c90*/  @P1 LOP3.LUT R36, R36, 0x4000000, RZ, 0xfc, !PT ;  /* 0x0400000024241812 */ /* 0x000fe200078efcff */
[----:B------:R-:W1:Y:S02]  /*a8ca0*/  LDCU UR22, c[0x0][0x3b8] ;  /* 0x00007700ff1677ac */ /* 0x000e640008000800 */
[----:B------:R1:W-:Y:S01]  /*a8cb0*/  STL [R1+0x1c], R12 ;  /* 0x00001c0c01007387 */ /* 0x0003e20000100800 */
[----:B0-----:R-:W-:Y:S01]  /*a8cc0*/  VIADD R14, R14, UR55 ;  /* 0x000000370e0e7c36 */ /* 0x001fe20008000000 */
[----:B--2---:R-:W-:-:S04]  /*a8cd0*/  SHF.R.U32.HI R13, RZ, 0x8, R16 ;  /* 0x00000008ff0d7819 */ /* 0x004fc80000011610 */
[----:B------:R0:W-:Y:S01]  /*a8ce0*/  STL [R1+0x17c0], R14 ;  /* 0x0017c00e01007387 */ /* 0x0001e20000100800 */
[----:B-1----:R-:W-:Y:S01]  /*a8cf0*/  SHF.R.U32.HI R12, RZ, 0x8, R19 ;  /* 0x00000008ff0c7819 */ /* 0x002fe20000011613 */
[----:B------:R-:W1:Y:S02]  /*a8d00*/  LDCU.64 UR54, c[0x0][0x398] ;  /* 0x00007300ff3677ac */ /* 0x000e640008000a00 */
[----:B------:R-:W2:Y:S01]  /*a8d10*/  LDL.LU R21, [R1+0x910] ;  /* 0x0009100001157983 */ /* 0x000ea20000300800 */
[----:B------:R-:W-:-:S03]  /*a8d20*/  LOP3.LUT R12, R12, 0xffff, RZ, 0xc0, !PT ;  /* 0x0000ffff0c0c7812 */ /* 0x000fc600078ec0ff */
[----:B------:R-:W2:Y:S01]  /*a8d30*/  LDL.LU R20, [R1+0x8f8] ;  /* 0x0008f80001147983 */ /* 0x000ea20000300800 */
[----:B0-----:R-:W-:Y:S01]  /*a8d40*/  VIADD R14, R14, UR17 ;  /* 0x000000110e0e7c36 */ /* 0x001fe20008000000 */
[----:B------:R-:W-:Y:S02]  /*a8d50*/  LOP3.LUT R13, R13, 0xffff, RZ, 0xc0, !PT ;  /* 0x0000ffff0d0d7812 */ /* 0x000fe400078ec0ff */
[----:B------:R-:W2:Y:S01]  /*a8d60*/  LDL.LU R61, [R1+0x90c] ;  /* 0x00090c00013d7983 */ /* 0x000ea20000300800 */
[----:B------:R-:W-:Y:S01]  /*a8d70*/  LOP3.LUT R36, R36, 0xfdffffff, RZ, 0xc0, !PT ;  /* 0xfdffffff24247812 */ /* 0x000fe200078ec0ff */
[----:B------:R-:W0:Y:S02]  /*a8d80*/  LDCU UR17, c[0x0][0x3b8] ;  /* 0x00007700ff1177ac */ /* 0x000e240008000800 */
[----:B------:R1:W-:Y:S01]  /*a8d90*/  STL [R1+0x17c4], R14 ;  /* 0x0017c40e01007387 */ /* 0x0003e20000100800 */
[----:B------:R-:W-:Y:S01]  /*a8da0*/  PRMT R12, R12, 0x3340, R13 ;  /* 0x000033400c0c7816 */ /* 0x000fe2000000000d */
[----:B-1----:R-:W-:-:S05]  /*a8db0*/  VIADD R14, R14, UR50 ;  /* 0x000000320e0e7c36 */ /* 0x002fca0008000000 */
[----:B------:R-:W-:Y:S04]  /*a8dc0*/  STL [R1+0x1828], R14 ;  /* 0x0018280e01007387 */ /* 0x000fe80000100800 */
[----:B------:R3:W-:Y:S04]  /*a8dd0*/  STL [R1+0x80], R12 ;  /* 0x0000800c01007387 */ /* 0x0007e80000100800 */
[----:B------:R-:W2:Y:S04]  /*a8de0*/  LDL.LU R19, [R1+0x904] ;  /* 0x0009040001137983 */ /* 0x000ea80000300800 */
[----:B------:R-:W2:Y:S01]  /*a8df0*/  LDL.LU R16, [R1+0x68c] ;  /* 0x00068c0001107983 */ /* 0x000ea20000300800 */
[----:B------:R-:W-:Y:S01]  /*a8e00*/  VIADD R15, R14, UR49 ;  /* 0x000000310e0f7c36 */ /* 0x000fe20008000000 */
[----:B------:R-:W-:Y:S01]  /*a8e10*/  @P0 LOP3.LUT R36, R36, 0x2000000, RZ, 0xfc, !PT ;  /* 0x0200000024240812 */ /* 0x000fe200078efcff */
[----:B------:R-:W1:Y:S03]  /*a8e20*/  LDCU UR49, c[0x0][0x3b8] ;  /* 0x00007700ff3177ac */ /* 0x000e660008000800 */
[----:B------:R0:W-:Y:S01]  /*a8e30*/  STL [R1+0x1850], R15 ;  /* 0x0018500f01007387 */ /* 0x0001e20000100800 */
[----:B---3--:R-:W-:-:S03]  /*a8e40*/  SHF.R.U32.HI R12, RZ, 0x8, R18 ;  /* 0x00000008ff0c7819 */ /* 0x008fc60000011612 */
[----:B------:R-:W3:Y:S01]  /*a8e50*/  LDL.LU R18, [R1+0x908] ;  /* 0x0009080001127983 */ /* 0x000ee20000300800 */
[----:B0-----:R-:W-:Y:S01]  /*a8e60*/  VIADD R15, R15, UR43 ;  /* 0x0000002b0f0f7c36 */ /* 0x001fe20008000000 */
[----:B----4-:R-:W-:Y:S01]  /*a8e70*/  SHF.R.U32.HI R14, RZ, 0x8, R22 ;  /* 0x00000008ff0e7819 */ /* 0x010fe20000011616 */
[----:B------:R-:W0:Y:S01]  /*a8e80*/  LDCU UR43, c[0x0][0x3b8] ;  /* 0x00007700ff2b77ac */ /* 0x000e220008000800 */
[----:B------:R-:W-:Y:S02]  /*a8e90*/  LOP3.LUT R12, R12, 0xffff, RZ, 0xc0, !PT ;  /* 0x0000ffff0c0c7812 */ /* 0x000fe400078ec0ff */
[----:B------:R4:W-:Y:S01]  /*a8ea0*/  STL [R1+0x1854], R15 ;  /* 0x0018540f01007387 */ /* 0x0009e20000100800 */
[----:B------:R-:W-:-:S04]  /*a8eb0*/  LOP3.LUT R14, R14, 0xffff, RZ, 0xc0, !PT ;  /* 0x0000ffff0e0e7812 */ /* 0x000fc800078ec0ff */
[----:B------:R-:W-:Y:S01]  /*a8ec0*/  PRMT R12, R12, 0x3340, R14 ;  /* 0x000033400c0c7816 */ /* 0x000fe2000000000e */
[----:B----4-:R-:W-:Y:S01]  /*a8ed0*/  VIADD R15, R15, UR45 ;  /* 0x0000002d0f0f7c36 */ /* 0x010fe20008000000 */
[----:B------:R-:W-:Y:S01]  /*a8ee0*/  SHF.R.U32.HI R13, RZ, 0x8, R45 ;  /* 0x00000008ff0d7819 */ /* 0x000fe2000001162d */
[----:B------:R-:W4:Y:S03]  /*a8ef0*/  LDCU UR45, c[0x0][0x3b8] ;  /* 0x00007700ff2d77ac */ /* 0x000f260008000800 */
[----:B------:R0:W-:Y:S04]  /*a8f00*/  STL [R1+0x18b8], R15 ;  /* 0x0018b80f01007387 */ /* 0x0001e80000100800 */
[----:B------:R-:W-:Y:S01]  /*a8f10*/  STL [R1+0x6c], R12 ;  /* 0x00006c0c01007387 */ /* 0x000fe20000100800 */
[----:B0-----:R-:W-:Y:S01]  /*a8f20*/  VIADD R15, R15, UR47 ;  /* 0x0000002f0f0f7c36 */ /* 0x001fe20008000000 */
[----:B------:R-:W-:Y:S01]  /*a8f30*/  LOP3.LUT R13, R13, 0xffff, RZ, 0xc0, !PT ;  /* 0x0000ffff0d0d7812 */ /* 0x000fe200078ec0ff */
[----:B------:R-:W0:Y:S03]  /*a8f40*/  LDCU UR47, c[0x0][0x3b8] ;  /* 0x00007700ff2f77ac */ /* 0x000e260008000800 */
[----:B------:R1:W-:Y:S01]  /*a8f50*/  STL [R1+0x18d8], R15 ;  /* 0x0018d80f01007387 */ /* 0x0003e20000100800 */
[----:B------:R-:W-:Y:S01]  /*a8f60*/  PRMT R45, R13, 0x3340, R1 ;  /* 0x000033400d2d7816 */ /* 0x000fe20000000001 */
[----:B-1----:R-:W-:-:S05]  /*a8f70*/  VIADD R15, R15, UR25 ;  /* 0x000000190f0f7c36 */ /* 0x002fca0008000000 */
[----:B------:R1:W-:Y:S02]  /*a8f80*/  STL [R1+0x1910], R15 ;  /* 0x0019100f01007387 */ /* 0x0003e40000100800 */
[----:B-1----:R-:W-:Y:S01]  /*a8f90*/  VIADD R15, R15, UR24 ;  /* 0x000000180f0f7c36 */ /* 0x002fe20008000000 */
[----:B------:R-:W1:Y:S04]  /*a8fa0*/  LDCU.64 UR24, c[0x0][0x398] ;  /* 0x00007300ff1877ac */ /* 0x000e680008000a00 */
[----:B------:R0:W-:Y:S02]  /*a8fb0*/  STL [R1+0x1914], R15 ;  /* 0x0019140f01007387 */ /* 0x0001e40000100800 */
[----:B0-----:R-:W-:Y:S01]  /*a8fc0*/  VIADD R15, R15, UR11 ;  /* 0x0000000b0f0f7c36 */ /* 0x001fe20008000000 */
[----:B------:R-:W-:-:S02]  /*a8fd0*/  LOP3.LUT R36, R36, 0xfeffffff, RZ, 0xc0, !PT ;  /* 0xfeffffff24247812 */ /* 0x000fc400078ec0ff */
[----:B--2---:R-:W-:Y:S02]  /*a8fe0*/  SHF.R.U32.HI R12, RZ, 0x8, R21 ;  /* 0x00000008ff0c7819 */ /* 0x004fe40000011615 */
[----:B------:R-:W-:Y:S02]  /*a8ff0*/  SHF.R.U32.HI R14, RZ, 0x8, R20 ;  /* 0x00000008ff0e7819 */ /* 0x000fe40000011614 */
[----:B------:R-:W-:Y:S02]  /*a9000*/  LOP3.LUT R12, R12, 0xffff, RZ, 0xc0, !PT ;  /* 0x0000ffff0c0c7812 */ /* 0x000fe400078ec0ff */
[----:B------:R-:W-:Y:S02]  /*a9010*/  LOP3.LUT R14, R14, 0xffff, RZ, 0xc0, !PT ;  /* 0x0000ffff0e0e7812 */ /* 0x000fe400078ec0ff */
[----:B------:R-:W-:Y:S02]  /*a9020*/  SHF.R.U32.HI R13, RZ, 0x8, R61 ;  /* 0x00000008ff0d7819 */ /* 0x000fe4000001163d */
[----:B------:R-:W-:-:S02]  /*a9030*/  PRMT R12, R12, 0x3340, R14 ;  /* 0x000033400c0c7816 */ /* 0x000fc4000000000e */
[----:B------:R-:W-:-:S03]  /*a9040*/  LOP3.LUT R13, R13, 0xffff, RZ, 0xc0, !PT ;  /* 0x0000ffff0d0d7812 */ /* 0x000fc600078ec0ff */
[----:B------:R-:W-:Y:S01]  /*a9050*/  STL [R1+0x64], R12 ;  /* 0x0000640c01007387 */ /* 0x000fe20000100800 */
[----:B------:R-:W-:-:S03]  /*a9060*/  PRMT R61, R13, 0x3340, R1 ;  /* 0x000033400d3d7816 */ /* 0x000fc60000000001 */
[----:B------:R0:W-:Y:S02]  /*a9070*/  STL [R1+0x19a4], R15 ;  /* 0x0019a40f01007387 */ /* 0x0001e40000100800 */
[----:B0-----:R-:W-:Y:S01]  /*a9080*/  VIADD R15, R15, UR10 ;  /* 0x0000000a0f0f7c36 */ /* 0x001fe20008000000 */
[----:B------:R-:W0:Y:S01]  /*a9090*/  LDCU.64 UR10, c[0x0][0x398] ;  /* 0x00007300ff0a77ac */ /* 0x000e220008000a00 */
[----:B------:R-:W-:Y:S02]  /*a90a0*/  SHF.R.U32.HI R13, RZ, 0x8, R19 ;  /* 0x00000008ff0d7819 */ /* 0x000fe40000011613 */
[----:B------:R-:W-:Y:S02]  /*a90b0*/  SHF.R.U32.HI R14, RZ, 0x8, R16 ;  /* 0x00000008ff0e7819 */ /* 0x000fe40000011610 */
[----:B------:R-:W-:Y:S02]  /*a90c0*/  LOP3.LUT R13, R13, 0xffff, RZ, 0xc0, !PT ;  /* 0x0000ffff0d0d7812 */ /* 0x000fe400078ec0ff */
[----:B------:R-:W-:Y:S01]  /*a90d0*/  LOP3.LUT R14, R14, 0xffff, RZ, 0xc0, !PT ;  /* 0x0000ffff0e0e7812 */ /* 0x000fe200078ec0ff */
[----:B------:R2:W-:Y:S03]  /*a90e0*/  STL [R1+0x19ac], R15 ;  /* 0x0019ac0f01007387 */ /* 0x0005e60000100800 */
[----:B------:R-:W-:Y:S01]  /*a90f0*/  PRMT R13, R13, 0x3340, R14 ;  /* 0x000033400d0d7816 */ /* 0x000fe2000000000e */
[----:B--2---:R-:W-:Y:S01]  /*a9100*/  VIADD R15, R15, UR51 ;  /* 0x000000330f0f7c36 */ /* 0x004fe20008000000 */
[----:B------:R-:W2:Y:S04]  /*a9110*/  LDCU.64 UR50, c[0x0][0x398] ;  /* 0x00007300ff3277ac */ /* 0x000ea80008000a00 */
[----:B------:R-:W-:Y:S04]  /*a9120*/  STL [R1+0x1998], R15 ;  /* 0x0019980f01007387 */ /* 0x000fe80000100800 */
[----:B------:R0:W-:Y:S02]  /*a9130*/  STL [R1+0x54], R13 ;  /* 0x0000540d01007387 */ /* 0x0001e40000100800 */
[----:B0-----:R-:W-:-:S05]  /*a9140*/  VIADD R13, R51, 0x63 ;  /* 0x00000063330d7836 */ /* 0x001fca0000000000 */
[----:B------:R-:W-:-:S04]  /*a9150*/  ISETP.GE.AND P0, PT, R13, UR21, PT ;  /* 0x000000150d007c0c */ /* 0x000fc8000bf06270 */
[----:B------:R-:W-:Y:S01]  /*a9160*/  ISETP.LT.AND P3, PT, R56, UR62, !P0 ;  /* 0x0000003e38007c0c */ /* 0x000fe2000c761270 */
[----:B------:R-:W0:Y:S01]  /*a9170*/  LDCU UR62, c[0x0][0x398] ;  /* 0x00007300ff3e77ac */ /* 0x000e220008000800 */
[----:B------:R-:W-:Y:S02]  /*a9180*/  ISETP.LT.AND P2, PT, R53, UR72, !P0 ;  /* 0x0000004835007c0c */ /* 0x000fe4000c741270 */
[----:B------:R-:W-:Y:S01]  /*a9190*/  ISETP.LT.AND P1, PT, R54, UR76, !P0 ;  /* 0x0000004c36007c0c */ /* 0x000fe2000c721270 */
[----:B------:R-:W0:Y:S08]  /*a91a0*/  LDCU UR72, c[0x0][0x398] ;  /* 0x00007300ff4877ac */ /* 0x000e300008000800 */
[----:B------:R-:W-:Y:S01]  /*a91b0*/  @P3 LOP3.LUT R36, R36, 0x1000000, RZ, 0xfc, !PT ;  /* 0x0100000024243812 */ /* 0x000fe200078efcff */
[----:B------:R-:W-:Y:S01]  /*a91c0*/  VIADD R16, R51, 0x62 ;  /* 0x0000006233107836 */ /* 0x000fe20000000000 */
[----:B------:R-:W0:Y:S02]  /*a91d0*/  LDCU UR76, c[0x0][0x398] ;  /* 0x00007300ff4c77ac */ /* 0x000e240008000800 */
[----:B------:R-:W-:-:S04]  /*a91e0*/  LOP3.LUT R36, R36, 0xff7fffff, RZ, 0xc0, !PT ;  /* 0xff7fffff24247812 */ /* 0x000fc800078ec0ff */
[----:B------:R-:W-:Y:S02]  /*a91f0*/  @P2 LOP3.LUT R36, R36, 0x800000, RZ, 0xfc, !PT ;  /* 0x0080000024242812 */ /* 0x000fe400078efcff */
[----:B-1----:R-:W-:Y:S01]  /*a9200*/  ISETP.LT.AND P0, PT, R55, UR24, !P0 ;  /* 0x0000001837007c0c */ /* 0x002fe2000c701270 */
[----:B------:R-:W-:Y:S01]  /*a9210*/  VIADD R14, R15, UR26 ;  /* 0x0000001a0f0e7c36 */ /* 0x000fe20008000000 */
[----:B------:R-:W-:Y:S02]  /*a9220*/  LOP3.LUT R36, R36, 0xffbfffff, RZ, 0xc0, !PT ;  /* 0xffbfffff24247812 */ /* 0x000fe400078ec0ff */
[----:B---3--:R-:W-:Y:S01]  /*a9230*/  SHF.R.U32.HI R12, RZ, 0x8, R18 ;  /* 0x00000008ff0c7819 */ /* 0x008fe20000011612 */
[C---:B------:R-:W-:Y:S01]  /*a9240*/  VIADD R21, R51.reuse, 0x61 ;  /* 0x0000006133157836 */ /* 0x040fe20000000000 */
[----:B------:R-:W-:Y:S01]  /*a9250*/  @P1 LOP3.LUT R36, R36, 0x400000, RZ, 0xfc, !PT ;  /* 0x0040000024241812 */ /* 0x000fe200078efcff */
[C---:B------:R-:W-:Y:S01]  /*a9260*/  VIADD R13, R51.reuse, 0x60 ;  /* 0x00000060330d7836 */ /* 0x040fe20000000000 */
[----:B------:R-:W-:Y:S01]  /*a9270*/  LOP3.LUT R12, R12, 0xffff, RZ, 0xc0, !PT ;  /* 0x0000ffff0c0c7812 */ /* 0x000fe200078ec0ff */
[----:B------:R-:W-:Y:S01]  /*a9280*/  VIADD R20, R51, 0x5a ;  /* 0x0000005a33147836 */ /* 0x000fe20000000000 */
[----:B------:R-:W-:Y:S01]  /*a9290*/  LOP3.LUT R36, R36, 0xffdfffff, RZ, 0xc0, !PT ;  /* 0xffdfffff24247812 */ /* 0x000fe200078ec0ff */
[----:B------:R-:W1:Y:S01]  /*a92a0*/  LDCU UR24, c[0x0][0x398] ;  /* 0x00007300ff1877ac */ /* 0x000e620008000800 */
[----:B------:R-:W-:-:S02]  /*a92b0*/  PRMT R12, R12, 0x3340, R1 ;  /* 0x000033400c0c7816 */ /* 0x000fc40000000001 */
[----:B------:R-:W-:Y:S02]  /*a92c0*/  @P0 LOP3.LUT R36, R36, 0x200000, RZ, 0xfc, !PT ;  /* 0x0020000024240812 */ /* 0x000fe400078efcff */
[----:B------:R-:W-:Y:S01]  /*a92d0*/  ISETP.GE.AND P0, PT, R16, UR13, PT ;  /* 0x0000000d10007c0c */ /* 0x000fe2000bf06270 */
[----:B------:R3:W-:Y:S04]  /*a92e0*/  STL [R1], R12 ;  /* 0x0000000c01007387 */ /* 0x0007e80000100800 */
[----:B------:R1:W-:Y:S01]  /*a92f0*/  STL [R1+0x1988], R14 ;  /* 0x0019880e01007387 */ /* 0x0003e20000100800 */
[----:B0-----:R-:W-:Y:S02]  /*a9300*/  ISETP.LT.AND P3, PT, R56, UR62, !P0 ;  /* 0x0000003e38007c0c */ /* 0x001fe4000c761270 */
[----:B------:R-:W-:Y:S01]  /*a9310*/  LOP3.LUT R36, R36, 0xffefffff, RZ, 0xc0, !PT ;  /* 0xffefffff24247812 */ /* 0x000fe200078ec0ff */
[----:B------:R-:W-:Y:S01]  /*a9320*/  VIADD R15, R51, 0x5e ;  /* 0x0000005e330f7836 */ /* 0x000fe20000000000 */
[----:B------:R-:W-:-:S02]  /*a9330*/  ISETP.LT.AND P2, PT, R53, UR72, !P0 ;  /* 0x0000004835007c0c */ /* 0x000fc4000c741270 */
[----:B------:R-:W-:Y:S01]  /*a9340*/  ISETP.LT.AND P1, PT, R54, UR76, !P0 ;  /* 0x0000004c36007c0c */ /* 0x000fe2000c721270 */
[----:B---3--:R-:W-:Y:S01]  /*a9350*/  VIADD R12, R51, 0xac ;  /* 0x000000ac330c7836 */ /* 0x008fe20000000000 */
[----:B------:R-:W0:Y:S01]  /*a9360*/  LDCU.64 UR62, c[0x0][0x398] ;  /* 0x00007300ff3e77ac */ /* 0x000e220008000a00 */
[----:B-1----:R-:W-:-:S04]  /*a9370*/  VIADD R14, R14, UR27 ;  /* 0x0000001b0e0e7c36 */ /* 0x002fc80008000000 */
[----:B------:R-:W-:Y:S01]  /*a9380*/  @P3 LOP3.LUT R36, R36, 0x100000, RZ, 0xfc, !PT ;  /* 0x0010000024243812 */ /* 0x000fe200078efcff */
[----:B------:R1:W-:Y:S01]  /*a9390*/  STL [R1+0x1990], R14 ;  /* 0x0019900e01007387 */ /* 0x0003e20000100800 */
[----:B------:R-:W-:Y:S01]  /*a93a0*/  ISETP.LT.AND P0, PT, R55, UR10, !P0 ;  /* 0x0000000a37007c0c */ /* 0x000fe2000c701270 */
[----:B------:R-:W-:Y:S01]  /*a93b0*/  VIADD R16, R51, 0x5d ;  /* 0x0000005d33107836 */ /* 0x000fe20000000000 */
[----:B------:R-:W3:Y:S01]  /*a93c0*/  LDCU UR72, c[0x0][0x398] ;  /* 0x00007300ff4877ac */ /* 0x000ee20008000800 */
[----:B------:R-:W0:Y:S01]  /*a93d0*/  LDCU UR76, c[0x0][0x398] ;  /* 0x00007300ff4c77ac */ /* 0x000e220008000800 */
[----:B-1----:R-:W-:Y:S01]  /*a93e0*/  VIADD R14, R14, UR29 ;  /* 0x0000001d0e0e7c36 */ /* 0x002fe20008000000 */
[----:B------:R-:W1:Y:S03]  /*a93f0*/  LDCU.64 UR26, c[0x0][0x398] ;  /* 0x00007300ff1a77ac */ /* 0x000e660008000a00 */
[----:B------:R-:W-:Y:S01]  /*a9400*/  VIADD R18, R14, UR28 ;  /* 0x0000001c0e127c36 */ /* 0x000fe20008000000 */
[----:B------:R-:W-:Y:S01]  /*a9410*/  STL [R1+0x198c], R14 ;  /* 0x00198c0e01007387 */ /* 0x000fe20000100800 */
[----:B------:R-:W-:Y:S01]  /*a9420*/  LOP3.LUT R36, R36, 0xfff7ffff, RZ, 0xc0, !PT ;  /* 0xfff7ffff24247812 */ /* 0x000fe200078ec0ff */
[----:B------:R-:W0:Y:S02]  /*a9430*/  LDCU.64 UR28, c[0x0][0x398] ;  /* 0x00007300ff1c77ac */ /* 0x000e240008000a00 */
[----:B------:R1:W-:Y:S01]  /*a9440*/  STL [R1+0x1994], R18 ;  /* 0x0019941201007387 */ /* 0x0003e20000100800 */
[----:B------:R-:W-:Y:S01]  /*a9450*/  @P2 LOP3.LUT R36, R36, 0x80000, RZ, 0xfc, !PT ;  /* 0x0008000024242812 */ /* 0x000fe200078efcff */
[----:B-1----:R-:W-:-:S03]  /*a9460*/  VIADD R18, R18, UR20 ;  /* 0x0000001412127c36 */ /* 0x002fc60008000000 */
[----:B------:R-:W-:Y:S01]  /*a9470*/  LOP3.LUT R36, R36, 0xfffbffff, RZ, 0xc0, !PT ;  /* 0xfffbffff24247812 */ /* 0x000fe200078ec0ff */
[----:B------:R-:W-:Y:S01]  /*a9480*/  VIADD R14, R51, 0x5f ;  /* 0x0000005f330e7836 */ /* 0x000fe20000000000 */
[----:B------:R-:W1:Y:S01]  /*a9490*/  LDCU.64 UR20, c[0x0][0x398] ;  /* 0x00007300ff1477ac */ /* 0x000e620008000a00 */
[----:B------:R-:W-:Y:S01]  /*a94a0*/  VIADD R19, R18, UR12 ;  /* 0x0000000c12137c36 */ /* 0x000fe20008000000 */
[----:B------:R-:W-:Y:S01]  /*a94b0*/  STL [R1+0x19a0], R18 ;  /* 0x0019a01201007387 */ /* 0x000fe20000100800 */
[----:B------:R-:W-:Y:S01]  /*a94c0*/  @P1 LOP3.LUT R36, R36, 0x40000, RZ, 0xfc, !PT ;  /* 0x0004000024241812 */ /* 0x000fe200078efcff */
[----:B------:R-:W0:Y:S01]  /*a94d0*/  LDCU.64 UR12, c[0x0][0x398] ;  /* 0x00007300ff0c77ac */ /* 0x000e220008000a00 */
[----:B------:R-:W-:Y:S01]  /*a94e0*/  VIADD R22, R19, UR53 ;  /* 0x0000003513167c36 */ /* 0x000fe20008000000 */
[----:B------:R-:W-:Y:S04]  /*a94f0*/  STL [R1+0x199c], R19 ;  /* 0x00199c1301007387 */ /* 0x000fe80000100800 */
[----:B------:R1:W-:Y:S01]  /*a9500*/  STL [R1+0x19a8], R22 ;  /* 0x0019a81601007387 */ /* 0x0003e20000100800 */
[----:B------:R-:W-:Y:S01]  /*a9510*/  LOP3.LUT R36, R36, 0xfffdffff, RZ, 0xc0, !PT ;  /* 0xfffdffff24247812 */ /* 0x000fe200078ec0ff */
[----:B-1----:R-:W-:-:S03]  /*a9520*/  VIADD R22, R22, UR52 ;  /* 0x0000003416167c36 */ /* 0x002fc60008000000 */
[----:B------:R-:W-:Y:S01]  /*a9530*/  @P0 LOP3.LUT R36, R36, 0x20000, RZ, 0xfc, !PT ;  /* 0x0002000024240812 */ /* 0x000fe200078efcff */
[----:B------:R-:W-:Y:S01]  /*a9540*/  VIADD R18, R51, 0x5c ;  /* 0x0000005c33127836 */ /* 0x000fe20000000000 */
[----:B------:R-:W1:Y:S01]  /*a9550*/  LDCU.64 UR52, c[0x0][0x398] ;  /* 0x00007300ff3477ac */ /* 0x000e620008000a00 */
[----:B------:R-:W-:Y:S01]  /*a9560*/  VIADD R23, R22, UR7 ;  /* 0x0000000716177c36 */ /* 0x000fe20008000000 */
[----:B------:R0:W-:Y:S01]  /*a9570*/  STL [R1+0x19b4], R22 ;  /* 0x0019b41601007387 */ /* 0x0001e20000100800 */
[----:B------:R-:W-:Y:S01]  /*a9580*/  ISETP.GE.AND P0, PT, R21, UR5, PT ;  /* 0x0000000515007c0c */ /* 0x000fe2000bf06270 */
[----:B------:R-:W-:Y:S02]  /*a9590*/  VIADD R19, R51, 0x5b ;  /* 0x0000005b33137836 */ /* 0x000fe40000000000 */
[----:B------:R2:W-:Y:S01]  /*a95a0*/  STL [R1+0x19b0], R23 ;  /* 0x0019b01701007387 */ /* 0x0005e20000100800 */
[----:B------:R-:W-:Y:S02]  /*a95b0*/  VIADD R25, R23, UR6 ;  /* 0x0000000617197c36 */ /* 0x000fe40008000000 */
[----:B------:R-:W-:-:S02]  /*a95c0*/  VIADD R21, R51, 0x59 ;  /* 0x0000005933157836 */ /* 0x000fc40000000000 */
[C---:B0-----:R-:W-:Y:S01]  /*a95d0*/  VIADD R22, R51.reuse, 0x58 ;  /* 0x0000005833167836 */ /* 0x041fe20000000000 */
[----:B------:R-:W-:Y:S01]  /*a95e0*/  ISETP.LT.AND P3, PT, R56, UR24, !P0 ;  /* 0x0000001838007c0c */ /* 0x000fe2000c761270 */
[----:B------:R-:W0:Y:S01]  /*a95f0*/  LDCU UR24, c[0x0][0x398] ;  /* 0x00007300ff1877ac */ /* 0x000e220008000800 */
[----:B--2---:R-:W-:Y:S02]  /*a9600*/  VIADD R23, R51, 0x57 ;  /* 0x0000005733177836 */ /* 0x004fe40000000000 */
[----:B------:R-:W2:Y:S01]  /*a9610*/  LDL.LU R51, [R1+0x3b40] ;  /* 0x003b400001337983 */ /* 0x000ea20000300800 */
[----:B---3--:R-:W-:Y:S01]  /*a9620*/  ISETP.LT.AND P2, PT, R53, UR72, !P0 ;  /* 0x0000004835007c0c */ /* 0x008fe2000c741270 */
[----:B------:R-:W3:Y:S01]  /*a9630*/  LDCU UR72, c[0x0][0x398] ;  /* 0x00007300ff4877ac */ /* 0x000ee20008000800 */
[----:B------:R-:W-:Y:S02]  /*a9640*/  LOP3.LUT R36, R36, 0xfffeffff, RZ, 0xc0, !PT ;  /* 0xfffeffff24247812 */ /* 0x000fe400078ec0ff */
[----:B------:R-:W-:Y:S01]  /*a9650*/  ISETP.LT.AND P1, PT, R54, UR76, !P0 ;  /* 0x0000004c36007c0c */ /* 0x000fe2000c721270 */
[----:B------:R-:W0:Y:S03]  /*a9660*/  LDCU UR76, c[0x0][0x398] ;  /* 0x00007300ff4c77ac */ /* 0x000e260008000800 */
        /* <DEDUP_REMOVED lines=10> */
[----:B0-----:R-:W-:Y:S01]  /*a9710*/  ISETP.LT.AND P3, PT, R56, UR24, !P0 ;  /* 0x0000001838007c0c */ /* 0x001fe2000c761270 */
[----:B------:R-:W0:Y:S01]  /*a9720*/  LDCU UR24, c[0x0][0x398] ;  /* 0x00007300ff1877ac */ /* 0x000e220008000800 */
[----:B---3--:R-:W-:Y:S02]  /*a9730*/  ISETP.LT.AND P2, PT, R53, UR72, !P0 ;  /* 0x0000004835007c0c */ /* 0x008fe4000c741270 */
[----:B------:R-:W-:Y:S01]  /*a9740*/  LOP3.LUT R36, R36, 0xffffefff, RZ, 0xc0, !PT ;  /* 0xffffefff24247812 */ /* 0x000fe200078ec0ff */
[----:B------:R-:W3:Y:S01]  /*a9750*/  LDCU UR72, c[0x0][0x398] ;  /* 0x00007300ff4877ac */ /* 0x000ee20008000800 */
[----:B------:R-:W-:-:S07]  /*a9760*/  ISETP.LT.AND P1, PT, R54, UR76, !P0 ;  /* 0x0000004c36007c0c */ /* 0x000fce000c721270 */
        /* <DEDUP_REMOVED lines=10> */
[----:B0-----:R-:W-:Y:S02]  /*a9810*/  ISETP.LT.AND P1, PT, R56, UR24, !P0 ;  /* 0x0000001838007c0c */ /* 0x001fe4000c721270 */
[----:B---3--:R-:W-:Y:S02]  /*a9820*/  ISETP.LT.AND P3, PT, R53, UR72, !P0 ;  /* 0x0000004835007c0c */ /* 0x008fe4000c761270 */
[----:B------:R-:W-:Y:S02]  /*a9830*/  LOP3.LUT R36, R36, 0xfffffeff, RZ, 0xc0, !PT ;  /* 0xfffffeff24247812 */ /* 0x000fe400078ec0ff */
[----:B------:R-:W-:-:S07]  /*a9840*/  ISETP.LT.AND P2, PT, R54, UR76, !P0 ;  /* 0x0000004c36007c0c */ /* 0x000fce000c741270 */
[----:B------:R-:W-:-:S04]  /*a9850*/  @P1 LOP3.LUT R36, R36, 0x100, RZ, 0xfc, !PT ;  /* 0x0000010024241812 */ /* 0x000fc800078efcff */
[----:B------:R-:W-:-:S04]  /*a9860*/  LOP3.LUT R36, R36, 0xffffff7f, RZ, 0xc0, !PT ;  /* 0xffffff7f24247812 */ /* 0x000fc800078ec0ff */
[----:B------:R-:W-:Y:S02]  /*a9870*/  @P3 LOP3.LUT R36, R36, 0x80, RZ, 0xfc, !PT ;  /* 0x0000008024243812 */ /* 0x000fe400078efcff */
[----:B------:R-:W-:Y:S02]  /*a9880*/  ISETP.LT.AND P1, PT, R55, UR28, !P0 ;  /* 0x0000001c37007c0c */ /* 0x000fe4000c721270 */
[----:B------:R-:W-:-:S04]  /*a9890*/  LOP3.LUT R36, R36, 0xffffffbf, RZ, 0xc0, !PT ;  /* 0xffffffbf24247812 */ /* 0x000fc800078ec0ff */
[----:B------:R-:W-:Y:S02]  /*a98a0*/  @P2 LOP3.LUT R36, R36, 0x40, RZ, 0xfc, !PT ;  /* 0x0000004024242812 */ /* 0x000fe400078efcff */
[----:B------:R-:W-:Y:S02]  /*a98b0*/  ISETP.GE.AND P0, PT, R15, UR11, PT ;  /* 0x0000000b0f007c0c */ /* 0x000fe4000bf06270 */
[----:B------:R-:W-:-:S04]  /*a98c0*/  LOP3.LUT R36, R36, 0xffffffdf, RZ, 0xc0, !PT ;  /* 0xffffffdf24247812 */ /* 0x000fc800078ec0ff */
[----:B------:R-:W-:Y:S02]  /*a98d0*/  @P1 LOP3.LUT R36, R36, 0x20, RZ, 0xfc, !PT ;  /* 0x0000002024241812 */ /* 0x000fe400078efcff */
[----:B------:R-:W-:Y:S02]  /*a98e0*/  ISETP.LT.AND P1, PT, R56, UR75, !P0 ;  /* 0x0000004b38007c0c */ /* 0x000fe4000c721270 */
[----:B------:R-:W-:Y:S02]  /*a98f0*/  ISETP.LT.AND P3, PT, R53, UR74, !P0 ;  /* 0x0000004a35007c0c */ /* 0x000fe4000c761270 */
        /* <DEDUP_REMOVED lines=9> */
[----:B------:R-:W-:Y:S02]  /*a9990*/  LOP3.LUT R36, R36, 0xfffffffd, RZ, 0xc0, !PT ;  /* 0xfffffffd24247812 */ /* 0x000fe400078ec0ff */
[----:B------:R-:W-:Y:S02]  /*a99a0*/  ISETP.LT.AND P3, PT, R53, UR70, !P0 ;  /* 0x0000004635007c0c */ /* 0x000fe4000c761270 */
[----:B------:R-:W-:Y:S02]  /*a99b0*/  @P1 LOP3.LUT R36, R36, 0x2, RZ, 0xfc, !PT ;  /* 0x0000000224241812 */ /* 0x000fe400078efcff */
[----:B------:R-:W-:-:S02]  /*a99c0*/  ISETP.LT.AND P1, PT, R56, UR71, !P0 ;  /* 0x0000004738007c0c */ /* 0x000fc4000c721270 */
[----:B------:R-:W-:Y:S02]  /*a99d0*/  ISETP.LT.AND P2, PT, R54, UR69, !P0 ;  /* 0x0000004536007c0c */ /* 0x000fe4000c741270 */
[----:B------:R-:W-:-:S09]  /*a99e0*/  LOP3.LUT R36, R36, 0xfffffffe, RZ, 0xc0, !PT ;  /* 0xfffffffe24247812 */ /* 0x000fd200078ec0ff */
[----:B------:R-:W-:Y:S02]  /*a99f0*/  @P1 LOP3.LUT R36, R36, 0x1, RZ, 0xfc, !PT ;  /* 0x0000000124241812 */ /* 0x000fe400078efcff */
[----:B------:R-:W-:Y:S02]  /*a9a00*/  ISETP.LT.AND P1, PT, R55, UR12, !P0 ;  /* 0x0000000c37007c0c */ /* 0x000fe4000c721270 */
[----:B------:R-:W-:Y:S02]  /*a9a10*/  ISETP.GE.AND P0, PT, R18, UR51, PT ;  /* 0x0000003312007c0c */ /* 0x000fe4000bf06270 */
[----:B--2---:R-:W-:-:S04]  /*a9a20*/  LOP3.LUT R51, R51, 0x7fffffff, RZ, 0xc0, !PT ;  /* 0x7fffffff33337812 */ /* 0x004fc800078ec0ff */
[----:B------:R-:W-:-:S04]  /*a9a30*/  @P3 LOP3.LUT R51, R51, 0x80000000, RZ, 0xfc, !PT ;  /* 0x8000000033333812 */ /* 0x000fc800078efcff */
[----:B------:R-:W-:-:S04]  /*a9a40*/  LOP3.LUT R51, R51, 0xbfffffff, RZ, 0xc0, !PT ;  /* 0xbfffffff33337812 */ /* 0x000fc800078ec0ff */
[----:B------:R-:W-:-:S04]  /*a9a50*/  @P2 LOP3.LUT R51, R51, 0x40000000, RZ, 0xfc, !PT ;  /* 0x4000000033332812 */ /* 0x000fc800078efcff */
        /* <DEDUP_REMOVED lines=54> */
[----:B-1----:R-:W-:Y:S01]  /*a9dc0*/  ISETP.LT.AND P1, PT, R56, UR52, !P0 ;  /* 0x0000003438007c0c */ /* 0x002fe2000c721270 */
[----:B------:R0:W-:Y:S01]  /*a9dd0*/  STL [R1+0x19b8], R25 ;  /* 0x0019b81901007387 */ /* 0x0001e20000100800 */
[----:B------:R-:W-:Y:S02]  /*a9de0*/  ISETP.LT.AND P3, PT, R53, UR16, !P0 ;  /* 0x0000001035007c0c */ /* 0x000fe4000c761270 */
[----:B------:R-:W-:Y:S01]  /*a9df0*/  LOP3.LUT R51, R51, 0xffffefff, RZ, 0xc0, !PT ;  /* 0xffffefff33337812 */ /* 0x000fe200078ec0ff */
[----:B0-----:R-:W-:Y:S01]  /*a9e00*/  VIADD R25, R25, UR4 ;  /* 0x0000000419197c36 */ /* 0x001fe20008000000 */
[----:B------:R-:W-:Y:S01]  /*a9e10*/  ISETP.LT.AND P2, PT, R54, UR39, !P0 ;  /* 0x0000002736007c0c */ /* 0x000fe2000c741270 */
[----:B------:R-:W0:Y:S03]  /*a9e20*/  LDCU.64 UR4, c[0x0][0x398] ;  /* 0x00007300ff0477ac */ /* 0x000e260008000a00 */
[----:B------:R1:W-:Y:S03]  /*a9e30*/  STL [R1+0x19d8], R25 ;  /* 0x0019d81901007387 */ /* 0x0003e60000100800 */
[----:B------:R-:W-:Y:S01]  /*a9e40*/  @P1 LOP3.LUT R51, R51, 0x1000, RZ, 0xfc, !PT ;  /* 0x0000100033331812 */ /* 0x000fe200078efcff */
[----:B-1----:R-:W-:-:S03]  /*a9e50*/  VIADD R25, R25, UR9 ;  /* 0x0000000919197c36 */ /* 0x002fc60008000000 */
[----:B------:R-:W-:Y:S01]  /*a9e60*/  LOP3.LUT R51, R51, 0xfffffdff, RZ, 0xc0, !PT ;  /* 0xfffffdff33337812 */ /* 0x000fe200078ec0ff */
[----:B------:R-:W-:Y:S01]  /*a9e70*/  VIADD R13, R25, UR15 ;  /* 0x0000000f190d7c36 */ /* 0x000fe20008000000 */
[----:B------:R-:W-:Y:S02]  /*a9e80*/  STL [R1+0x19d4], R25 ;  /* 0x0019d41901007387 */ /* 0x000fe40000100800 */
[----:B------:R-:W-:Y:S02]  /*a9e90*/  @P3 LOP3.LUT R51, R51, 0x200, RZ, 0xfc, !PT ;  /* 0x0000020033333812 */ /* 0x000fe400078efcff */
[----:B------:R1:W-:Y:S01]  /*a9ea0*/  STL [R1+0x19d0], R13 ;  /* 0x0019d00d01007387 */ /* 0x0003e20000100800 */
[----:B------:R-:W-:Y:S02]  /*a9eb0*/  ISETP.LT.AND P1, PT, R55, UR8, !P0 ;  /* 0x0000000837007c0c */ /* 0x000fe4000c721270 */
[----:B------:R-:W-:Y:S01]  /*a9ec0*/  LOP3.LUT R51, R51, 0xfffffeff, RZ, 0xc0, !PT ;  /* 0xfffffeff33337812 */ /* 0x000fe200078ec0ff */
[----:B-1----:R-:W-:Y:S01]  /*a9ed0*/  VIADD R13, R13, UR17 ;  /* 0x000000110d0d7c36 */ /* 0x002fe20008000000 */
[----:B------:R-:W-:-:S04]  /*a9ee0*/  ISETP.GE.AND P0, PT, R23, UR63, PT ;  /* 0x0000003f17007c0c */ /* 0x000fc8000bf06270 */
[----:B------:R1:W-:Y:S01]  /*a9ef0*/  STL [R1+0x19cc], R13 ;  /* 0x0019cc0d01007387 */ /* 0x0003e20000100800 */
[----:B------:R-:W-:Y:S02]  /*a9f00*/  @P2 LOP3.LUT R51, R51, 0x100, RZ, 0xfc, !PT ;  /* 0x0000010033332812 */ /* 0x000fe400078efcff */
[----:B------:R-:W-:Y:S01]  /*a9f10*/  ISETP.LT.AND P3, PT, R56, UR6, !P0 ;  /* 0x0000000638007c0c */ /* 0x000fe2000c761270 */
[----:B-1----:R-:W-:Y:S01]  /*a9f20*/  VIADD R13, R13, UR22 ;  /* 0x000000160d0d7c36 */ /* 0x002fe20008000000 */
[----:B------:R-:W-:-:S04]  /*a9f30*/  LOP3.LUT R51, R51, 0xffffff7f, RZ, 0xc0, !PT ;  /* 0xffffff7f33337812 */ /* 0x000fc800078ec0ff */
[----:B------:R1:W-:Y:S01]  /*a9f40*/  STL [R1+0x19c8], R13 ;  /* 0x0019c80d01007387 */ /* 0x0003e20000100800 */
[----:B------:R-:W-:Y:S02]  /*a9f50*/  @P1 LOP3.LUT R51, R51, 0x80, RZ, 0xfc, !PT ;  /* 0x0000008033331812 */ /* 0x000fe400078efcff */
[----:B------:R-:W-:Y:S01]  /*a9f60*/  ISETP.LT.AND P2, PT, R53, UR33, !P0 ;  /* 0x0000002135007c0c */ /* 0x000fe2000c741270 */
[----:B-1----:R-:W-:Y:S01]  /*a9f70*/  VIADD R13, R13, UR30 ;  /* 0x0000001e0d0d7c36 */ /* 0x002fe20008000000 */
[----:B------:R-:W-:-:S04]  /*a9f80*/  LOP3.LUT R51, R51, 0xffffffbf, RZ, 0xc0, !PT ;  /* 0xffffffbf33337812 */ /* 0x000fc800078ec0ff */
[----:B------:R1:W-:Y:S01]  /*a9f90*/  STL [R1+0x19c4], R13 ;  /* 0x0019c40d01007387 */ /* 0x0003e20000100800 */
[----:B------:R-:W-:Y:S01]  /*a9fa0*/  @P3 LOP3.LUT R51, R51, 0x40, RZ, 0xfc, !PT ;  /* 0x0000004033333812 */ /* 0x000fe200078efcff */
[----:B-1----:R-:W-:Y:S01]  /*a9fb0*/  VIADD R13, R13, UR43 ;  /* 0x0000002b0d0d7c36 */ /* 0x002fe20008000000 */
[----:B------:R-:W-:-:S04]  /*a9fc0*/  ISETP.LT.AND P1, PT, R54, UR19, !P0 ;  /* 0x0000001336007c0c */ /* 0x000fc8000c721270 */
[----:B------:R4:W-:Y:S01]  /*a9fd0*/  STL [R1+0x19c0], R13 ;  /* 0x0019c00d01007387 */ /* 0x0009e20000100800 */
[----:B------:R-:W-:Y:S01]  /*a9fe0*/  LOP3.LUT R51, R51, 0xffffffdf, RZ, 0xc0, !PT ;  /* 0xffffffdf33337812 */ /* 0x000fe200078ec0ff */
[----:B----4-:R-:W-:-:S04]  /*a9ff0*/  VIADD R13, R13, UR45 ;  /* 0x0000002d0d0d7c36 */ /* 0x010fc80008000000 */
[----:B------:R-:W-:Y:S01]  /*aa000*/  VIADD R16, R13, UR47 ;  /* 0x0000002f0d107c36 */ /* 0x000fe20008000000 */
[----:B------:R1:W-:Y:S01]  /*aa010*/  STL [R1+0x19bc], R13 ;  /* 0x0019bc0d01007387 */ /* 0x0003e20000100800 */
[----:B------:R-:W-:-:S03]  /*aa020*/  @P2 LOP3.LUT R51, R51, 0x20, RZ, 0xfc, !PT ;  /* 0x0000002033332812 */ /* 0x000fc600078efcff */
[----:B------:R-:W2:Y:S04]  /*aa030*/  LDL.LU R14, [R1+0x938] ;  /* 0x00093800010e7983 */ /* 0x000ea80000300800 */
[----:B------:R-:W3:Y:S01]  /*aa040*/  LDL.LU R18, [R1+0x690] ;  /* 0x0006900001127983 */ /* 0x000ee20000300800 */
[----:B------:R-:W-:-:S03]  /*aa050*/  ISETP.LT.AND P0, PT, R55, UR14, !P0 ;  /* 0x0000000e37007c0c */ /* 0x000fc6000c701270 */
[----:B------:R-:W4:Y:S01]  /*aa060*/  LDL.LU R15, [R1+0x930] ;  /* 0x00093000010f7983 */ /* 0x000f220000300800 */
[----:B------:R-:W-:-:S03]  /*aa070*/  LOP3.LUT R51, R51, 0xffffffef, RZ, 0xc0, !PT ;  /* 0xffffffef33337812 */ /* 0x000fc600078ec0ff */
[----:B------:R0:W-:Y:S01]  /*aa080*/  STL [R1+0x19dc], R16 ;  /* 0x0019dc1001007387 */ /* 0x0001e20000100800 */
[----:B------:R-:W-:-:S03]  /*aa090*/  @P1 LOP3.LUT R51, R51, 0x10, RZ, 0xfc, !PT ;  /* 0x0000001033331812 */ /* 0x000fc600078efcff */
[----:B-1----:R-:W4:Y:S04]  /*aa0a0*/  LDL.LU R13, [R1+0x638] ;  /* 0x00063800010d7983 */ /* 0x002f280000300800 */
[----:B------:R-:W4:Y:S01]  /*aa0b0*/  LDL.LU R25, [R1+0x94c] ;  /* 0x00094c0001197983 */ /* 0x000f220000300800 */
[----:B0-----:R-:W-:-:S04]  /*aa0c0*/  VIADD R16, R16, UR49 ;  /* 0x0000003110107c36 */ /* 0x001fc80008000000 */
[----:B------:R-:W-:Y:S01]  /*aa0d0*/  VIADD R19, R16, UR59 ;  /* 0x0000003b10137c36 */ /* 0x000fe20008000000 */
[----:B------:R-:W-:Y:S01]  /*aa0e0*/  STL [R1+0x1a58], R16 ;  /* 0x001a581001007387 */ /* 0x000fe20000100800 */
[----:B------:R-:W-:-:S03]  /*aa0f0*/  LOP3.LUT R51, R51, 0xfffffff7, RZ, 0xc0, !PT ;  /* 0xfffffff733337812 */ /* 0x000fc600078ec0ff */
[----:B------:R-:W4:Y:S01]  /*aa100*/  LDL.LU R53, [R1+0x3b3c] ;  /* 0x003b3c0001357983 */ /* 0x000f220000300800 */
[----:B------:R-:W-:-:S03]  /*aa110*/  ISETP.GE.AND P2, PT, R12, UR27, PT ;  /* 0x0000001b0c007c0c */ /* 0x000fc6000bf46270 */
[----:B------:R0:W-:Y:S01]  /*aa120*/  STL [R1+0x1a5c], R19 ;  /* 0x001a5c1301007387 */ /* 0x0001e20000100800 */
[----:B------:R-:W-:Y:S02]  /*aa130*/  ISETP.GE.AND P1, PT, R24, UR65, PT ;  /* 0x0000004118007c0c */ /* 0x000fe4000bf26270 */
[----:B------:R-:W-:Y:S02]  /*aa140*/  @P0 LOP3.LUT R51, R51, 0x8, RZ, 0xfc, !PT ;  /* 0x0000000833330812 */ /* 0x000fe400078efcff */
[C---:B------:R-:W-:Y:S01]  /*aa150*/  ISETP.GE.AND P0, PT, R54.reuse, UR26, PT ;  /* 0x0000001a36007c0c */ /* 0x040fe2000bf06270 */
[----:B0-----:R-:W-:Y:S01]  /*aa160*/  VIADD R19, R19, UR61 ;  /* 0x0000003d13137c36 */ /* 0x001fe20008000000 */
[----:B------:R-:W-:Y:S02]  /*aa170*/  ISETP.LT.AND P5, PT, R54, UR44, !P2 ;  /* 0x0000002c36007c0c */ /* 0x000fe4000d7a1270 */
[C---:B------:R-:W-:Y:S02]  /*aa180*/  ISETP.GE.AND P6, PT, R55.reuse, UR46, PT ;  /* 0x0000002e37007c0c */ /* 0x040fe4000bfc6270 */
[----:B------:R0:W-:Y:S01]  /*aa190*/  STL [R1+0x2378], R19 ;  /* 0x0023781301007387 */ /* 0x0001e20000100800 */
[----:B------:R-:W-:-:S02]  /*aa1a0*/  ISETP.LT.AND P4, PT, R55, UR42, !P2 ;  /* 0x0000002a37007c0c */ /* 0x000fc4000d781270 */
[----:B------:R-:W-:Y:S01]  /*aa1b0*/  ISETP.LT.AND P3, PT, R56, UR4, !P1 ;  /* 0x0000000438007c0c */ /* 0x000fe2000cf61270 */
[----:B------:R-:W4:Y:S04]  /*aa1c0*/  LDL.LU R54, [R1+0x3b38] ;  /* 0x003b380001367983 */ /* 0x000f280000300800 */
[----:B------:R-:W4:Y:S04]  /*aa1d0*/  LDL.LU R55, [R1+0x3b34] ;  /* 0x003b340001377983 */ /* 0x000f280000300800 */
[----:B------:R-:W4:Y:S01]  /*aa1e0*/  LDL.LU R56, [R1+0x3b30] ;  /* 0x003b300001387983 */ /* 0x000f220000300800 */
[----:B------:R-:W-:-:S04]  /*aa1f0*/  LOP3.LUT R51, R51, 0xfffff7ff, RZ, 0xc0, !PT ;  /* 0xfffff7ff33337812 */ /* 0x000fc800078ec0ff */
[----:B------:R-:W-:-:S04]  /*aa200*/  @P5 LOP3.LUT R51, R51, 0x800, RZ, 0xfc, !PT ;  /* 0x0000080033335812 */ /* 0x000fc800078efcff */
[----:B------:R-:W-:Y:S02]  /*aa210*/  LOP3.LUT R51, R51, 0xfffffffb, RZ, 0xc0, !PT ;  /* 0xfffffffb33337812 */ /* 0x000fe400078ec0ff */
[----:B------:R-:W-:Y:S02]  /*aa220*/  SHF.R.U32.HI R40, RZ, 0x8, R40 ;  /* 0x00000008ff287819 */ /* 0x000fe40000011628 */
[----:B------:R-:W-:Y:S02]  /*aa230*/  SHF.R.U32.HI R42, RZ, 0x8, R42 ;  /* 0x00000008ff2a7819 */ /* 0x000fe4000001162a */
[----:B------:R-:W-:Y:S02]  /*aa240*/  SHF.R.U32.HI R43, RZ, 0x8, R43 ;  /* 0x00000008ff2b7819 */ /* 0x000fe4000001162b */
[----:B------:R-:W-:Y:S02]  /*aa250*/  LOP3.LUT R51, R51, 0xfffffbff, RZ, 0xc0, !PT ;  /* 0xfffffbff33337812 */ /* 0x000fe400078ec0ff */
[----:B------:R-:W-:-:S02]  /*aa260*/  LOP3.LUT R17, R17, 0xffff, RZ, 0xc0, !PT ;  /* 0x0000ffff11117812 */ /* 0x000fc400078ec0ff */
[----:B------:R-:W-:Y:S02]  /*aa270*/  LOP3.LUT R37, R37, 0xffff, RZ, 0xc0, !PT ;  /* 0x0000ffff25257812 */ /* 0x000fe400078ec0ff */
[----:B------:R-:W-:Y:S02]  /*aa280*/  LOP3.LUT R7, R7, 0xffff, RZ, 0xc0, !PT ;  /* 0x0000ffff07077812 */ /* 0x000fe400078ec0ff */
[----:B------:R-:W-:Y:S02]  /*aa290*/  LOP3.LUT R5, R5, 0xffff, RZ, 0xc0, !PT ;  /* 0x0000ffff05057812 */ /* 0x000fe400078ec0ff */
[----:B------:R-:W-:Y:S02]  /*aa2a0*/  LOP3.LUT R6, R6, 0xffff, RZ, 0xc0, !PT ;  /* 0x0000ffff06067812 */ /* 0x000fe400078ec0ff */
        /* <DEDUP_REMOVED lines=10> */
[----:B------:R-:W-:Y:S02]  /*aa350*/  @P4 LOP3.LUT R51, R51, 0x400, RZ, 0xfc, !PT ;  /* 0x0000040033334812 */ /* 0x000fe400078efcff */
[--C-:B------:R-:W-:Y:S02]  /*aa360*/  PRMT R17, R17, 0x3340, R1.reuse ;  /* 0x0000334011117816 */ /* 0x100fe40000000001 */
[--C-:B------:R-:W-:Y:S02]  /*aa370*/  PRMT R37, R37, 0x3340, R1.reuse ;  /* 0x0000334025257816 */ /* 0x100fe40000000001 */
[----:B------:R-:W-:-:S02]  /*aa380*/  PRMT R7, R7, 0x3340, R1 ;  /* 0x0000334007077816 */ /* 0x000fc40000000001 */
[--C-:B------:R-:W-:Y:S02]  /*aa390*/  PRMT R5, R5, 0x3340, R1.reuse ;  /* 0x0000334005057816 */ /* 0x100fe40000000001 */
[--C-:B------:R-:W-:Y:S02]  /*aa3a0*/  PRMT R6, R6, 0x3340, R1.reuse ;  /* 0x0000334006067816 */ /* 0x100fe40000000001 */
[--C-:B------:R-:W-:Y:S02]  /*aa3b0*/  PRMT R0, R0, 0x3340, R1.reuse ;  /* 0x0000334000007816 */ /* 0x100fe40000000001 */
        /* <DEDUP_REMOVED lines=9> */
[----:B------:R-:W-:Y:S02]  /*aa450*/  @P3 LOP3.LUT R51, R51, 0x4, RZ, 0xfc, !PT ;  /* 0x0000000433333812 */ /* 0x000fe400078efcff */
[----:B--2---:R-:W-:Y:S02]  /*aa460*/  SHF.R.U32.HI R14, RZ, 0x8, R14 ;  /* 0x00000008ff0e7819 */ /* 0x004fe4000001160e */
[----:B---3--:R-:W-:Y:S02]  /*aa470*/  SHF.R.U32.HI R18, RZ, 0x8, R18 ;  /* 0x00000008ff127819 */ /* 0x008fe40000011612 */
[----:B----4-:R-:W-:Y:S02]  /*aa480*/  SHF.R.U32.HI R15, RZ, 0x8, R15 ;  /* 0x00000008ff0f7819 */ /* 0x010fe4000001160f */
[----:B------:R-:W-:Y:S02]  /*aa490*/  SHF.R.U32.HI R13, RZ, 0x8, R13 ;  /* 0x00000008ff0d7819 */ /* 0x000fe4000001160d */
[----:B------:R-:W-:Y:S01]  /*aa4a0*/  SHF.R.U32.HI R16, RZ, 0x8, R25 ;  /* 0x00000008ff107819 */ /* 0x000fe20000011619 */
[----:B------:R-:W2:Y:S01]  /*aa4b0*/  LDL.LU R24, [R1+0x948] ;  /* 0x0009480001187983 */ /* 0x000ea20000300800 */
[----:B------:R-:W-:Y:S01]  /*aa4c0*/  LOP3.LUT R12, R18, 0xffff, RZ, 0xc0, !PT ;  /* 0x0000ffff120c7812 */ /* 0x000fe200078ec0ff */
[----:B------:R-:W1:Y:S02]  /*aa4d0*/  LDCU.64 UR24, c[0x0][0x398] ;  /* 0x00007300ff1877ac */ /* 0x000e640008000a00 */
[----:B------:R-:W3:Y:S01]  /*aa4e0*/  LDL.LU R20, [R1+0x944] ;  /* 0x0009440001147983 */ /* 0x000ee20000300800 */
[----:B------:R-:W-:Y:S01]  /*aa4f0*/  LOP3.LUT R13, R13, 0xffff, RZ, 0xc0, !PT ;  /* 0x0000ffff0d0d7812 */ /* 0x000fe200078ec0ff */
[----:B------:R-:W4:Y:S02]  /*aa500*/  LDCU.64 UR54, c[0x0][0x398] ;  /* 0x00007300ff3677ac */ /* 0x000f240008000a00 */
[----:B0-----:R-:W4:Y:S01]  /*aa510*/  LDL.LU R19, [R1+0x964] ;  /* 0x0009640001137983 */ /* 0x001f220000300800 */
[----:B------:R-:W-:Y:S01]  /*aa520*/  LOP3.LUT R14, R14, 0xffff, RZ, 0xc0, !PT ;  /* 0x0000ffff0e0e7812 */ /* 0x000fe200078ec0ff */
[----:B------:R-:W0:Y:S02]  /*aa530*/  LDCU.64 UR18, c[0x0][0x398] ;  /* 0x00007300ff1277ac */ /* 0x000e240008000a00 */
[----:B------:R-:W4:Y:S01]  /*aa540*/  LDL.LU R23, [R1+0x95c] ;  /* 0x00095c0001177983 */ /* 0x000f220000300800 */
[----:B------:R-:W-:Y:S01]  /*aa550*/  LOP3.LUT R15, R15, 0xffff, RZ, 0xc0, !PT ;  /* 0x0000ffff0f0f7812 */ /* 0x000fe200078ec0ff */
[----:B------:R-:W0:Y:S02]  /*aa560*/  LDCU.64 UR12, c[0x0][0x398] ;  /* 0x00007300ff0c77ac */ /* 0x000e240008000a00 */
[----:B------:R-:W4:Y:S01]  /*aa570*/  LDL.LU R22, [R1+0x940] ;  /* 0x0009400001167983 */ /* 0x000f220000300800 */
[----:B------:R-:W-:Y:S01]  /*aa580*/  LOP3.LUT R16, R16, 0xffff, RZ, 0xc0, !PT ;  /* 0x0000ffff10107812 */ /* 0x000fe200078ec0ff */
[----:B------:R-:W0:Y:S02]  /*aa590*/  LDCU.64 UR32, c[0x0][0x398] ;  /* 0x00007300ff2077ac */ /* 0x000e240008000a00 */
[----:B------:R1:W-:Y:S01]  /*aa5a0*/  STL [R1+0x3c78], R52 ;  /* 0x003c783401007387 */ /* 0x0003e20000100800 */
[----:B------:R-:W0:Y:S01]  /*aa5b0*/  LDCU.64 UR22, c[0x0][0x398] ;  /* 0x00007300ff1677ac */ /* 0x000e220008000a00 */
[----:B------:R-:W0:Y:S02]  /*aa5c0*/  LDCU.64 UR26, c[0x0][0x398] ;  /* 0x00007300ff1a77ac */ /* 0x000e240008000a00 */
[----:B-1----:R-:W4:Y:S01]  /*aa5d0*/  LDL.LU R52, [R1+0x954] ;  /* 0x0009540001347983 */ /* 0x002f220000300800 */
[----:B------:R-:W1:Y:S03]  /*aa5e0*/  LDCU.64 UR30, c[0x0][0x398] ;  /* 0x00007300ff1e77ac */ /* 0x000e660008000a00 */
[----:B------:R0:W-:Y:S01]  /*aa5f0*/  STL [R1+0x3c74], R48 ;  /* 0x003c743001007387 */ /* 0x0001e20000100800 */
[----:B------:R-:W1:Y:S01]  /*aa600*/  LDCU.64 UR28, c[0x0][0x398] ;  /* 0x00007300ff1c77ac */ /* 0x000e620008000a00 */
[----:B------:R-:W1:Y:S01]  /*aa610*/  LDCU.64 UR20, c[0x0][0x398] ;  /* 0x00007300ff1477ac */ /* 0x000e620008000a00 */
[----:B------:R-:W1:Y:S01]  /*aa620*/  LDCU.64 UR16, c[0x0][0x398] ;  /* 0x00007300ff1077ac */ /* 0x000e620008000a00 */
[----:B0-----:R-:W4:Y:S01]  /*aa630*/  LDL.LU R48, [R1+0x958] ;  /* 0x0009580001307983 */ /* 0x001f220000300800 */
[----:B------:R-:W0:Y:S03]  /*aa640*/  LDCU.64 UR14, c[0x0][0x398] ;  /* 0x00007300ff0e77ac */ /* 0x000e260008000a00 */
[----:B------:R-:W-:Y:S01]  /*aa650*/  STL [R1+0x3c70], R51 ;  /* 0x003c703301007387 */ /* 0x000fe20000100800 */
        /* <DEDUP_REMOVED lines=25> */
[----:B------:R0:W-:Y:S01]  /*aa7f0*/  STL [R1+0x3c3c], R3 ;  /* 0x003c3c0301007387 */ /* 0x0001e20000100800 */
[----:B-1----:R-:W-:Y:S01]  /*aa800*/  PRMT R2, R12, 0x3340, R13 ;  /* 0x000033400c027816 */ /* 0x002fe2000000000d */
[----:B------:R-:W1:Y:S02]  /*aa810*/  LDCU UR73, c[0x0][0x398] ;  /* 0x00007300ff4977ac */ /* 0x000e640008000800 */
        /* <DEDUP_REMOVED lines=50> */
[----:B------:R-:W4:Y:S01]  /*aab40*/  LDL.LU R25, [R1+0x980] ;  /* 0x0009800001197983 */ /* 0x000f220000300800 */
[----:B0-----:R-:W-:-:S03]  /*aab50*/  PRMT R3, R14, 0x3340, R15 ;  /* 0x000033400e037816 */ /* 0x001fc6000000000f */
[----:B------:R0:W-:Y:S04]  /*aab60*/  STL [R1+0x70], R2 ;  /* 0x0000700201007387 */ /* 0x0001e80000100800 */
[----:B------:R-:W4:Y:S04]  /*aab70*/  LDL.LU R21, [R1+0x960] ;  /* 0x0009600001157983 */ /* 0x000f280000300800 */
[----:B------:R-:W-:Y:S01]  /*aab80*/  STL [R1+0x68], R3 ;  /* 0x0000680301007387 */ /* 0x000fe20000100800 */
[----:B0-----:R-:W-:-:S05]  /*aab90*/  PRMT R2, R16, 0x3340, R1 ;  /* 0x0000334010027816 */ /* 0x001fca0000000001 */
[----:B------:R0:W-:Y:S01]  /*aaba0*/  STL [R1+0x50], R2 ;  /* 0x0000500201007387 */ /* 0x0001e20000100800 */
[----:B--2---:R-:W-:Y:S02]  /*aabb0*/  SHF.R.U32.HI R15, RZ, 0x8, R24 ;  /* 0x00000008ff0f7819 */ /* 0x004fe40000011618 */
[----:B---3--:R-:W-:Y:S02]  /*aabc0*/  SHF.R.U32.HI R13, RZ, 0x8, R20 ;  /* 0x00000008ff0d7819 */ /* 0x008fe40000011614 */
[----:B------:R-:W2:Y:S01]  /*aabd0*/  LDL.LU R20, [R1+0x97c] ;  /* 0x00097c0001147983 */ /* 0x000ea20000300800 */
[----:B----4-:R-:W-:-:S03]  /*aabe0*/  SHF.R.U32.HI R16, RZ, 0x8, R19 ;  /* 0x00000008ff107819 */ /* 0x010fc60000011613 */
[----:B------:R-:W3:Y:S01]  /*aabf0*/  LDL.LU R24, [R1+0x9bc] ;  /* 0x0009bc0001187983 */ /* 0x000ee20000300800 */
[----:B------:R-:W-:-:S03]  /*aac00*/  LOP3.LUT R15, R15, 0xffff, RZ, 0xc0, !PT ;  /* 0x0000ffff0f0f7812 */ /* 0x000fc600078ec0ff */
[----:B------:R-:W4:Y:S01]  /*aac10*/  LDL.LU R19, [R1+0x9dc] ;  /* 0x0009dc0001137983 */ /* 0x000f220000300800 */
[----:B------:R-:W-:Y:S02]  /*aac20*/  LOP3.LUT R13, R13, 0xffff, RZ, 0xc0, !PT ;  /* 0x0000ffff0d0d7812 */ /* 0x000fe400078ec0ff */
[----:B------:R-:W-:-:S04]  /*aac30*/  LOP3.LUT R16, R16, 0xffff, RZ, 0xc0, !PT ;  /* 0x0000ffff10107812 */ /* 0x000fc800078ec0ff */
[----:B0-----:R-:W-:Y:S02]  /*aac40*/  PRMT R2, R16, 0x3340, R1 ;  /* 0x0000334010027816 */ /* 0x001fe40000000001 */
[----:B------:R-:W-:-:S04]  /*aac50*/  SHF.R.U32.HI R12, RZ, 0x8, R52 ;  /* 0x00000008ff0c7819 */ /* 0x000fc80000011634 */
[----:B------:R-:W-:Y:S02]  /*aac60*/  LOP3.LUT R12, R12, 0xffff, RZ, 0xc0, !PT ;  /* 0x0000ffff0c0c7812 */ /* 0x000fe400078ec0ff */
[----:B------:R-:W-:-:S04]  /*aac70*/  SHF.R.U32.HI R14, RZ, 0x8, R48 ;  /* 0x00000008ff0e7819 */ /* 0x000fc80000011630 */
[----:B------:R-:W-:Y:S02]  /*aac80*/  LOP3.LUT R14, R14, 0xffff, RZ, 0xc0, !PT ;  /* 0x0000ffff0e0e7812 */ /* 0x000fe400078ec0ff */
[----:B------:R-:W-:Y:S02]  /*aac90*/  PRMT R59, R12, 0x3340, R13 ;  /* 0x000033400c3b7816 */ /* 0x000fe4000000000d */
[----:B------:R-:W-:Y:S02]  /*aaca0*/  PRMT R3, R14, 0x3340, R15 ;  /* 0x000033400e037816 */ /* 0x000fe4000000000f */
[----:B------:R-:W-:-:S03]  /*aacb0*/  SHF.R.U32.HI R13, RZ, 0x8, R23 ;  /* 0x00000008ff0d7819 */ /* 0x000fc60000011617 */
[----:B------:R-:W-:Y:S01]  /*aacc0*/  STL [R1+0x60], R3 ;  /* 0x0000600301007387 */ /* 0x000fe20000100800 */
[----:B------:R-:W-:-:S03]  /*aacd0*/  SHF.R.U32.HI R15, RZ, 0x8, R22 ;  /* 0x00000008ff0f7819 */ /* 0x000fc60000011616 */
[----:B------:R-:W-:Y:S04]  /*aace0*/  STL [R1+0x3c7c], R59 ;  /* 0x003c7c3b01007387 */ /* 0x000fe80000100800 */
[----:B------:R0:W-:Y:S04]  /*aacf0*/  STL [R1+0x4c], R2 ;  /* 0x00004c0201007387 */ /* 0x0001e80000100800 */
[----:B------:R-:W4:Y:S04]  /*aad00*/  LDL.LU R23, [R1+0x978] ;  /* 0x0009780001177983 */ /* 0x000f280000300800 */
[----:B------:R-:W4:Y:S01]  /*aad10*/  LDL.LU R22, [R1+0xa6c] ;  /* 0x000a6c0001167983 */ /* 0x000f220000300800 */
[----:B------:R-:W-:-:S03]  /*aad20*/  SHF.R.U32.HI R12, RZ, 0x8, R25 ;  /* 0x00000008ff0c7819 */ /* 0x000fc60000011619 */
[----:B------:R-:W4:Y:S01]  /*aad30*/  LDL.LU R25, [R1+0xa94] ;  /* 0x000a940001197983 */ /* 0x000f220000300800 */
[----:B------:R-:W-:Y:S02]  /*aad40*/  LOP3.LUT R13, R13, 0xffff, RZ, 0xc0, !PT ;  /* 0x0000ffff0d0d7812 */ /* 0x000fe400078ec0ff */
[----:B------:R-:W-:Y:S02]  /*aad50*/  LOP3.LUT R15, R15, 0xffff, RZ, 0xc0, !PT ;  /* 0x0000ffff0f0f7812 */ /* 0x000fe400078ec0ff */
[----:B------:R-:W-:Y:S02]  /*aad60*/  SHF.R.U32.HI R14, RZ, 0x8, R21 ;  /* 0x00000008ff0e7819 */ /* 0x000fe40000011615 */
[----:B0-----:R-:W-:Y:S02]  /*aad70*/  PRMT R2, R13, 0x3340, R15 ;  /* 0x000033400d027816 */ /* 0x001fe4000000000f */
[----:B------:R-:W-:Y:S02]  /*aad80*/  LOP3.LUT R14, R14, 0xffff, RZ, 0xc0, !PT ;  /* 0x0000ffff0e0e7812 */ /* 0x000fe400078ec0ff */
[----:B------:R-:W-:Y:S01]  /*aad90*/  LOP3.LUT R12, R12, 0xffff, RZ, 0xc0, !PT ;  /* 0x0000ffff0c0c7812 */ /* 0x000fe200078ec0ff */
[----:B------:R0:W-:Y:S01]  /*aada0*/  STL [R1+0x58], R2 ;  /* 0x0000580201007387 */ /* 0x0001e20000100800 */
[----:B------:R-:W-:-:S03]  /*aadb0*/  PRMT R3, R14, 0x3340, R1 ;  /* 0x000033400e037816 */ /* 0x000fc60000000001 */
[----:B------:R-:W4:Y:S01]  /*aadc0*/  LDL.LU R21, [R1+0x970] ;  /* 0x0009700001157983 */ /* 0x000f220000300800 */
[----:B0-----:R-:W-:-:S03]  /*aadd0*/  PRMT R2, R12, 0x3340, R1 ;  /* 0x000033400c027816 */ /* 0x001fc60000000001 */
[----:B------:R-:W-:Y:S04]  /*aade0*/  STL [R1+0x48], R3 ;  /* 0x0000480301007387 */ /* 0x000fe80000100800 */
[----:B------:R0:W-:Y:S01]  /*aadf0*/  STL [R1+0x44], R2 ;  /* 0x0000440201007387 */ /* 0x0001e20000100800 */
[----:B--2---:R-:W-:-:S03]  /*aae00*/  SHF.R.U32.HI R13, RZ, 0x8, R20 ;  /* 0x00000008ff0d7819 */ /* 0x004fc60000011614 */
[----:B------:R-:W2:Y:S01]  /*aae10*/  LDL.LU R20, [R1+0xb14] ;  /* 0x000b140001147983 */ /* 0x000ea20000300800 */
[----:B------:R-:W-:Y:S02]  /*aae20*/  LOP3.LUT R13, R13, 0xffff, RZ, 0xc0, !PT ;  /* 0x0000ffff0d0d7812 */ /* 0x000fe400078ec0ff */
[----:B---3--:R-:W-:Y:S02]  /*aae30*/  SHF.R.U32.HI R14, RZ, 0x8, R24 ;  /* 0x00000008ff0e7819 */ /* 0x008fe40000011618 */
[----:B----4-:R-:W-:Y:S02]  /*aae40*/  SHF.R.U32.HI R12, RZ, 0x8, R19 ;  /* 0x00000008ff0c7819 */ /* 0x010fe40000011613 */
[----:B0-----:R-:W-:Y:S01]  /*aae50*/  PRMT R2, R13, 0x3340, R0 ;  /* 0x000033400d027816 */ /* 0x001fe20000000000 */
[----:B------:R-:W3:Y:S01]  /*aae60*/  LDL.LU R19, [R1+0xb6c] ;  /* 0x000b6c0001137983 */ /* 0x000ee20000300800 */
[----:B------:R-:W-:Y:S02]  /*aae70*/  LOP3.LUT R14, R14, 0xffff, RZ, 0xc0, !PT ;  /* 0x0000ffff0e0e7812 */ /* 0x000fe400078ec0ff */
[----:B------:R-:W-:Y:S01]  /*aae80*/  LOP3.LUT R12, R12, 0xffff, RZ, 0xc0, !PT ;  /* 0x0000ffff0c0c7812 */ /* 0x000fe200078ec0ff */
[----:B------:R0:W-:Y:S01]  /*aae90*/  STL [R1+0x3c], R2 ;  /* 0x00003c0201007387 */ /* 0x0001e20000100800 */
[----:B------:R-:W-:-:S05]  /*aaea0*/  PRMT R3, R14, 0x3340, R1 ;  /* 0x000033400e037816 */ /* 0x000fca0000000001 */
[----:B------:R4:W-:Y:S01]  /*aaeb0*/  STL [R1+0x10], R3 ;  /* 0x0000100301007387 */ /* 0x0009e20000100800 */
[----:B0-----:R-:W-:-:S05]  /*aaec0*/  PRMT R2, R12, 0x3340, R1 ;  /* 0x000033400c027816 */ /* 0x001fca0000000001 */
[----:B------:R0:W-:Y:S04]  /*aaed0*/  STL [R1+0x40], R2 ;  /* 0x0000400201007387 */ /* 0x0001e80000100800 */
[----:B------:R-:W3:Y:S04]  /*aaee0*/  LDL.LU R48, [R1+0x950] ;  /* 0x0009500001307983 */ /* 0x000ee80000300800 */
[----:B------:R-:W3:Y:S01]  /*aaef0*/  LDL.LU R52, [R1+0xbfc] ;  /* 0x000bfc0001347983 */ /* 0x000ee20000300800 */
[----:B------:R-:W-:-:S03]  /*aaf00*/  SHF.R.U32.HI R12, RZ, 0x8, R25 ;  /* 0x00000008ff0c7819 */ /* 0x000fc60000011619 */
[----:B------:R-:W3:Y:S01]  /*aaf10*/  LDL.LU R25, [R1+0xc2c] ;  /* 0x000c2c0001197983 */ /* 0x000ee20000300800 */
[----:B------:R-:W-:Y:S02]  /*aaf20*/  SHF.R.U32.HI R13, RZ, 0x8, R23 ;  /* 0x00000008ff0d7819 */ /* 0x000fe40000011617 */
[----:B------:R-:W-:Y:S02]  /*aaf30*/  SHF.R.U32.HI R14, RZ, 0x8, R22 ;  /* 0x00000008ff0e7819 */ /* 0x000fe40000011616 */
[----:B------:R-:W-:Y:S02]  /*aaf40*/  LOP3.LUT R13, R13, 0xffff, RZ, 0xc0, !PT ;  /* 0x0000ffff0d0d7812 */ /* 0x000fe400078ec0ff */
[----:B------:R-:W-:Y:S02]  /*aaf50*/  LOP3.LUT R14, R14, 0xffff, RZ, 0xc0, !PT ;  /* 0x0000ffff0e0e7812 */ /* 0x000fe400078ec0ff */
[----:B------:R-:W-:Y:S02]  /*aaf60*/  LOP3.LUT R12, R12, 0xffff, RZ, 0xc0, !PT ;  /* 0x0000ffff0c0c7812 */ /* 0x000fe400078ec0ff */
[----:B------:R-:W-:-:S02]  /*aaf70*/  PRMT R54, R13, 0x3340, R0 ;  /* 0x000033400d367816 */ /* 0x000fc40000000000 */
[--C-:B----4-:R-:W-:Y:S02]  /*aaf80*/  PRMT R3, R14, 0x3340, R1.reuse ;  /* 0x000033400e037816 */ /* 0x110fe40000000001 */
[----:B0-----:R-:W-:Y:S01]  /*aaf90*/  PRMT R2, R12, 0x3340, R1 ;  /* 0x000033400c027816 */ /* 0x001fe20000000001 */
[----:B------:R-:W-:Y:S04]  /*aafa0*/  STL [R1+0x3c80], R54 ;  /* 0x003c803601007387 */ /* 0x000fe80000100800 */
[----:B------:R-:W-:Y:S04]  /*aafb0*/  STL [R1+0x34], R3 ;  /* 0x0000340301007387 */ /* 0x000fe80000100800 */
[----:B------:R0:W-:Y:S04]  /*aafc0*/  STL [R1+0x30], R2 ;  /* 0x0000300201007387 */ /* 0x0001e80000100800 */
[----:B------:R-:W4:Y:S04]  /*aafd0*/  LDL.LU R24, [R1+0x934] ;  /* 0x0009340001187983 */ /* 0x000f280000300800 */
[----:B------:R-:W4:Y:S04]  /*aafe0*/  LDL.LU R23, [R1+0xc84] ;  /* 0x000c840001177983 */ /* 0x000f280000300800 */
[----:B------:R-:W4:Y:S01]  /*aaff0*/  LDL.LU R22, [R1+0xc94] ;  /* 0x000c940001167983 */ /* 0x000f220000300800 */
[----:B------:R-:W-:-:S03]  /*ab000*/  SHF.R.U32.HI R13, RZ, 0x8, R21 ;  /* 0x00000008ff0d7819 */ /* 0x000fc60000011615 */
[----:B------:R-:W4:Y:S01]  /*ab010*/  LDL.LU R21, [R1+0x92c] ;  /* 0x00092c0001157983 */ /* 0x000f220000300800 */
[----:B------:R-:W-:-:S04]  /*ab020*/  LOP3.LUT R13, R13, 0xffff, RZ, 0xc0, !PT ;  /* 0x0000ffff0d0d7812 */ /* 0x000fc800078ec0ff */
[----:B0-----:R-:W-:Y:S02]  /*ab030*/  PRMT R2, R13, 0x3340, R0 ;  /* 0x000033400d027816 */ /* 0x001fe40000000000 */
[----:B--2---:R-:W-:Y:S02]  /*ab040*/  SHF.R.U32.HI R14, RZ, 0x8, R20 ;  /* 0x00000008ff0e7819 */ /* 0x004fe40000011614 */
[----:B------:R-:W2:Y:S02]  /*ab050*/  LDL.LU R20, [R1+0xcbc] ;  /* 0x000cbc0001147983 */ /* 0x000ea40000300800 */
[----:B------:R-:W-:Y:S02]  /*ab060*/  LOP3.LUT R14, R14, 0xffff, RZ, 0xc0, !PT ;  /* 0x0000ffff0e0e7812 */ /* 0x000fe400078ec0ff */
[----:B---3--:R-:W-:Y:S01]  /*ab070*/  SHF.R.U32.HI R12, RZ, 0x8, R19 ;  /* 0x00000008ff0c7819 */ /* 0x008fe20000011613 */
[----:B------:R0:W-:Y:S03]  /*ab080*/  STL [R1+0x2c], R2 ;  /* 0x00002c0201007387 */ /* 0x0001e60000100800 */
[----:B------:R-:W-:Y:S01]  /*ab090*/  LOP3.LUT R12, R12, 0xffff, RZ, 0xc0, !PT ;  /* 0x0000ffff0c0c7812 */ /* 0x000fe200078ec0ff */
[----:B------:R-:W3:Y:S01]  /*ab0a0*/  LDL.LU R19, [R1+0xccc] ;  /* 0x000ccc0001137983 */ /* 0x000ee20000300800 */
[----:B------:R-:W-:-:S02]  /*ab0b0*/  PRMT R3, R14, 0x3340, R1 ;  /* 0x000033400e037816 */ /* 0x000fc40000000001 */
[----:B0-----:R-:W-:-:S03]  /*ab0c0*/  PRMT R2, R12, 0x3340, R1 ;  /* 0x000033400c027816 */ /* 0x001fc60000000001 */
[----:B------:R-:W-:Y:S04]  /*ab0d0*/  STL [R1+0x28], R3 ;  /* 0x0000280301007387 */ /* 0x000fe80000100800 */
[----:B------:R0:W-:Y:S01]  /*ab0e0*/  STL [R1+0x20], R2 ;  /* 0x0000200201007387 */ /* 0x0001e20000100800 */
        /* <DEDUP_REMOVED lines=8> */
[--C-:B------:R-:W-:Y:S02]  /*ab170*/  PRMT R13, R13, 0x3340, R0.reuse ;  /* 0x000033400d0d7816 */ /* 0x100fe40000000000 */
[----:B------:R-:W-:Y:S01]  /*ab180*/  PRMT R14, R14, 0x3340, R0 ;  /* 0x000033400e0e7816 */ /* 0x000fe20000000000 */
[----:B------:R-:W-:Y:S01]  /*ab190*/  STL [R1+0x3c84], R12 ;  /* 0x003c840c01007387 */ /* 0x000fe20000100800 */
[----:B----4-:R-:W-:Y:S02]  /*ab1a0*/  SHF.R.U32.HI R18, RZ, 0x8, R24 ;  /* 0x00000008ff127819 */ /* 0x010fe40000011618 */
[----:B------:R-:W-:-:S04]  /*ab1b0*/  SHF.R.U32.HI R15, RZ, 0x8, R22 ;  /* 0x00000008ff0f7819 */ /* 0x000fc80000011616 */
[----:B------:R-:W-:Y:S02]  /*ab1c0*/  LOP3.LUT R15, R15, 0xffff, RZ, 0xc0, !PT ;  /* 0x0000ffff0f0f7812 */ /* 0x000fe400078ec0ff */
[----:B------:R-:W-:Y:S02]  /*ab1d0*/  SHF.R.U32.HI R16, RZ, 0x8, R23 ;  /* 0x00000008ff107819 */ /* 0x000fe40000011617 */
[----:B0-----:R-:W-:Y:S02]  /*ab1e0*/  PRMT R2, R15, 0x3340, R0 ;  /* 0x000033400f027816 */ /* 0x001fe40000000000 */
[----:B------:R-:W-:Y:S02]  /*ab1f0*/  SHF.R.U32.HI R15, RZ, 0x8, R21 ;  /* 0x00000008ff0f7819 */ /* 0x000fe40000011615 */
[----:B------:R-:W-:Y:S02]  /*ab200*/  LOP3.LUT R18, R18, 0xffff, RZ, 0xc0, !PT ;  /* 0x0000ffff12127812 */ /* 0x000fe400078ec0ff */
[----:B------:R-:W-:-:S02]  /*ab210*/  LOP3.LUT R16, R16, 0xffff, RZ, 0xc0, !PT ;  /* 0x0000ffff10107812 */ /* 0x000fc400078ec0ff */
[----:B------:R-:W-:Y:S02]  /*ab220*/  LOP3.LUT R15, R15, 0xffff, RZ, 0xc0, !PT ;  /* 0x0000ffff0f0f7812 */ /* 0x000fe400078ec0ff */
[--C-:B------:R-:W-:Y:S02]  /*ab230*/  PRMT R4, R18, 0x3340, R0.reuse ;  /* 0x0000334012047816 */ /* 0x100fe40000000000 */
[--C-:B------:R-:W-:Y:S01]  /*ab240*/  PRMT R3, R16, 0x3340, R0.reuse ;  /* 0x0000334010037816 */ /* 0x100fe20000000000 */
[----:B------:R-:W-:Y:S01]  /*ab250*/  STL [R1+0x3c88], R13 ;  /* 0x003c880d01007387 */ /* 0x000fe20000100800 */
[----:B------:R-:W-:-:S03]  /*ab260*/  PRMT R15, R15, 0x3340, R0 ;  /* 0x000033400f0f7816 */ /* 0x000fc60000000000 */
[----:B------:R-:W-:Y:S04]  /*ab270*/  STL [R1+0x3c8c], R14 ;  /* 0x003c8c0e01007387 */ /* 0x000fe80000100800 */
[----:B------:R-:W-:Y:S04]  /*ab280*/  STL [R1+0x8], R4 ;  /* 0x0000080401007387 */ /* 0x000fe80000100800 */
[----:B------:R0:W-:Y:S04]  /*ab290*/  STL [R1+0x4], R3 ;  /* 0x0000040301007387 */ /* 0x0001e80000100800 */
[----:B------:R4:W-:Y:S04]  /*ab2a0*/  STL [R1+0xc], R2 ;  /* 0x00000c0201007387 */ /* 0x0009e80000100800 */
[----:B------:R-:W-:Y:S01]  /*ab2b0*/  STL [R1+0x3c90], R15 ;  /* 0x003c900f01007387 */ /* 0x000fe20000100800 */
[----:B--2---:R-:W-:-:S03]  /*ab2c0*/  SHF.R.U32.HI R18, RZ, 0x8, R20 ;  /* 0x00000008ff127819 */ /* 0x004fc60000011614 */
[----:B------:R-:W2:Y:S04]  /*ab2d0*/  LDL.LU R21, [R1+0xcec] ;  /* 0x000cec0001157983 */ /* 0x000ea80000300800 */
[----:B------:R-:W2:Y:S04]  /*ab2e0*/  LDL.LU R22, [R1+0xcfc] ;  /* 0x000cfc0001167983 */ /* 0x000ea80000300800 */
[----:B------:R-:W2:Y:S04]  /*ab2f0*/  LDL.LU R23, [R1+0x390] ;  /* 0x0003900001177983 */ /* 0x000ea80000300800 */
[----:B------:R-:W2:Y:S01]  /*ab300*/  LDL.LU R24, [R1+0xd20] ;  /* 0x000d200001187983 */ /* 0x000ea20000300800 */
[----:B------:R-:W-:Y:S01]  /*ab310*/  BAR.SYNC.DEFER_BLOCKING 0x0 ;  /* 0x0000000000007b1d */ /* 0x000fe20000010000 */
[----:B---3--:R-:W-:-:S05]  /*ab320*/  SHF.R.U32.HI R20, RZ, 0x8, R25 ;  /* 0x00000008ff147819 */ /* 0x008fca0000011619 */
[----:B------:R-:W3:Y:S04]  /*ab330*/  LDL.LU R25, [R1+0xd34] ;  /* 0x000d340001197983 */ /* 0x000ee80000300800 */
        /* <DEDUP_REMOVED lines=28> */
[----:B--2---:R-:W-:-:S02]  /*ab500*/  PRMT R10, R44, 0x5410, R45 ;  /* 0x000054102c0a7816 */ /* 0x004fc4000000002d */
[----:B---3--:R-:W-:-:S03]  /*ab510*/  PRMT R9, R42, 0x5410, R43 ;  /* 0x000054102a097816 */ /* 0x008fc6000000002b */
[----:B------:R0:W-:Y:S01]  /*ab520*/  STL [R1+0x69c], R10 ;  /* 0x00069c0a01007387 */ /* 0x0001e20000100800 */
[----:B------:R-:W-:-:S03]  /*ab530*/  PRMT R8, R41, 0x5410, R40 ;  /* 0x0000541029087816 */ /* 0x000fc60000000028 */
[----:B------:R2:W-:Y:S04]  /*ab540*/  STL [R1+0x6a0], R9 ;  /* 0x0006a00901007387 */ /* 0x0005e80000100800 */
[----:B------:R3:W-:Y:S01]  /*ab550*/  STL [R1+0x694], R8 ;  /* 0x0006940801007387 */ /* 0x0007e20000100800 */
[----:B0-----:R-:W-:Y:S02]  /*ab560*/  PRMT R10, R39, 0x5410, R38 ;  /* 0x00005410270a7816 */ /* 0x001fe40000000026 */
[----:B--2---:R-:W-:-:S03]  /*ab570*/  PRMT R9, R31, 0x5410, R30 ;  /* 0x000054101f097816 */ /* 0x004fc6000000001e */
[----:B------:R-:W-:Y:S01]  /*ab580*/  STL [R1+0x690], R10 ;  /* 0x0006900a01007387 */ /* 0x000fe20000100800 */
[----:B---3--:R-:W-:-:S03]  /*ab590*/  PRMT R8, R29, 0x5410, R28 ;  /* 0x000054101d087816 */ /* 0x008fc6000000001c */
[----:B------:R-:W-:Y:S01]  /*ab5a0*/  STL [R1+0x68c], R9 ;  /* 0x00068c0901007387 */ /* 0x000fe20000100800 */
[----:B------:R-:W-:-:S03]  /*ab5b0*/  PRMT R3, R27, 0x5410, R3 ;  /* 0x000054101b037816 */ /* 0x000fc60000000003 */
[----:B------:R-:W-:Y:S04]  /*ab5c0*/  STL [R1+0x688], R8 ;  /* 0x0006880801007387 */ /* 0x000fe80000100800 */
[----:B------:R0:W-:Y:S01]  /*ab5d0*/  STL [R1+0x680], R3 ;  /* 0x0006800301007387 */ /* 0x0001e20000100800 */
[----:B----4-:R-:W-:-:S05]  /*ab5e0*/  PRMT R2, R4, 0x5410, R2 ;  /* 0x0000541004027816 */ /* 0x010fca0000000002 */
[----:B------:R2:W-:Y:S01]  /*ab5f0*/  STL [R1+0x684], R2 ;  /* 0x0006840201007387 */ /* 0x0005e20000100800 */
[----:B------:R-:W-:-:S05]  /*ab600*/  PRMT R4, R5, 0x5410, R6 ;  /* 0x0000541005047816 */ /* 0x000fca0000000006 */
[----:B------:R3:W-:Y:S01]  /*ab610*/  STL [R1+0x67c], R4 ;  /* 0x00067c0401007387 */ /* 0x0007e20000100800 */
[----:B0-----:R-:W-:-:S05]  /*ab620*/  PRMT R3, R37, 0x5410, R7 ;  /* 0x0000541025037816 */ /* 0x001fca0000000007 */
[----:B------:R0:W-:Y:S01]  /*ab630*/  STL [R1+0x678], R3 ;  /* 0x0006780301007387 */ /* 0x0001e20000100800 */
[----:B--2---:R-:W-:-:S05]  /*ab640*/  PRMT R2, R26, 0x5410, R17 ;  /* 0x000054101a027816 */ /* 0x004fca0000000011 */
[----:B------:R2:W-:Y:S01]  /*ab650*/  STL [R1+0x670], R2 ;  /* 0x0006700201007387 */ /* 0x0005e20000100800 */
[----:B---3--:R-:W-:-:S05]  /*ab660*/  PRMT R4, R46, 0x5410, R47 ;  /* 0x000054102e047816 */ /* 0x008fca000000002f */
[----:B------:R-:W-:Y:S01]  /*ab670*/  STL [R1+0x674], R4 ;  /* 0x0006740401007387 */ /* 0x000fe20000100800 */
[----:B0-----:R-:W-:-:S03]  /*ab680*/  PRMT R3, R51, 0x5410, R49 ;  /* 0x0000541033037816 */ /* 0x001fc60000000031 */
[----:B------:R-:W3:Y:S04]  /*ab690*/  LDL.LU R15, [R1+0x228] ;  /* 0x00022800010f7983 */ /* 0x000ee80000300800 */
[----:B------:R0:W-:Y:S01]  /*ab6a0*/  STL [R1+0x66c], R3 ;  /* 0x00066c0301007387 */ /* 0x0001e20000100800 */
[----:B--2---:R-:W-:-:S03]  /*ab6b0*/  PRMT R2, R52, 0x5410, R48 ;  /* 0x0000541034027816 */ /* 0x004fc60000000030 */
[----:B------:R-:W3:Y:S04]  /*ab6c0*/  LDL.LU R14, [R1+0x324] ;  /* 0x00032400010e7983 */ /* 0x000ee80000300800 */
        /* <DEDUP_REMOVED lines=47> */
[----:B--2---:R-:W2:Y:S04]  /*ab9c0*/  LDL.LU R2, [R1+0x190] ;  /* 0x0001900001027983 */ /* 0x004ea80000300800 */
[----:B------:R-:W2:Y:S04]  /*ab9d0*/  LDL.LU R4, [R1+0x290] ;  /* 0x0002900001047983 */ /* 0x000ea80000300800 */
[----:B------:R-:W2:Y:S04]  /*ab9e0*/  LDL.LU R6, [R1+0x188] ;  /* 0x0001880001067983 */ /* 0x000ea80000300800 */
[----:B------:R-:W2:Y:S01]  /*ab9f0*/  LDL.LU R5, [R1+0x288] ;  /* 0x0002880001057983 */ /* 0x000ea20000300800 */
[----:B---3--:R-:W-:-:S03]  /*aba00*/  PRMT R14, R14, 0x5410, R15 ;  /* 0x000054100e0e7816 */ /* 0x008fc6000000000f */
[----:B------:R-:W3:Y:S04]  /*aba10*/  LDL.LU R15, [R1+0x3c90] ;  /* 0x003c9000010f7983 */ /* 0x000ee80000300800 */
[----:B------:R0:W-:Y:S01]  /*aba20*/  STL [R1+0x660], R14 ;  /* 0x0006600e01007387 */ /* 0x0001e20000100800 */
[----:B----4-:R-:W-:-:S03]  /*aba30*/  PRMT R12, R12, 0x5410, R13 ;  /* 0x000054100c0c7816 */ /* 0x010fc6000000000d */
[----:B0-----:R-:W4:Y:S01]  /*aba40*/  LDL.LU R14, [R1+0x3c8c] ;  /* 0x003c8c00010e7983 */ /* 0x001f220000300800 */
[----:B------:R-:W-:-:S03]  /*aba50*/  PRMT R59, R59, 0x5410, R54 ;  /* 0x000054103b3b7816 */ /* 0x000fc60000000036 */
[----:B------:R-:W3:Y:S04]  /*aba60*/  LDL.LU R13, [R1+0x3c88] ;  /* 0x003c8800010d7983 */ /* 0x000ee80000300800 */
[----:B------:R0:W-:Y:S01]  /*aba70*/  STL [R1+0x65c], R12 ;  /* 0x00065c0c01007387 */ /* 0x0001e20000100800 */
[----:B------:R-:W-:-:S03]  /*aba80*/  PRMT R48, R48, 0x5410, R52 ;  /* 0x0000541030307816 */ /* 0x000fc60000000034 */
[----:B0-----:R-:W3:Y:S01]  /*aba90*/  LDL.LU R12, [R1+0x3c84] ;  /* 0x003c8400010c7983 */ /* 0x001ee20000300800 */
[----:B------:R-:W-:-:S03]  /*abaa0*/  PRMT R49, R49, 0x5410, R51 ;  /* 0x0000541031317816 */ /* 0x000fc60000000033 */
[----:B------:R-:W3:Y:S04]  /*abab0*/  LDL.LU R54, [R1+0x3c80] ;  /* 0x003c800001367983 */ /* 0x000ee80000300800 */
[----:B------:R0:W-:Y:S01]  /*abac0*/  STL [R1+0x650], R59 ;  /* 0x0006503b01007387 */ /* 0x0001e20000100800 */
[----:B------:R-:W-:-:S03]  /*abad0*/  PRMT R47, R47, 0x5410, R46 ;  /* 0x000054102f2f7816 */ /* 0x000fc6000000002e */
[----:B0-----:R-:W3:Y:S04]  /*abae0*/  LDL.LU R59, [R1+0x3c7c] ;  /* 0x003c7c00013b7983 */ /* 0x001ee80000300800 */
[----:B------:R-:W3:Y:S04]  /*abaf0*/  LDL.LU R52, [R1+0x3c78] ;  /* 0x003c780001347983 */ /* 0x000ee80000300800 */
[----:B------:R0:W-:Y:S01]  /*abb00*/  STL [R1+0x654], R48 ;  /* 0x0006543001007387 */ /* 0x0001e20000100800 */
[----:B------:R-:W-:Y:S02]  /*abb10*/  PRMT R17, R17, 0x5410, R26 ;  /* 0x0000541011117816 */ /* 0x000fe4000000001a */
[----:B------:R-:W-:Y:S01]  /*abb20*/  PRMT R7, R7, 0x5410, R37 ;  /* 0x0000541007077816 */ /* 0x000fe20000000025 */
[----:B0-----:R-:W3:Y:S04]  /*abb30*/  LDL.LU R48, [R1+0x3c74] ;  /* 0x003c740001307983 */ /* 0x001ee80000300800 */
[----:B------:R-:W3:Y:S04]  /*abb40*/  LDL.LU R51, [R1+0x3c70] ;  /* 0x003c700001337983 */ /* 0x000ee80000300800 */
[----:B------:R0:W-:Y:S01]  /*abb50*/  STL [R1+0x64c], R49 ;  /* 0x00064c3101007387 */ /* 0x0001e20000100800 */
[----:B------:R-:W-:-:S02]  /*abb60*/  PRMT R16, R8, 0x5410, R16 ;  /* 0x0000541008107816 */ /* 0x000fc40000000010 */
[----:B------:R-:W-:Y:S01]  /*abb70*/  PRMT R9, R10, 0x5410, R9 ;  /* 0x000054100a097816 */ /* 0x000fe20000000009 */
[----:B0-----:R-:W3:Y:S04]  /*abb80*/  LDL.LU R49, [R1+0x3c6c] ;  /* 0x003c6c0001317983 */ /* 0x001ee80000300800 */
[----:B------:R-:W3:Y:S04]  /*abb90*/  LDL.LU R46, [R1+0x3c68] ;  /* 0x003c6800012e7983 */ /* 0x000ee80000300800 */
[----:B------:R0:W-:Y:S01]  /*abba0*/  STL [R1+0x644], R47 ;  /* 0x0006442f01007387 */ /* 0x0001e20000100800 */
[----:B------:R-:W-:-:S03]  /*abbb0*/  PRMT R8, R32, 0x5410, R11 ;  /* 0x0000541020087816 */ /* 0x000fc6000000000b */
[----:B0-----:R-:W3:Y:S04]  /*abbc0*/  LDL.LU R47, [R1+0x3c64] ;  /* 0x003c6400012f7983 */ /* 0x001ee80000300800 */
[----:B------:R-:W3:Y:S04]  /*abbd0*/  LDL.LU R26, [R1+0x3c60] ;  /* 0x003c6000011a7983 */ /* 0x000ee80000300800 */
[----:B------:R0:W-:Y:S01]  /*abbe0*/  STL [R1+0x648], R17 ;  /* 0x0006481101007387 */ /* 0x0001e20000100800 */
[----:B------:R-:W-:-:S03]  /*abbf0*/  PRMT R10, R34, 0x5410, R33 ;  /* 0x00005410220a7816 */ /* 0x000fc60000000021 */
[----:B0-----:R-:W3:Y:S04]  /*abc00*/  LDL.LU R17, [R1+0x3c5c] ;  /* 0x003c5c0001117983 */ /* 0x001ee80000300800 */
[----:B------:R-:W3:Y:S04]  /*abc10*/  LDL.LU R37, [R1+0x3c58] ;  /* 0x003c580001257983 */ /* 0x000ee80000300800 */
[----:B------:R0:W-:Y:S04]  /*abc20*/  STL [R1+0x640], R7 ;  /* 0x0006400701007387 */ /* 0x0001e80000100800 */
[----:B0-----:R-:W3:Y:S04]  /*abc30*/  LDL.LU R7, [R1+0x3c54] ;  /* 0x003c540001077983 */ /* 0x001ee80000300800 */
[----:B------:R-:W-:Y:S04]  /*abc40*/  STL [R1+0x63c], R16 ;  /* 0x00063c1001007387 */ /* 0x000fe80000100800 */
[----:B------:R0:W-:Y:S04]  /*abc50*/  STL [R1+0x634], R9 ;  /* 0x0006340901007387 */ /* 0x0001e80000100800 */
[----:B------:R1:W-:Y:S01]  /*abc60*/  STL [R1+0x638], R8 ;  /* 0x0006380801007387 */ /* 0x0003e20000100800 */
[----:B0-----:R-:W-:-:S03]  /*abc70*/  PRMT R9, R36, 0x5410, R35 ;  /* 0x0000541024097816 */ /* 0x001fc60000000023 */
[----:B------:R0:W-:Y:S01]  /*abc80*/  STL [R1+0x630], R10 ;  /* 0x0006300a01007387 */ /* 0x0001e20000100800 */
[----:B-1----:R-:W-:-:S03]  /*abc90*/  PRMT R8, R53, 0x5410, R50 ;  /* 0x0000541035087816 */ /* 0x002fc60000000032 */
[----:B------:R1:W-:Y:S04]  /*abca0*/  STL [R1+0x624], R9 ;  /* 0x0006240901007387 */ /* 0x0003e80000100800 */
[----:B------:R1:W-:Y:S01]  /*abcb0*/  STL [R1+0x628], R8 ;  /* 0x0006280801007387 */ /* 0x0003e20000100800 */
[----:B0-----:R-:W-:Y:S02]  /*abcc0*/  PRMT R10, R56, 0x5410, R55 ;  /* 0x00005410380a7816 */ /* 0x001fe40000000037 */
[----:B-1----:R-:W-:-:S03]  /*abcd0*/  PRMT R9, R58, 0x5410, R57 ;  /* 0x000054103a097816 */ /* 0x002fc60000000039 */
[----:B------:R0:W-:Y:S01]  /*abce0*/  STL [R1+0x5fc], R10 ;  /* 0x0005fc0a01007387 */ /* 0x0001e20000100800 */
[----:B------:R-:W-:-:S03]  /*abcf0*/  PRMT R8, R61, 0x5410, R60 ;  /* 0x000054103d087816 */ /* 0x000fc6000000003c */
[----:B------:R1:W-:Y:S04]  /*abd00*/  STL [R1+0x3ac], R9 ;  /* 0x0003ac0901007387 */ /* 0x0003e80000100800 */
[----:B------:R2:W-:Y:S01]  /*abd10*/  STL [R1+0x3a8], R8 ;  /* 0x0003a80801007387 */ /* 0x0005e20000100800 */
[----:B0-----:R-:W-:Y:S02]  /*abd20*/  PRMT R10, R44, 0x5410, R45 ;  /* 0x000054102c0a7816 */ /* 0x001fe4000000002d */
[----:B-1----:R-:W-:-:S03]  /*abd30*/  PRMT R9, R42, 0x5410, R43 ;  /* 0x000054102a097816 */ /* 0x002fc6000000002b */
[----:B------:R0:W-:Y:S01]  /*abd40*/  STL [R1+0x3a4], R10 ;  /* 0x0003a40a01007387 */ /* 0x0001e20000100800 */
[----:B--2---:R-:W-:-:S03]  /*abd50*/  PRMT R8, R41, 0x5410, R40 ;  /* 0x0000541029087816 */ /* 0x004fc60000000028 */
[----:B------:R-:W-:Y:S04]  /*abd60*/  STL [R1+0x250], R9 ;  /* 0x0002500901007387 */ /* 0x000fe80000100800 */
[----:B------:R1:W-:Y:S01]  /*abd70*/  STL [R1+0x254], R8 ;  /* 0x0002540801007387 */ /* 0x0003e20000100800 */
[----:B0-----:R-:W-:Y:S02]  /*abd80*/  PRMT R10, R39, 0x5410, R38 ;  /* 0x00005410270a7816 */ /* 0x001fe40000000026 */
[----:B-1----:R-:W-:-:S03]  /*abd90*/  PRMT R8, R31, 0x5410, R30 ;  /* 0x000054101f087816 */ /* 0x002fc6000000001e */
[----:B------:R-:W-:Y:S01]  /*abda0*/  STL [R1+0x24c], R10 ;  /* 0x00024c0a01007387 */ /* 0x000fe20000100800 */
[----:B------:R-:W-:-:S03]  /*abdb0*/  PRMT R9, R29, 0x5410, R28 ;  /* 0x000054101d097816 */ /* 0x000fc6000000001c */
[----:B------:R0:W-:Y:S04]  /*abdc0*/  STL [R1+0x248], R8 ;  /* 0x0002480801007387 */ /* 0x0001e80000100800 */
[----:B------:R-:W-:Y:S01]  /*abdd0*/  STL [R1+0x240], R9 ;  /* 0x0002400901007387 */ /* 0x000fe20000100800 */
[----:B0-----:R-:W-:Y:S02]  /*abde0*/  PRMT R8, R27, 0x5410, R3 ;  /* 0x000054101b087816 */ /* 0x001fe40000000003 */
[----:B------:R-:W-:-:S03]  /*abdf0*/  PRMT R3, R4, 0x5410, R2 ;  /* 0x0000541004037816 */ /* 0x000fc60000000002 */
[----:B------:R0:W-:Y:S04]  /*abe00*/  STL [R1+0x244], R8 ;  /* 0x0002440801007387 */ /* 0x0001e80000100800 */
[----:B------:R-:W2:Y:S04]  /*abe10*/  LDL.LU R57, [R1+0x180] ;  /* 0x0001800001397983 */ /* 0x000ea80000300800 */
[----:B------:R-:W-:Y:S04]  /*abe20*/  STL [R1+0x23c], R3 ;  /* 0x00023c0301007387 */ /* 0x000fe80000100800 */
[----:B------:R-:W2:Y:S01]  /*abe30*/  LDL.LU R58, [R1+0x280] ;  /* 0x00028000013a7983 */ /* 0x000ea20000300800 */
[----:B------:R-:W-:-:S05]  /*abe40*/  PRMT R2, R5, 0x5410, R6 ;  /* 0x0000541005027816 */ /* 0x000fca0000000006 */
[----:B------:R1:W-:Y:S04]  /*abe50*/  STL [R1+0x234], R2 ;  /* 0x0002340201007387 */ /* 0x0003e80000100800 */
        /* <DEDUP_REMOVED lines=31> */
[----:B--2---:R-:W-:-:S05]  /*ac050*/  PRMT R9, R58, 0x5410, R57 ;  /* 0x000054103a097816 */ /* 0x004fca0000000039 */
[----:B------:R0:W-:Y:S04]  /*ac060*/  STL [R1+0x238], R9 ;  /* 0x0002380901007387 */ /* 0x0001e80000100800 */
[----:B------:R-:W2:Y:S04]  /*ac070*/  LDL.LU R35, [R1+0xf4] ;  /* 0x0000f40001237983 */ /* 0x000ea80000300800 */
[----:B------:R-:W2:Y:S04]  /*ac080*/  LDL.LU R56, [R1+0x1cc] ;  /* 0x0001cc0001387983 */ /* 0x000ea80000300800 */
[----:B------:R-:W2:Y:S04]  /*ac090*/  LDL.LU R57, [R1+0x1bc] ;  /* 0x0001bc0001397983 */ /* 0x000ea80000300800 */
[----:B------:R-:W2:Y:S01]  /*ac0a0*/  LDL.LU R58, [R1+0x1ac] ;  /* 0x0001ac00013a7983 */ /* 0x000ea20000300800 */
[----:B---3--:R-:W-:-:S02]  /*ac0b0*/  PRMT R10, R10, 0x5410, R5 ;  /* 0x000054100a0a7816 */ /* 0x008fc40000000005 */
[----:B------:R-:W-:Y:S01]  /*ac0c0*/  PRMT R4, R4, 0x5410, R6 ;  /* 0x0000541004047816 */ /* 0x000fe20000000006 */
[----:B0-----:R-:W3:Y:S04]  /*ac0d0*/  LDL R9, [R1+0x1f98] ;  /* 0x001f980001097983 */ /* 0x001ee80000100800 */
[----:B------:R-:W3:Y:S01]  /*ac0e0*/  LDL.LU R5, [R1+0x3c50] ;  /* 0x003c500001057983 */ /* 0x000ee20000300800 */
[----:B----4-:R-:W-:-:S03]  /*ac0f0*/  PRMT R8, R11, 0x5410, R8 ;  /* 0x000054100b087816 */ /* 0x010fc60000000008 */
[----:B------:R0:W-:Y:S01]  /*ac100*/  STL [R1+0x230], R10 ;  /* 0x0002300a01007387 */ /* 0x0001e20000100800 */
[----:B------:R-:W-:-:S03]  /*ac110*/  PRMT R27, R27, 0x5410, R2 ;  /* 0x000054101b1b7816 */ /* 0x000fc60000000002 */
[----:B0-----:R-:W4:Y:S04]  /*ac120*/  LDL R10, [R1+0x1f9c] ;  /* 0x001f9c00010a7983 */ /* 0x001f280000100800 */
[----:B------:R-:W3:Y:S04]  /*ac130*/  LDL.LU R6, [R1+0x3c4c] ;  /* 0x003c4c0001067983 */ /* 0x000ee80000300800 */
[----:B------:R0:W-:Y:S01]  /*ac140*/  STL [R1+0x22c], R4 ;  /* 0x00022c0401007387 */ /* 0x0001e20000100800 */
[----:B------:R-:W-:Y:S02]  /*ac150*/  PRMT R29, R29, 0x5410, R3 ;  /* 0x000054101d1d7816 */ /* 0x000fe40000000003 */
[----:B------:R-:W-:Y:S01]  /*ac160*/  PRMT R31, R31, 0x5410, R28 ;  /* 0x000054101f1f7816 */ /* 0x000fe2000000001c */
[----:B0-----:R-:W4:Y:S04]  /*ac170*/  LDL.LU R4, [R1+0x3c48] ;  /* 0x003c480001047983 */ /* 0x001f280000300800 */
[----:B------:R-:W4:Y:S04]  /*ac180*/  LDL R11, [R1+0x1f94] ;  /* 0x001f9400010b7983 */ /* 0x000f280000100800 */
[----:B------:R0:W-:Y:S01]  /*ac190*/  STL [R1+0x224], R8 ;  /* 0x0002240801007387 */ /* 0x0001e20000100800 */
[----:B------:R-:W-:-:S03]  /*ac1a0*/  PRMT R39, R39, 0x5410, R30 ;  /* 0x0000541027277816 */ /* 0x000fc6000000001e */
[----:B0-----:R-:W4:Y:S04]  /*ac1b0*/  LDL R8, [R1+0x1f90] ;  /* 0x001f900001087983 */ /* 0x001f280000100800 */
[----:B------:R-:W4:Y:S04]  /*ac1c0*/  LDL.LU R2, [R1+0x3c44] ;  /* 0x003c440001027983 */ /* 0x000f280000300800 */
[----:B------:R0:W-:Y:S01]  /*ac1d0*/  STL [R1+0x228], R27 ;  /* 0x0002281b01007387 */ /* 0x0001e20000100800 */
[----:B------:R-:W-:-:S03]  /*ac1e0*/  PRMT R41, R41, 0x5410, R38 ;  /* 0x0000541029297816 */ /* 0x000fc60000000026 */
[----:B0-----:R-:W4:Y:S04]  /*ac1f0*/  LDL.LU R27, [R1+0x3c40] ;  /* 0x003c4000011b7983 */ /* 0x001f280000300800 */
        /* <DEDUP_REMOVED lines=14> */
[----:B------:R-:W-:Y:S02]  /*ac2e0*/  PRMT R32, R32, 0x5410, R16 ;  /* 0x0000541020207816 */ /* 0x000fe40000000010 */
[----:B------:R-:W-:Y:S01]  /*ac2f0*/  PRMT R50, R50, 0x5410, R36 ;  /* 0x0000541032327816 */ /* 0x000fe20000000024 */
[----:B0-----:R-:W4:Y:S04]  /*ac300*/  LDL.LU R41, [R1+0x3c20] ;  /* 0x003c200001297983 */ /* 0x001f280000300800 */
[----:B------:R-:W4:Y:S04]  /*ac310*/  LDL.LU R40, [R1+0x3c1c] ;  /* 0x003c1c0001287983 */ /* 0x000f280000300800 */
[----:B------:R0:W-:Y:S01]  /*ac320*/  STL [R1+0x20c], R42 ;  /* 0x00020c2a01007387 */ /* 0x0001e20000100800 */
[----:B------:R-:W-:-:S02]  /*ac330*/  PRMT R16, R60, 0x5410, R53 ;  /* 0x000054103c107816 */ /* 0x000fc40000000035 */
[----:B------:R-:W1:Y:S01]  /*ac340*/  S2R R60, SR_TID.X ;  /* 0x00000000003c7919 */ /* 0x000e620000002100 */
[----:B0-----:R-:W4:Y:S04]  /*ac350*/  LDL.LU R42, [R1+0x3c18] ;  /* 0x003c1800012a7983 */ /* 0x001f280000300800 */
[----:B------:R-:W4:Y:S04]  /*ac360*/  LDL.LU R43, [R1+0x3c14] ;  /* 0x003c1400012b7983 */ /* 0x000f280000300800 */
[----:B------:R0:W-:Y:S01]  /*ac370*/  STL [R1+0x210], R44 ;  /* 0x0002102c01007387 */ /* 0x0001e20000100800 */
[----:B------:R-:W-:-:S03]  /*ac380*/  PRMT R33, R34, 0x5410, R33 ;  /* 0x0000541022217816 */ /* 0x000fc60000000021 */
[----:B0-----:R-:W4:Y:S04]  /*ac390*/  LDL.LU R44, [R1+0x3c10] ;  /* 0x003c1000012c7983 */ /* 0x001f280000300800 */
[----:B------:R-:W4:Y:S04]  /*ac3a0*/  LDL.LU R45, [R1+0x3c0c] ;  /* 0x003c0c00012d7983 */ /* 0x000f280000300800 */
[----:B------:R0:W-:Y:S04]  /*ac3b0*/  STL [R1+0x208], R61 ;  /* 0x0002083d01007387 */ /* 0x0001e80000100800 */
[----:B0-----:R-:W4:Y:S04]  /*ac3c0*/  LDL.LU R61, [R1+0x3c08] ;  /* 0x003c0800013d7983 */ /* 0x001f280000300800 */
[----:B------:R-:W4:Y:S04]  /*ac3d0*/  LDL.LU R36, [R1+0xe8] ;  /* 0x0000e80001247983 */ /* 0x000f280000300800 */
[----:B------:R0:W-:Y:S04]  /*ac3e0*/  STL [R1+0x1fc], R50 ;  /* 0x0001fc3201007387 */ /* 0x0001e80000100800 */
[----:B0-----:R-:W4:Y:S04]  /*ac3f0*/  LDL.LU R50, [R1+0x1a8] ;  /* 0x0001a80001327983 */ /* 0x001f280000300800 */
[----:B------:R-:W4:Y:S04]  /*ac400*/  LDL.LU R53, [R1+0x19c] ;  /* 0x00019c0001357983 */ /* 0x000f280000300800 */
[----:B------:R2:W-:Y:S04]  /*ac410*/  STL [R1+0x200], R32 ;  /* 0x0002002001007387 */ /* 0x0005e80000100800 */
[----:B------:R0:W-:Y:S04]  /*ac420*/  STL [R1+0x1f8], R16 ;  /* 0x0001f81001007387 */ /* 0x0001e80000100800 */
[----:B------:R-:W-:Y:S01]  /*ac430*/  STL [R1+0x1ec], R33 ;  /* 0x0001ec2101007387 */ /* 0x000fe20000100800 */
[----:B-1----:R-:W-:-:S02]  /*ac440*/  LOP3.LUT R60, R60, 0x1f, RZ, 0xc0, !PT ;  /* 0x0000001f3c3c7812 */ /* 0x002fc400078ec0ff */
[----:B--2---:R-:W-:Y:S02]  /*ac450*/  PRMT R32, R56, 0x5410, R35 ;  /* 0x0000541038207816 */ /* 0x004fe40000000023 */
[----:B0-----:R-:W-:-:S03]  /*ac460*/  PRMT R16, R57, 0x5410, R52 ;  /* 0x0000541039107816 */ /* 0x001fc60000000034 */
[----:B------:R0:W-:Y:S04]  /*ac470*/  STL [R1+0x1e4], R32 ;  /* 0x0001e42001007387 */ /* 0x0001e80000100800 */
[----:B------:R1:W-:Y:S01]  /*ac480*/  STL [R1+0x1e8], R16 ;  /* 0x0001e81001007387 */ /* 0x0003e20000100800 */
[----:B0-----:R-:W-:-:S05]  /*ac490*/  PRMT R32, R58, 0x5410, R48 ;  /* 0x000054103a207816 */ /* 0x001fca0000000030 */
[----:B------:R0:W-:Y:S04]  /*ac4a0*/  STL [R1+0x1e0], R32 ;  /* 0x0001e02001007387 */ /* 0x0001e80000100800 */
[----:B------:R-:W2:Y:S04]  /*ac4b0*/  LDL.LU R56, [R1+0xd8] ;  /* 0x0000d80001387983 */ /* 0x000ea80000300800 */
[----:B------:R-:W2:Y:S01]  /*ac4c0*/  LDL.LU R58, [R1+0x18c] ;  /* 0x00018c00013a7983 */ /* 0x000ea20000300800 */
[----:B------:R-:W-:Y:S01]  /*ac4d0*/  LEA R52, R60, UR58, 0x4 ;  /* 0x0000003a3c347c11 */ /* 0x000fe2000f8e20ff */
[----:B-1----:R-:W-:Y:S01]  /*ac4e0*/  VIADD R16, R55, 0x2 ;  /* 0x0000000237107836 */ /* 0x002fe20000000000 */
[----:B------:R-:W-:Y:S01]  /*ac4f0*/  LOP3.LUT R51, R51, 0xfffffffd, RZ, 0xc0, !PT ;  /* 0xfffffffd33337812 */ /* 0x000fe200078ec0ff */
[----:B------:R-:W2:Y:S01]  /*ac500*/  LDL.LU R57, [R1+0xd4] ;  /* 0x0000d40001397983 */ /* 0x000ea20000300800 */
[----:B------:R-:W-:Y:S01]  /*ac510*/  LOP3.LUT R48, R48, 0x7fffffff, RZ, 0xc0, !PT ;  /* 0x7fffffff30307812 */ /* 0x000fe200078ec0ff */
[----:B------:R-:W1:Y:S02]  /*ac520*/  LDCU.64 UR58, c[0x0][0x398] ;  /* 0x00007300ff3a77ac */ /* 0x000e640008000a00 */
[----:B------:R-:W2:Y:S01]  /*ac530*/  LDL.LU R60, [R1+0x184] ;  /* 0x00018400013c7983 */ /* 0x000ea20000300800 */
[----:B------:R-:W-:Y:S01]  /*ac540*/  ISETP.GE.AND P3, PT, R16, UR25, PT ;  /* 0x0000001910007c0c */ /* 0x000fe2000bf66270 */
[----:B------:R-:W0:Y:S03]  /*ac550*/  LDCU UR25, c[0x0][0x398] ;  /* 0x00007300ff1977ac */ /* 0x000e260008000800 */
[----:B---3--:R-:W-:-:S02]  /*ac560*/  ISETP.LT.AND P4, PT, R9, UR54, !P3 ;  /* 0x0000003609007c0c */ /* 0x008fc4000df81270 */
[----:B----4-:R-:W-:Y:S01]  /*ac570*/  ISETP.LT.AND P5, PT, R10, UR18, !P3 ;  /* 0x000000120a007c0c */ /* 0x010fe2000dfa1270 */
[----:B------:R-:W3:Y:S10]  /*ac580*/  LDCU UR18, c[0x0][0x398] ;  /* 0x00007300ff1277ac */ /* 0x000ef40008000800 */
[----:B------:R-:W-:-:S04]  /*ac590*/  @P4 LOP3.LUT R51, R51, 0x2, RZ, 0xfc, !PT ;  /* 0x0000000233334812 */ /* 0x000fc800078efcff */
[----:B------:R-:W-:-:S04]  /*ac5a0*/  LOP3.LUT R51, R51, 0xfffffffe, RZ, 0xc0, !PT ;  /* 0xfffffffe33337812 */ /* 0x000fc800078ec0ff */
[----:B------:R-:W-:-:S05]  /*ac5b0*/  @P5 LOP3.LUT R51, R51, 0x1, RZ, 0xfc, !PT ;  /* 0x0000000133335812 */ /* 0x000fca00078efcff */
[----:B------:R-:W-:Y:S01]  /*ac5c0*/  STL [R1+0x3b78], R51 ;  /* 0x003b783301007387 */ /* 0x000fe20000100800 */
[----:B------:R-:W-:Y:S02]  /*ac5d0*/  PRMT R16, R50, 0x5410, R36 ;  /* 0x0000541032107816 */ /* 0x000fe40000000024 */
[----:B0-----:R-:W-:-:S03]  /*ac5e0*/  PRMT R32, R53, 0x5410, R49 ;  /* 0x0000541035207816 */ /* 0x001fc60000000031 */
[----:B------:R0:W-:Y:S04]  /*ac5f0*/  STL [R1+0x1dc], R16 ;  /* 0x0001dc1001007387 */ /* 0x0001e80000100800 */
[----:B------:R4:W-:Y:S01]  /*ac600*/  STL [R1+0x1d8], R32 ;  /* 0x0001d82001007387 */ /* 0x0009e20000100800 */
[----:B--2---:R-:W-:-:S03]  /*ac610*/  PRMT R35, R58, 0x5410, R56 ;  /* 0x000054103a237816 */ /* 0x004fc60000000038 */
[----:B------:R-:W4:Y:S04]  /*ac620*/  LDL.LU R56, [R1+0xd0] ;  /* 0x0000d00001387983 */ /* 0x000f280000300800 */
[----:B------:R-:W4:Y:S01]  /*ac630*/  LDL.LU R58, [R1+0x174] ;  /* 0x00017400013a7983 */ /* 0x000f220000300800 */
[----:B------:R-:W-:-:S03]  /*ac640*/  PRMT R34, R60, 0x5410, R57 ;  /* 0x000054103c227816 */ /* 0x000fc60000000039 */
[----:B------:R-:W-:Y:S04]  /*ac650*/  STL [R1+0x3b7c], R35 ;  /* 0x003b7c2301007387 */ /* 0x000fe80000100800 */
[----:B------:R-:W2:Y:S04]  /*ac660*/  LDL.LU R60, [R1+0x178] ;  /* 0x00017800013c7983 */ /* 0x000ea80000300800 */
[----:B------:R-:W2:Y:S01]  /*ac670*/  LDL.LU R57, [R1+0x168] ;  /* 0x0001680001397983 */ /* 0x000ea20000300800 */
[----:B------:R-:W-:Y:S01]  /*ac680*/  ISETP.LT.AND P4, PT, R11, UR12, !P3 ;  /* 0x0000000c0b007c0c */ /* 0x000fe2000df81270 */
[----:B0-----:R-:W-:Y:S01]  /*ac690*/  VIADD R16, R55, 0x1 ;  /* 0x0000000137107836 */ /* 0x001fe20000000000 */
[----:B------:R-:W-:-:S02]  /*ac6a0*/  ISETP.LT.AND P3, PT, R8, UR32, !P3 ;  /* 0x0000002008007c0c */ /* 0x000fc4000df61270 */
[----:B------:R-:W-:Y:S01]  /*ac6b0*/  LOP3.LUT R49, R49, 0xffffffdf, RZ, 0xc0, !PT ;  /* 0xffffffdf31317812 */ /* 0x000fe200078ec0ff */
[----:B------:R-:W-:Y:S01]  /*ac6c0*/  STL [R1+0x3b80], R34 ;  /* 0x003b802201007387 */ /* 0x000fe20000100800 */
[----:B------:R-:W-:Y:S01]  /*ac6d0*/  ISETP.LT.AND P6, PT, R55, UR57, !P6 ;  /* 0x0000003937007c0c */ /* 0x000fe2000f7c1270 */
[----:B------:R-:W0:Y:S01]  /*ac6e0*/  LDCU UR12, c[0x0][0x398] ;  /* 0x00007300ff0c77ac */ /* 0x000e220008000800 */
[----:B------:R-:W-:Y:S02]  /*ac6f0*/  SHF.R.U32.HI R19, RZ, 0x8, R19 ;  /* 0x00000008ff137819 */ /* 0x000fe40000011613 */
[----:B------:R-:W-:Y:S01]  /*ac700*/  SHF.R.U32.HI R21, RZ, 0x8, R21 ;  /* 0x00000008ff157819 */ /* 0x000fe20000011615 */
[----:B------:R-:W0:Y:S02]  /*ac710*/  LDCU UR57, c[0x0][0x398] ;  /* 0x00007300ff3977ac */ /* 0x000e240008000800 */
[----:B------:R-:W-:Y:S02]  /*ac720*/  @P4 LOP3.LUT R48, R48, 0x80000000, RZ, 0xfc, !PT ;  /* 0x8000000030304812 */ /* 0x000fe400078efcff */
[----:B------:R-:W-:Y:S01]  /*ac730*/  SHF.R.U32.HI R22, RZ, 0x8, R22 ;  /* 0x00000008ff167819 */ /* 0x000fe20000011616 */
[----:B------:R-:W0:Y:S01]  /*ac740*/  LDCU UR32, c[0x0][0x398] ;  /* 0x00007300ff2077ac */ /* 0x000e220008000800 */
        /* <DEDUP_REMOVED lines=8> */
[----:B----4-:R-:W-:Y:S01]  /*ac7d0*/  PRMT R32, R58, 0x5410, R56 ;  /* 0x000054103a207816 */ /* 0x010fe20000000038 */
[----:B------:R-:W4:Y:S08]  /*ac7e0*/  LDCU UR23, c[0x0][0x398] ;  /* 0x00007300ff1777ac */ /* 0x000f300008000800 */
[----:B------:R-:W-:-:S02]  /*ac7f0*/  @P4 LOP3.LUT R48, R48, 0x20000000, RZ, 0xfc, !PT ;  /* 0x2000000030304812 */ /* 0x000fc400078efcff */
[----:B------:R-:W-:Y:S01]  /*ac800*/  ISETP.LT.AND P4, PT, R11, UR28, !P3 ;  /* 0x0000001c0b007c0c */ /* 0x000fe2000df81270 */
[----:B------:R-:W0:Y:S01]  /*ac810*/  LDCU UR30, c[0x0][0x398] ;  /* 0x00007300ff1e77ac */ /* 0x000e220008000800 */
[----:B------:R-:W-:Y:S02]  /*ac820*/  @P5 LOP3.LUT R49, R49, 0x20, RZ, 0xfc, !PT ;  /* 0x0000002031315812 */ /* 0x000fe400078efcff */
[----:B------:R-:W-:Y:S01]  /*ac830*/  ISETP.LT.AND P3, PT, R8, UR20, !P3 ;  /* 0x0000001408007c0c */ /* 0x000fe2000df61270 */
[----:B------:R-:W0:Y:S01]  /*ac840*/  LDCU UR20, c[0x0][0x398] ;  /* 0x00007300ff1477ac */ /* 0x000e220008000800 */
[----:B------:R-:W-:Y:S02]  /*ac850*/  LOP3.LUT R49, R49, 0xffffffef, RZ, 0xc0, !PT ;  /* 0xffffffef31317812 */ /* 0x000fe400078ec0ff */
[----:B--2---:R-:W-:Y:S01]  /*ac860*/  PRMT R33, R60, 0x5410, R46 ;  /* 0x000054103c217816 */ /* 0x004fe2000000002e */
[----:B------:R-:W2:Y:S04]  /*ac870*/  LDCU UR28, c[0x0][0x398] ;  /* 0x00007300ff1c77ac */ /* 0x000ea80008000800 */
[----:B------:R-:W-:-:S04]  /*ac880*/  @P4 LOP3.LUT R49, R49, 0x10, RZ, 0xfc, !PT ;  /* 0x0000001031314812 */ /* 0x000fc800078efcff */
[----:B------:R-:W-:-:S04]  /*ac890*/  LOP3.LUT R49, R49, 0xfffffff7, RZ, 0xc0, !PT ;  /* 0xfffffff731317812 */ /* 0x000fc800078ec0ff */
[----:B------:R-:W-:-:S05]  /*ac8a0*/  @P3 LOP3.LUT R49, R49, 0x8, RZ, 0xfc, !PT ;  /* 0x0000000831313812 */ /* 0x000fca00078efcff */
[----:B------:R-:W-:Y:S04]  /*ac8b0*/  STL [R1+0x3bb0], R49 ;  /* 0x003bb03101007387 */ /* 0x000fe80000100800 */
[----:B------:R0:W-:Y:S04]  /*ac8c0*/  STL [R1+0x3b84], R32 ;  /* 0x003b842001007387 */ /* 0x0001e80000100800 */
[----:B0-----:R-:W2:Y:S04]  /*ac8d0*/  LDL.LU R32, [R1+0xcc] ;  /* 0x0000cc0001207983 */ /* 0x001ea80000300800 */
[----:B------:R-:W2:Y:S04]  /*ac8e0*/  LDL.LU R50, [R1+0x160] ;  /* 0x0001600001327983 */ /* 0x000ea80000300800 */
[----:B------:R-:W3:Y:S04]  /*ac8f0*/  LDL.LU R34, [R1+0xc0] ;  /* 0x0000c00001227983 */ /* 0x000ee80000300800 */
[----:B------:R-:W3:Y:S04]  /*ac900*/  LDL.LU R36, [R1+0x15c] ;  /* 0x00015c0001247983 */ /* 0x000ee80000300800 */
[----:B------:R-:W4:Y:S04]  /*ac910*/  LDL.LU R51, [R1+0xb8] ;  /* 0x0000b80001337983 */ /* 0x000f280000300800 */
[----:B------:R-:W4:Y:S04]  /*ac920*/  LDL.LU R58, [R1+0x154] ;  /* 0x00015400013a7983 */ /* 0x000f280000300800 */
[----:B------:R-:W4:Y:S04]  /*ac930*/  LDL.LU R56, [R1+0xb0] ;  /* 0x0000b00001387983 */ /* 0x000f280000300800 */
[----:B------:R-:W4:Y:S01]  /*ac940*/  LDL.LU R60, [R1+0x140] ;  /* 0x00014000013c7983 */ /* 0x000f220000300800 */
[----:B------:R-:W-:-:S03]  /*ac950*/  PRMT R53, R57, 0x5410, R47 ;  /* 0x0000541039357816 */ /* 0x000fc6000000002f */
[----:B------:R-:W-:Y:S04]  /*ac960*/  STL [R1+0x3b88], R33 ;  /* 0x003b882101007387 */ /* 0x000fe80000100800 */
[----:B------:R-:W4:Y:S04]  /*ac970*/  LDL.LU R49, [R1+0x9c] ;  /* 0x00009c0001317983 */ /* 0x000f280000300800 */
[----:B------:R-:W4:Y:S01]  /*ac980*/  LDL.LU R57, [R1+0x14c] ;  /* 0x00014c0001397983 */ /* 0x000f220000300800 */
[----:B------:R-:W-:Y:S01]  /*ac990*/  ISETP.LT.AND P3, PT, R10, UR16, !P2 ;  /* 0x000000100a007c0c */ /* 0x000fe2000d761270 */
[----:B------:R-:W0:Y:S01]  /*ac9a0*/  LDCU UR16, c[0x0][0x398] ;  /* 0x00007300ff1077ac */ /* 0x000e220008000800 */
[----:B------:R-:W-:Y:S01]  /*ac9b0*/  ISETP.LT.AND P2, PT, R9, UR14, !P2 ;  /* 0x0000000e09007c0c */ /* 0x000fe2000d741270 */
[----:B------:R-:W4:Y:S01]  /*ac9c0*/  LDL.LU R35, [R1+0x13c] ;  /* 0x00013c0001237983 */ /* 0x000f220000300800 */
[----:B------:R-:W-:Y:S01]  /*ac9d0*/  LOP3.LUT R48, R48, 0xefffffff, RZ, 0xc0, !PT ;  /* 0xefffffff30307812 */ /* 0x000fe200078ec0ff */
[----:B------:R-:W0:Y:S08]  /*ac9e0*/  LDCU UR14, c[0x0][0x398] ;  /* 0x00007300ff0e77ac */ /* 0x000e300008000800 */
[----:B------:R-:W-:-:S04]  /*ac9f0*/  @P3 LOP3.LUT R48, R48, 0x10000000, RZ, 0xfc, !PT ;  /* 0x1000000030303812 */ /* 0x000fc800078efcff */
[----:B------:R-:W-:-:S04]  /*aca00*/  LOP3.LUT R48, R48, 0xf7ffffff, RZ, 0xc0, !PT ;  /* 0xf7ffffff30307812 */ /* 0x000fc800078ec0ff */
[----:B------:R-:W-:Y:S02]  /*aca10*/  @P2 LOP3.LUT R48, R48, 0x8000000, RZ, 0xfc, !PT ;  /* 0x0800000030302812 */ /* 0x000fe400078efcff */
[----:B-1----:R-:W-:Y:S02]  /*aca20*/  ISETP.GE.AND P2, PT, R16, UR59, PT ;  /* 0x0000003b10007c0c */ /* 0x002fe4000bf46270 */
[----:B------:R-:W-:Y:S01]  /*aca30*/  LOP3.LUT R48, R48, 0xfbffffff, RZ, 0xc0, !PT ;  /* 0xfbffffff30307812 */ /* 0x000fe200078ec0ff */
[----:B------:R-:W-:Y:S01]  /*aca40*/  VIADD R16, R55, 0xae ;  /* 0x000000ae37107836 */ /* 0x000fe20000000000 */
[----:B------:R-:W-:Y:S02]  /*aca50*/  ISETP.LT.AND P5, PT, R8, UR50, !P2 ;  /* 0x0000003208007c0c */ /* 0x000fe4000d7a1270 */
[----:B------:R-:W-:Y:S02]  /*aca60*/  LOP3.LUT R47, R47, 0xfffffeff, RZ, 0xc0, !PT ;  /* 0xfffffeff2f2f7812 */ /* 0x000fe400078ec0ff */
[----:B------:R-:W-:Y:S01]  /*aca70*/  LOP3.LUT R46, R46, 0xfdffffff, RZ, 0xc0, !PT ;  /* 0xfdffffff2e2e7812 */ /* 0x000fe200078ec0ff */
[----:B------:R1:W-:Y:S01]  /*aca80*/  STL [R1+0x3b8c], R53 ;  /* 0x003b8c3501007387 */ /* 0x0003e20000100800 */
[----:B------:R-:W-:Y:S01]  /*aca90*/  ISETP.LT.AND P4, PT, R11, UR48, !P2 ;  /* 0x000000300b007c0c */ /* 0x000fe2000d781270 */
[----:B------:R-:W0:Y:S01]  /*acaa0*/  LDCU UR48, c[0x0][0x398] ;  /* 0x00007300ff3077ac */ /* 0x000e220008000800 */
[----:B------:R-:W-:-:S02]  /*acab0*/  ISETP.LT.AND P3, PT, R10, UR46, !P2 ;  /* 0x0000002e0a007c0c */ /* 0x000fc4000d761270 */
[----:B------:R-:W-:Y:S01]  /*acac0*/  SHF.R.U32.HI R23, RZ, 0x8, R23 ;  /* 0x00000008ff177819 */ /* 0x000fe20000011617 */
[----:B------:R-:W0:Y:S02]  /*acad0*/  LDCU UR50, c[0x0][0x398] ;  /* 0x00007300ff3277ac */ /* 0x000e240008000800 */
[----:B------:R-:W-:Y:S02]  /*acae0*/  @P5 LOP3.LUT R48, R48, 0x4000000, RZ, 0xfc, !PT ;  /* 0x0400000030305812 */ /* 0x000fe400078efcff */
[----:B------:R-:W-:Y:S01]  /*acaf0*/  @P6 LOP3.LUT R46, R46, 0x2000000, RZ, 0xfc, !PT ;  /* 0x020000002e2e6812 */ /* 0x000fe200078efcff */
[----:B------:R-:W0:Y:S01]  /*acb00*/  LDCU UR59, c[0x0][0x398] ;  /* 0x00007300ff3b77ac */ /* 0x000e220008000800 */
[----:B------:R-:W-:Y:S02]  /*acb10*/  LOP3.LUT R48, R48, 0xfdffffff, RZ, 0xc0, !PT ;  /* 0xfdffffff30307812 */ /* 0x000fe400078ec0ff */
[----:B------:R-:W-:Y:S01]  /*acb20*/  SHF.R.U32.HI R24, RZ, 0x8, R24 ;  /* 0x00000008ff187819 */ /* 0x000fe20000011618 */
        /* <DEDUP_REMOVED lines=10> */
[----:B------:R-:W-:Y:S02]  /*acbd0*/  ISETP.LT.AND P5, PT, R8, UR42, !P2 ;  /* 0x0000002a08007c0c */ /* 0x000fe4000d7a1270 */
[----:B--2---:R-:W-:Y:S02]  /*acbe0*/  PRMT R50, R50, 0x5410, R32 ;  /* 0x0000541032327816 */ /* 0x004fe40000000020 */
[----:B---3--:R-:W-:-:S02]  /*acbf0*/  PRMT R36, R36, 0x5410, R34 ;  /* 0x0000541024247816 */ /* 0x008fc40000000022 */
[----:B----4-:R-:W-:Y:S02]  /*acc00*/  PRMT R58, R58, 0x5410, R51 ;  /* 0x000054103a3a7816 */ /* 0x010fe40000000033 */
[----:B------:R-:W-:Y:S02]  /*acc10*/  PRMT R56, R60, 0x5410, R56 ;  /* 0x000054103c387816 */ /* 0x000fe40000000038 */
[----:B------:R-:W-:Y:S02]  /*acc20*/  PRMT R57, R57, 0x5410, R49 ;  /* 0x0000541039397816 */ /* 0x000fe40000000031 */
[----:B------:R-:W-:Y:S02]  /*acc30*/  PRMT R35, R35, 0x5410, R26 ;  /* 0x0000541023237816 */ /* 0x000fe4000000001a */
[----:B------:R-:W-:Y:S01]  /*acc40*/  LOP3.LUT R48, R48, 0xffbfffff, RZ, 0xc0, !PT ;  /* 0xffbfffff30307812 */ /* 0x000fe200078ec0ff */
[----:B------:R-:W-:Y:S01]  /*acc50*/  VIADD R16, R55, 0x55 ;  /* 0x0000005537107836 */ /* 0x000fe20000000000 */
[----:B------:R-:W-:Y:S01]  /*acc60*/  ISETP.LT.AND P4, PT, R11, UR38, !P2 ;  /* 0x000000260b007c0c */ /* 0x000fe2000d781270 */
[----:B------:R-:W2:Y:S01]  /*acc70*/  LDCU UR38, c[0x0][0x398] ;  /* 0x00007300ff2677ac */ /* 0x000ea20008000800 */
[----:B------:R-:W-:-:S02]  /*acc80*/  ISETP.LT.AND P3, PT, R10, UR36, !P2 ;  /* 0x000000240a007c0c */ /* 0x000fc4000d761270 */
[----:B------:R-:W-:Y:S01]  /*acc90*/  ISETP.LT.AND P2, PT, R9, UR34, !P2 ;  /* 0x0000002209007c0c */ /* 0x000fe2000d741270 */
[----:B------:R-:W3:Y:S01]  /*acca0*/  LDCU UR34, c[0x0][0x398] ;  /* 0x00007300ff2277ac */ /* 0x000ee20008000800 */
[----:B------:R-:W-:Y:S02]  /*accb0*/  @P5 LOP3.LUT R48, R48, 0x400000, RZ, 0xfc, !PT ;  /* 0x0040000030305812 */ /* 0x000fe400078efcff */
[----:B------:R-:W-:Y:S01]  /*accc0*/  SHF.R.U32.HI R25, RZ, 0x8, R25 ;  /* 0x00000008ff197819 */ /* 0x000fe20000011619 */
[----:B------:R-:W4:Y:S01]  /*accd0*/  LDCU UR36, c[0x0][0x398] ;  /* 0x00007300ff2477ac */ /* 0x000f220008000800 */
[----:B------:R-:W-:Y:S02]  /*acce0*/  LOP3.LUT R18, R18, 0xffff, RZ, 0xc0, !PT ;  /* 0x0000ffff12127812 */ /* 0x000fe400078ec0ff */
[----:B------:R-:W-:Y:S01]  /*accf0*/  LOP3.LUT R19, R19, 0xffff, RZ, 0xc0, !PT ;  /* 0x0000ffff13137812 */ /* 0x000fe200078ec0ff */
[----:B------:R-:W0:Y:S04]  /*acd00*/  LDCU UR42, c[0x0][0x398] ;  /* 0x00007300ff2a77ac */ /* 0x000e280008000800 */
[----:B------:R-:W-:-:S05]  /*acd10*/  @P2 LOP3.LUT R47, R47, 0x100, RZ, 0xfc, !PT ;  /* 0x000001002f2f2812 */ /* 0x000fca00078efcff */
[----:B------:R0:W-:Y:S04]  /*acd20*/  STL [R1+0x3bb4], R47 ;  /* 0x003bb42f01007387 */ /* 0x0001e80000100800 */
[----:B------:R-:W-:Y:S04]  /*acd30*/  STL [R1+0x3b90], R50 ;  /* 0x003b903201007387 */ /* 0x000fe80000100800 */
[----:B------:R-:W-:Y:S04]  /*acd40*/  STL [R1+0x3b94], R46 ;  /* 0x003b942e01007387 */ /* 0x000fe80000100800 */
[----:B------:R-:W-:Y:S04]  /*acd50*/  STL [R1+0x3b98], R36 ;  /* 0x003b982401007387 */ /* 0x000fe80000100800 */
[----:B------:R-:W-:Y:S04]  /*acd60*/  STL [R1+0x3b9c], R58 ;  /* 0x003b9c3a01007387 */ /* 0x000fe80000100800 */
[----:B------:R-:W2:Y:S04]  /*acd70*/  LDL.LU R32, [R1+0xa8] ;  /* 0x0000a80001207983 */ /* 0x000ea80000300800 */
[----:B------:R-:W2:Y:S04]  /*acd80*/  LDL.LU R60, [R1+0x138] ;  /* 0x00013800013c7983 */ /* 0x000ea80000300800 */
[----:B------:R-:W3:Y:S04]  /*acd90*/  LDL.LU R34, [R1+0xa0] ;  /* 0x0000a00001227983 */ /* 0x000ee80000300800 */
[----:B------:R-:W3:Y:S04]  /*acda0*/  LDL.LU R51, [R1+0x124] ;  /* 0x0001240001337983 */ /* 0x000ee80000300800 */
[----:B------:R0:W-:Y:S04]  /*acdb0*/  STL [R1+0x3ba0], R56 ;  /* 0x003ba03801007387 */ /* 0x0001e80000100800 */
[----:B------:R-:W-:Y:S04]  /*acdc0*/  STL [R1+0x3ba4], R57 ;  /* 0x003ba43901007387 */ /* 0x000fe80000100800 */
[----:B-1----:R-:W4:Y:S04]  /*acdd0*/  LDL.LU R53, [R1+0x90] ;  /* 0x0000900001357983 */ /* 0x002f280000300800 */
[----:B------:R-:W4:Y:S04]  /*acde0*/  LDL.LU R33, [R1+0x110] ;  /* 0x0001100001217983 */ /* 0x000f280000300800 */
[----:B------:R-:W4:Y:S04]  /*acdf0*/  LDL.LU R49, [R1+0x11c] ;  /* 0x00011c0001317983 */ /* 0x000f280000300800 */
[----:B------:R-:W-:Y:S01]  /*ace00*/  STL [R1+0x3ba8], R35 ;  /* 0x003ba82301007387 */ /* 0x000fe20000100800 */
[----:B--2---:R-:W-:-:S05]  /*ace10*/  PRMT R60, R60, 0x5410, R32 ;  /* 0x000054103c3c7816 */ /* 0x004fca0000000020 */
[----:B------:R1:W-:Y:S01]  /*ace20*/  STL [R1+0x3bac], R60 ;  /* 0x003bac3c01007387 */ /* 0x0003e20000100800 */
[----:B---3--:R-:W-:-:S03]  /*ace30*/  PRMT R51, R51, 0x5410, R34 ;  /* 0x0000541033337816 */ /* 0x008fc60000000022 */
[----:B------:R-:W2:Y:S04]  /*ace40*/  LDL.LU R34, [R1+0x108] ;  /* 0x0001080001227983 */ /* 0x000ea80000300800 */
[----:B------:R-:W3:Y:S04]  /*ace50*/  LDL.LU R32, [R1+0x100] ;  /* 0x0001000001207983 */ /* 0x000ee80000300800 */
[----:B------:R0:W-:Y:S01]  /*ace60*/  STL [R1+0x3bb8], R51 ;  /* 0x003bb83301007387 */ /* 0x0001e20000100800 */
[----:B----4-:R-:W-:-:S05]  /*ace70*/  PRMT R53, R33, 0x5410, R53 ;  /* 0x0000541021357816 */ /* 0x010fca0000000035 */
[----:B------:R4:W-:Y:S01]  /*ace80*/  STL [R1+0x3bbc], R53 ;  /* 0x003bbc3501007387 */ /* 0x0009e20000100800 */
[----:B------:R-:W-:-:S03]  /*ace90*/  PRMT R33, R49, 0x5410, R17 ;  /* 0x0000541031217816 */ /* 0x000fc60000000011 */
[----:B0-----:R-:W4:Y:S04]  /*acea0*/  LDL.LU R47, [R1+0xfc] ;  /* 0x0000fc00012f7983 */ /* 0x001f280000300800 */
[----:B------:R-:W-:Y:S04]  /*aceb0*/  STL [R1+0x3bc0], R33 ;  /* 0x003bc02101007387 */ /* 0x000fe80000100800 */
[----:B------:R-:W4:Y:S01]  /*acec0*/  LDL.LU R49, [R1+0xf0] ;  /* 0x0000f00001317983 */ /* 0x000f220000300800 */
[----:B------:R-:W-:-:S04]  /*aced0*/  LOP3.LUT R48, R48, 0xffdfffff, RZ, 0xc0, !PT ;  /* 0xffdfffff30307812 */ /* 0x000fc800078ec0ff */
[----:B------:R-:W-:-:S04]  /*acee0*/  @P4 LOP3.LUT R48, R48, 0x200000, RZ, 0xfc, !PT ;  /* 0x0020000030304812 */ /* 0x000fc800078efcff */
[----:B------:R-:W-:-:S04]  /*acef0*/  LOP3.LUT R48, R48, 0xffefffff, RZ, 0xc0, !PT ;  /* 0xffefffff30307812 */ /* 0x000fc800078ec0ff */
[----:B------:R-:W-:Y:S02]  /*acf00*/  @P3 LOP3.LUT R48, R48, 0x100000, RZ, 0xfc, !PT ;  /* 0x0010000030303812 */ /* 0x000fe400078efcff */
[----:B------:R-:W-:Y:S01]  /*acf10*/  ISETP.LT.AND P3, PT, R10, UR77, !P1 ;  /* 0x0000004d0a007c0c */ /* 0x000fe2000cf61270 */
[----:B------:R-:W0:Y:S01]  /*acf20*/  LDCU UR77, c[0x0][0x398] ;  /* 0x00007300ff4d77ac */ /* 0x000e220008000800 */
[----:B------:R-:W-:Y:S02]  /*acf30*/  ISETP.LT.AND P2, PT, R11, UR75, !P1 ;  /* 0x0000004b0b007c0c */ /* 0x000fe4000cf41270 */
[----:B------:R-:W-:Y:S01]  /*acf40*/  LOP3.LUT R48, R48, 0xfff7ffff, RZ, 0xc0, !PT ;  /* 0xfff7ffff30307812 */ /* 0x000fe200078ec0ff */
[----:B------:R-:W0:Y:S01]  /*acf50*/  LDCU UR75, c[0x0][0x398] ;  /* 0x00007300ff4b77ac */ /* 0x000e220008000800 */
[----:B------:R-:W-:Y:S02]  /*acf60*/  ISETP.LT.AND P1, PT, R8, UR74, !P1 ;  /* 0x0000004a08007c0c */ /* 0x000fe4000cf21270 */
[----:B------:R-:W-:Y:S01]  /*acf70*/  LOP3.LUT R20, R20, 0xffff, RZ, 0xc0, !PT ;  /* 0x0000ffff14147812 */ /* 0x000fe200078ec0ff */
[----:B------:R-:W0:Y:S04]  /*acf80*/  LDCU UR74, c[0x0][0x398] ;  /* 0x00007300ff4a77ac */ /* 0x000e280008000800 */
[----:B------:R-:W-:-:S04]  /*acf90*/  @P3 LOP3.LUT R48, R48, 0x80000, RZ, 0xfc, !PT ;  /* 0x0008000030303812 */ /* 0x000fc800078efcff */
[----:B------:R-:W-:-:S04]  /*acfa0*/  LOP3.LUT R48, R48, 0xfffbffff, RZ, 0xc0, !PT ;  /* 0xfffbffff30307812 */ /* 0x000fc800078ec0ff */
[----:B------:R-:W-:-:S04]  /*acfb0*/  @P2 LOP3.LUT R48, R48, 0x40000, RZ, 0xfc, !PT ;  /* 0x0004000030302812 */ /* 0x000fc800078efcff */
[----:B------:R-:W-:-:S04]  /*acfc0*/  LOP3.LUT R48, R48, 0xfffdffff, RZ, 0xc0, !PT ;  /* 0xfffdffff30307812 */ /* 0x000fc800078ec0ff */
[----:B------:R-:W-:Y:S02]  /*acfd0*/  @P1 LOP3.LUT R48, R48, 0x20000, RZ, 0xfc, !PT ;  /* 0x0002000030301812 */ /* 0x000fe400078efcff */
[----:B------:R-:W-:-:S04]  /*acfe0*/  ISETP.GE.AND P1, PT, R16, UR53, PT ;  /* 0x0000003510007c0c */ /* 0x000fc8000bf26270 */
[----:B------:R-:W-:Y:S02]  /*acff0*/  ISETP.LT.AND P4, PT, R9, UR54, !P1 ;  /* 0x0000003609007c0c */ /* 0x000fe4000cf81270 */
[----:B------:R-:W-:Y:S02]  /*ad000*/  ISETP.LT.AND P3, PT, R10, UR72, !P1 ;  /* 0x000000480a007c0c */ /* 0x000fe4000cf61270 */
[----:B------:R-:W-:Y:S01]  /*ad010*/  LOP3.LUT R48, R48, 0xfffeffff, RZ, 0xc0, !PT ;  /* 0xfffeffff30307812 */ /* 0x000fe200078ec0ff */
[----:B------:R-:W-:Y:S01]  /*ad020*/  VIADD R16, R55, 0x54 ;  /* 0x0000005437107836 */ /* 0x000fe20000000000 */
[----:B------:R-:W-:Y:S01]  /*ad030*/  ISETP.LT.AND P2, PT, R11, UR52, !P1 ;  /* 0x000000340b007c0c */ /* 0x000fe2000cf41270 */
[----:B------:R-:W0:Y:S01]  /*ad040*/  LDCU.64 UR52, c[0x0][0x398] ;  /* 0x00007300ff3477ac */ /* 0x000e220008000a00 */
[----:B--2---:R-:W-:Y:S01]  /*ad050*/  PRMT R34, R34, 0x5410, R37 ;  /* 0x0000541022227816 */ /* 0x004fe20000000025 */
[----:B------:R-:W2:Y:S01]  /*ad060*/  LDCU UR72, c[0x0][0x398] ;  /* 0x00007300ff4877ac */ /* 0x000ea20008000800 */
[----:B---3--:R-:W-:-:S03]  /*ad070*/  PRMT R32, R32, 0x5410, R7 ;  /* 0x0000541020207816 */ /* 0x008fc60000000007 */
[----:B------:R-:W-:Y:S04]  /*ad080*/  STL [R1+0x3bc4], R34 ;  /* 0x003bc42201007387 */ /* 0x000fe80000100800 */
[----:B------:R-:W3:Y:S04]  /*ad090*/  LDL.LU R56, [R1+0x74] ;  /* 0x0000740001387983 */ /* 0x000ee80000300800 */
[----:B------:R-:W3:Y:S04]  /*ad0a0*/  LDL.LU R36, [R1+0xec] ;  /* 0x0000ec0001247983 */ /* 0x000ee80000300800 */
[----:B------:R0:W-:Y:S04]  /*ad0b0*/  STL [R1+0x3bcc], R32 ;  /* 0x003bcc2001007387 */ /* 0x0001e80000100800 */
[----:B------:R0:W-:Y:S01]  /*ad0c0*/  STL [R1+0x3bc8], R7 ;  /* 0x003bc80701007387 */ /* 0x0001e20000100800 */
[----:B----4-:R-:W-:-:S03]  /*ad0d0*/  PRMT R58, R47, 0x5410, R5 ;  /* 0x000054102f3a7816 */ /* 0x010fc60000000005 */
[----:B------:R-:W1:Y:S04]  /*ad0e0*/  LDL.LU R50, [R1+0xdc] ;  /* 0x0000dc0001327983 */ /* 0x000e680000300800 */
[----:B------:R-:W-:Y:S01]  /*ad0f0*/  STL [R1+0x3bd4], R58 ;  /* 0x003bd43a01007387 */ /* 0x000fe20000100800 */
[----:B------:R-:W-:-:S03]  /*ad100*/  PRMT R46, R49, 0x5410, R6 ;  /* 0x00005410312e7816 */ /* 0x000fc60000000006 */
[----:B------:R-:W-:Y:S04]  /*ad110*/  STL [R1+0x3bd0], R5 ;  /* 0x003bd00501007387 */ /* 0x000fe80000100800 */
[----:B------:R-:W4:Y:S04]  /*ad120*/  LDL.LU R47, [R1+0xc4] ;  /* 0x0000c400012f7983 */ /* 0x000f280000300800 */
[----:B------:R-:W2:Y:S01]  /*ad130*/  LDL.LU R49, [R1+0xc8] ;  /* 0x0000c80001317983 */ /* 0x000ea20000300800 */
[----:B------:R-:W-:-:S04]  /*ad140*/  @P4 LOP3.LUT R48, R48, 0x10000, RZ, 0xfc, !PT ;  /* 0x0001000030304812 */ /* 0x000fc800078efcff */
[----:B------:R-:W-:-:S04]  /*ad150*/  LOP3.LUT R48, R48, 0xffff7fff, RZ, 0xc0, !PT ;  /* 0xffff7fff30307812 */ /* 0x000fc800078ec0ff */
[----:B------:R-:W-:Y:S02]  /*ad160*/  @P3 LOP3.LUT R48, R48, 0x8000, RZ, 0xfc, !PT ;  /* 0x0000800030303812 */ /* 0x000fe400078efcff */
[----:B------:R-:W-:Y:S01]  /*ad170*/  ISETP.LT.AND P1, PT, R8, UR73, !P1 ;  /* 0x0000004908007c0c */ /* 0x000fe2000cf21270 */
[----:B------:R0:W-:Y:S01]  /*ad180*/  STL [R1+0x3bdc], R46 ;  /* 0x003bdc2e01007387 */ /* 0x0001e20000100800 */
[----:B------:R-:W-:Y:S01]  /*ad190*/  LOP3.LUT R48, R48, 0xffffbfff, RZ, 0xc0, !PT ;  /* 0xffffbfff30307812 */ /* 0x000fe200078ec0ff */
[----:B------:R-:W1:Y:S03]  /*ad1a0*/  LDCU UR73, c[0x0][0x398] ;  /* 0x00007300ff4977ac */ /* 0x000e660008000800 */
[----:B------:R-:W-:-:S04]  /*ad1b0*/  @P2 LOP3.LUT R48, R48, 0x4000, RZ, 0xfc, !PT ;  /* 0x0000400030302812 */ /* 0x000fc800078efcff */
[----:B------:R-:W-:-:S04]  /*ad1c0*/  LOP3.LUT R48, R48, 0xffffdfff, RZ, 0xc0, !PT ;  /* 0xffffdfff30307812 */ /* 0x000fc800078ec0ff */
[----:B------:R-:W-:Y:S02]  /*ad1d0*/  @P1 LOP3.LUT R48, R48, 0x2000, RZ, 0xfc, !PT ;  /* 0x0000200030301812 */ /* 0x000fe400078efcff */
[----:B------:R-:W-:Y:S02]  /*ad1e0*/  ISETP.GE.AND P1, PT, R16, UR7, PT ;  /* 0x0000000710007c0c */ /* 0x000fe4000bf26270 */
[----:B------:R-:W-:Y:S01]  /*ad1f0*/  LOP3.LUT R48, R48, 0xffffefff, RZ, 0xc0, !PT ;  /* 0xffffefff30307812 */ /* 0x000fe200078ec0ff */
[----:B------:R-:W-:Y:S01]  /*ad200*/  VIADD R16, R55, 0x53 ;  /* 0x0000005337107836 */ /* 0x000fe20000000000 */
[----:B0-----:R-:W-:Y:S01]  /*ad210*/  ISETP.LT.AND P4, PT, R9, UR52, !P1 ;  /* 0x0000003409007c0c */ /* 0x001fe2000cf81270 */
[----:B------:R0:W-:Y:S01]  /*ad220*/  STL [R1+0x3bd8], R6 ;  /* 0x003bd80601007387 */ /* 0x0001e20000100800 */
[----:B------:R-:W-:Y:S01]  /*ad230*/  ISETP.LT.AND P3, PT, R10, UR71, !P1 ;  /* 0x000000470a007c0c */ /* 0x000fe2000cf61270 */
[----:B------:R-:W0:Y:S01]  /*ad240*/  LDCU UR7, c[0x0][0x398] ;  /* 0x00007300ff0777ac */ /* 0x000e220008000800 */
[----:B------:R-:W-:-:S09]  /*ad250*/  ISETP.LT.AND P2, PT, R11, UR61, !P1 ;  /* 0x0000003d0b007c0c */ /* 0x000fd2000cf41270 */
[----:B------:R-:W-:Y:S01]  /*ad260*/  @P4 LOP3.LUT R48, R48, 0x1000, RZ, 0xfc, !PT ;  /* 0x0000100030304812 */ /* 0x000fe200078efcff */
[----:B------:R-:W0:Y:S03]  /*ad270*/  LDCU UR71, c[0x0][0x398] ;  /* 0x00007300ff4777ac */ /* 0x000e260008000800 */
[----:B------:R-:W-:Y:S02]  /*ad280*/  LOP3.LUT R48, R48, 0xfffff7ff, RZ, 0xc0, !PT ;  /* 0xfffff7ff30307812 */ /* 0x000fe400078ec0ff */
[----:B------:R-:W-:Y:S01]  /*ad290*/  ISETP.LT.AND P1, PT, R8, UR60, !P1 ;  /* 0x0000003c08007c0c */ /* 0x000fe2000cf21270 */
[----:B------:R-:W0:Y:S01]  /*ad2a0*/  LDCU.64 UR60, c[0x0][0x398] ;  /* 0x00007300ff3c77ac */ /* 0x000e220008000a00 */
[----:B------:R-:W-:-:S04]  /*ad2b0*/  @P3 LOP3.LUT R48, R48, 0x800, RZ, 0xfc, !PT ;  /* 0x0000080030303812 */ /* 0x000fc800078efcff */
        /* <DEDUP_REMOVED lines=8> */
[----:B------:R-:W0:Y:S01]  /*ad340*/  LDCU UR5, c[0x0][0x398] ;  /* 0x00007300ff0577ac */ /* 0x000e220008000800 */
[----:B------:R-:W-:Y:S02]  /*ad350*/  ISETP.LT.AND P3, PT, R10, UR70, !P1 ;  /* 0x000000460a007c0c */ /* 0x000fe4000cf61270 */
[----:B------:R-:W-:Y:S01]  /*ad360*/  ISETP.LT.AND P2, PT, R11, UR63, !P1 ;  /* 0x0000003f0b007c0c */ /* 0x000fe2000cf41270 */
[----:B------:R-:W0:Y:S08]  /*ad370*/  LDCU UR70, c[0x0][0x398] ;  /* 0x00007300ff4677ac */ /* 0x000e300008000800 */
[----:B------:R-:W-:-:S04]  /*ad380*/  @P4 LOP3.LUT R48, R48, 0x100, RZ, 0xfc, !PT ;  /* 0x0000010030304812 */ /* 0x000fc800078efcff */
        /* <DEDUP_REMOVED lines=8> */
[----:B------:R-:W-:Y:S01]  /*ad410*/  ISETP.GE.AND P1, PT, R16, UR55, PT ;  /* 0x0000003710007c0c */ /* 0x000fe2000bf26270 */
[----:B------:R-:W0:Y:S03]  /*ad420*/  LDCU.64 UR54, c[0x0][0x398] ;  /* 0x00007300ff3677ac */ /* 0x000e260008000a00 */
[----:B0-----:R-:W-:Y:S02]  /*ad430*/  ISETP.LT.AND P4, PT, R9, UR62, !P1 ;  /* 0x0000003e09007c0c */ /* 0x001fe4000cf81270 */
[----:B------:R-:W-:Y:S01]  /*ad440*/  LOP3.LUT R48, R48, 0xffffffef, RZ, 0xc0, !PT ;  /* 0xffffffef30307812 */ /* 0x000fe200078ec0ff */
[----:B------:R-:W-:Y:S01]  /*ad450*/  VIADD R16, R55, 0x51 ;  /* 0x0000005137107836 */ /* 0x000fe20000000000 */
[----:B------:R-:W-:Y:S01]  /*ad460*/  ISETP.LT.AND P3, PT, R10, UR69, !P1 ;  /* 0x000000450a007c0c */ /* 0x000fe2000cf61270 */
[----:B------:R-:W0:Y:S01]  /*ad470*/  LDCU UR62, c[0x0][0x398] ;  /* 0x00007300ff3e77ac */ /* 0x000e220008000800 */
[----:B------:R-:W-:-:S07]  /*ad480*/  ISETP.LT.AND P2, PT, R11, UR68, !P1 ;  /* 0x000000440b007c0c */ /* 0x000fce000cf41270 */
[----:B------:R-:W-:Y:S01]  /*ad490*/  @P4 LOP3.LUT R48, R48, 0x10, RZ, 0xfc, !PT ;  /* 0x0000001030304812 */ /* 0x000fe200078efcff */
[----:B------:R-:W0:Y:S03]  /*ad4a0*/  LDCU UR69, c[0x0][0x398] ;  /* 0x00007300ff4577ac */ /* 0x000e260008000800 */
        /* <DEDUP_REMOVED lines=12> */
[----:B------:R-:W-:-:S11]  /*ad570*/  LOP3.LUT R48, R48, 0xfffffffe, RZ, 0xc0, !PT ;  /* 0xfffffffe30307812 */ /* 0x000fd600078ec0ff */
[----:B------:R-:W-:-:S05]  /*ad580*/  @P4 LOP3.LUT R48, R48, 0x1, RZ, 0xfc, !PT ;  /* 0x0000000130304812 */ /* 0x000fca00078efcff */
[----:B------:R0:W-:Y:S01]  /*ad590*/  STL [R1+0x3be0], R48 ;  /* 0x003be03001007387 */ /* 0x0001e20000100800 */
[----:B---3--:R-:W-:-:S05]  /*ad5a0*/  PRMT R36, R36, 0x5410, R56 ;  /* 0x0000541024247816 */ /* 0x008fca0000000038 */
[----:B------:R-:W-:Y:S04]  /*ad5b0*/  STL [R1+0x3be4], R36 ;  /* 0x003be42401007387 */ /* 0x000fe80000100800 */
[----:B------:R-:W3:Y:S01]  /*ad5c0*/  LDL.LU R56, [R1+0xbc] ;  /* 0x0000bc0001387983 */ /* 0x000ee20000300800 */
[----:B-1----:R-:W-:-:S03]  /*ad5d0*/  PRMT R60, R50, 0x5410, R4 ;  /* 0x00005410323c7816 */ /* 0x002fc60000000004 */
[----:B------:R-:W3:Y:S04]  /*ad5e0*/  LDL.LU R50, [R1+0xb4] ;  /* 0x0000b40001327983 */ /* 0x000ee80000300800 */
[----:B------:R-:W-:Y:S04]  /*ad5f0*/  STL [R1+0x3bec], R60 ;  /* 0x003bec3c01007387 */ /* 0x000fe80000100800 */
[----:B------:R1:W-:Y:S01]  /*ad600*/  STL [R1+0x3be8], R4 ;  /* 0x003be80401007387 */ /* 0x0003e20000100800 */
[----:B----4-:R-:W-:-:S03]  /*ad610*/  PRMT R57, R47, 0x5410, R0 ;  /* 0x000054102f397816 */ /* 0x010fc60000000000 */
[----:B------:R4:W-:Y:S01]  /*ad620*/  STL [R1+0x3bf0], R0 ;  /* 0x003bf00001007387 */ /* 0x0009e20000100800 */
[----:B--2---:R-:W-:-:S03]  /*ad630*/  PRMT R35, R49, 0x5410, R2 ;  /* 0x0000541031237816 */ /* 0x004fc60000000002 */
[----:B------:R-:W2:Y:S04]  /*ad640*/  LDL.LU R47, [R1+0xac] ;  /* 0x0000ac00012f7983 */ /* 0x000ea80000300800 */
[----:B------:R-:W2:Y:S01]  /*ad650*/  LDL.LU R49, [R1+0xa4] ;  /* 0x0000a40001317983 */ /* 0x000ea20000300800 */
[----:B---3--:R-:W-:-:S03]  /*ad660*/  PRMT R51, R56, 0x5410, R27 ;  /* 0x0000541038337816 */ /* 0x008fc6000000001b */
[----:B------:R-:W3:Y:S01]  /*ad670*/  LDL.LU R56, [R1+0x98] ;  /* 0x0000980001387983 */ /* 0x000ee20000300800 */
[----:B------:R-:W-:-:S03]  /*ad680*/  PRMT R53, R50, 0x5410, R3 ;  /* 0x0000541032357816 */ /* 0x000fc60000000003 */
[----:B------:R-:W4:Y:S04]  /*ad690*/  LDL.LU R50, [R1+0x94] ;  /* 0x0000940001327983 */ /* 0x000f280000300800 */
[----:B------:R-:W4:Y:S01]  /*ad6a0*/  LDL.LU R26, [R1+0x8c] ;  /* 0x00008c00011a7983 */ /* 0x000f220000300800 */
[----:B--2---:R-:W-:-:S03]  /*ad6b0*/  PRMT R32, R49, 0x5410, R28 ;  /* 0x0000541031207816 */ /* 0x004fc6000000001c */
[----:B------:R-:W2:Y:S01]  /*ad6c0*/  LDL.LU R49, [R1+0x78] ;  /* 0x0000780001317983 */ /* 0x000ea20000300800 */
[----:B---3--:R-:W-:-:S03]  /*ad6d0*/  PRMT R7, R56, 0x5410, R31 ;  /* 0x0000541038077816 */ /* 0x008fc6000000001f */
[----:B------:R-:W3:Y:S01]  /*ad6e0*/  LDL.LU R56, [R1+0x7c] ;  /* 0x00007c0001387983 */ /* 0x000ee20000300800 */
[----:B----4-:R-:W-:-:S03]  /*ad6f0*/  PRMT R34, R50, 0x5410, R30 ;  /* 0x0000541032227816 */ /* 0x010fc6000000001e */
[----:B------:R-:W4:Y:S01]  /*ad700*/  LDL.LU R50, [R1+0x84] ;  /* 0x0000840001327983 */ /* 0x000f220000300800 */
[----:B------:R-:W-:-:S03]  /*ad710*/  PRMT R33, R26, 0x5410, R39 ;  /* 0x000054101a217816 */ /* 0x000fc60000000027 */
[----:B------:R-:W-:Y:S04]  /*ad720*/  STL.64 [R1+0x3c00], R34 ;  /* 0x003c002201007387 */ /* 0x000fe80000100a00 */
[----:B------:R0:W-:Y:S04]  /*ad730*/  STL.64 [R1+0x3bf8], R32 ;  /* 0x003bf82001007387 */ /* 0x0001e80000100a00 */
[----:B------:R-:W4:Y:S01]  /*ad740*/  LDL.LU R26, [R1+0x14] ;  /* 0x00001400011a7983 */ /* 0x000f220000300800 */
[----:B--2---:R-:W-:-:S03]  /*ad750*/  PRMT R46, R49, 0x5410, R38 ;  /* 0x00005410312e7816 */ /* 0x004fc60000000026 */
[----:B------:R-:W1:Y:S01]  /*ad760*/  LDL.LU R49, [R1+0x18] ;  /* 0x0000180001317983 */ /* 0x000e620000300800 */
[----:B------:R-:W-:Y:S02]  /*ad770*/  ISETP.LT.AND P3, PT, R10, UR64, !P1 ;  /* 0x000000400a007c0c */ /* 0x000fe4000cf61270 */
[----:B------:R-:W-:Y:S01]  /*ad780*/  LOP3.LUT R37, R37, 0x7fffffff, RZ, 0xc0, !PT ;  /* 0x7fffffff25257812 */ /* 0x000fe200078ec0ff */
[----:B------:R-:W-:Y:S01]  /*ad790*/  VIADD R16, R55, 0x50 ;  /* 0x0000005037107836 */ /* 0x000fe20000000000 */
[----:B------:R-:W-:Y:S01]  /*ad7a0*/  ISETP.LT.AND P2, PT, R11, UR65, !P1 ;  /* 0x000000410b007c0c */ /* 0x000fe2000cf41270 */
[----:B------:R-:W2:Y:S01]  /*ad7b0*/  LDCU UR64, c[0x0][0x398] ;  /* 0x00007300ff4077ac */ /* 0x000ea20008000800 */
[----:B------:R-:W-:Y:S02]  /*ad7c0*/  ISETP.LT.AND P1, PT, R8, UR66, !P1 ;  /* 0x0000004208007c0c */ /* 0x000fe4000cf21270 */
[----:B---3--:R-:W-:Y:S01]  /*ad7d0*/  PRMT R58, R56, 0x5410, R41 ;  /* 0x00005410383a7816 */ /* 0x008fe20000000029 */
[----:B------:R-:W3:Y:S01]  /*ad7e0*/  LDCU UR66, c[0x0][0x398] ;  /* 0x00007300ff4277ac */ /* 0x000ee20008000800 */
[----:B------:R-:W2:Y:S01]  /*ad7f0*/  LDL.LU R56, [R1+0x1c] ;  /* 0x00001c0001387983 */ /* 0x000ea20000300800 */
[----:B----4-:R-:W-:Y:S01]  /*ad800*/  PRMT R6, R50, 0x5410, R40 ;  /* 0x0000541032067816 */ /* 0x010fe20000000028 */
[----:B------:R-:W4:Y:S02]  /*ad810*/  LDCU UR65, c[0x0][0x398] ;  /* 0x00007300ff4177ac */ /* 0x000f240008000800 */
[----:B------:R-:W3:Y:S04]  /*ad820*/  LDL.LU R50, [R1+0x6c] ;  /* 0x00006c0001327983 */ /* 0x000ee80000300800 */
[----:B0-----:R-:W4:Y:S04]  /*ad830*/  LDL.LU R48, [R1+0x64] ;  /* 0x0000640001307983 */ /* 0x001f280000300800 */
[----:B------:R-:W4:Y:S01]  /*ad840*/  LDL.LU R5, [R1] ;  /* 0x0000000001057983 */ /* 0x000f220000300800 */
[----:B-1----:R-:W-:-:S03]  /*ad850*/  PRMT R4, R49, 0x5410, R43 ;  /* 0x0000541031047816 */ /* 0x002fc6000000002b */
[----:B------:R-:W4:Y:S01]  /*ad860*/  LDL.LU R49, [R1+0x54] ;  /* 0x0000540001317983 */ /* 0x000f220000300800 */
[----:B------:R-:W-:Y:S02]  /*ad870*/  @P3 LOP3.LUT R37, R37, 0x80000000, RZ, 0xfc, !PT ;  /* 0x8000000025253812 */ /* 0x000fe400078efcff */
[----:B------:R-:W-:Y:S01]  /*ad880*/  LOP3.LUT R21, R21, 0xffff, RZ, 0xc0, !PT ;  /* 0x0000ffff15157812 */ /* 0x000fe200078ec0ff */
[----:B------:R-:W4:Y:S01]  /*ad890*/  LDL.LU R17, [R1+0x50] ;  /* 0x0000500001117983 */ /* 0x000f220000300800 */
        /* <DEDUP_REMOVED lines=11> */
[----:B------:R-:W1:Y:S08]  /*ad950*/  LDCU UR9, c[0x0][0x398] ;  /* 0x00007300ff0977ac */ /* 0x000e700008000800 */
        /* <DEDUP_REMOVED lines=10> */
[----:B------:R-:W-:Y:S02]  /*ada00*/  LOP3.LUT R37, R37, 0xfeffffff, RZ, 0xc0, !PT ;  /* 0xfeffffff25257812 */ /* 0x000fe400078ec0ff */
[----:B------:R-:W-:Y:S02]  /*ada10*/  LOP3.LUT R22, R22, 0xffff, RZ, 0xc0, !PT ;  /* 0x0000ffff16167812 */ /* 0x000fe400078ec0ff */
[----:B------:R-:W-:Y:S02]  /*ada20*/  LOP3.LUT R23, R23, 0xffff, RZ, 0xc0, !PT ;  /* 0x0000ffff17177812 */ /* 0x000fe400078ec0ff */
[----:B------:R-:W-:-:S02]  /*ada30*/  LOP3.LUT R24, R24, 0xffff, RZ, 0xc0, !PT ;  /* 0x0000ffff18187812 */ /* 0x000fc400078ec0ff */
[----:B------:R-:W-:Y:S02]  /*ada40*/  LOP3.LUT R25, R25, 0xffff, RZ, 0xc0, !PT ;  /* 0x0000ffff19197812 */ /* 0x000fe400078ec0ff */
[----:B------:R-:W-:Y:S02]  /*ada50*/  PRMT R60, R26, 0x5410, R42 ;  /* 0x000054101a3c7816 */ /* 0x000fe4000000002a */
[----:B------:R-:W-:Y:S01]  /*ada60*/  PRMT R47, R47, 0x5410, R29 ;  /* 0x000054102f2f7816 */ /* 0x000fe2000000001d */
[----:B------:R-:W4:Y:S01]  /*ada70*/  LDL.LU R26, [R1+0x68] ;  /* 0x00006800011a7983 */ /* 0x000f220000300800 */
[----:B0-----:R-:W-:Y:S02]  /*ada80*/  ISETP.LT.AND P4, PT, R9, UR10, !P1 ;  /* 0x0000000a09007c0c */ /* 0x001fe4000cf81270 */
[--C-:B------:R-:W-:Y:S02]  /*ada90*/  PRMT R18, R18, 0x3340, R0.reuse ;  /* 0x0000334012127816 */ /* 0x100fe40000000000 */
[----:B------:R-:W-:-:S02]  /*adaa0*/  PRMT R19, R19, 0x3340, R0 ;  /* 0x0000334013137816 */ /* 0x000fc40000000000 */
[--C-:B------:R-:W-:Y:S02]  /*adab0*/  PRMT R20, R20, 0x3340, R0.reuse ;  /* 0x0000334014147816 */ /* 0x100fe40000000000 */
[----:B------:R-:W-:Y:S01]  /*adac0*/  PRMT R21, R21, 0x3340, R0 ;  /* 0x0000334015157816 */ /* 0x000fe20000000000 */
[----:B------:R-:W-:Y:S01]  /*adad0*/  VIADD R16, R55, 0x4e ;  /* 0x0000004e37107836 */ /* 0x000fe20000000000 */
[----:B------:R-:W-:Y:S01]  /*adae0*/  ISETP.LT.AND P3, PT, R10, UR8, !P1 ;  /* 0x000000080a007c0c */ /* 0x000fe2000cf61270 */
[----:B------:R-:W0:Y:S02]  /*adaf0*/  LDCU UR8, c[0x0][0x398] ;  /* 0x00007300ff0877ac */ /* 0x000e240008000800 */
[----:B------:R-:W-:Y:S02]  /*adb00*/  @P4 LOP3.LUT R37, R37, 0x1000000, RZ, 0xfc, !PT ;  /* 0x0100000025254812 */ /* 0x000fe400078efcff */
[----:B------:R-:W-:Y:S01]  /*adb10*/  ISETP.LT.AND P2, PT, R11, UR6, !P1 ;  /* 0x000000060b007c0c */ /* 0x000fe2000cf41270 */
[----:B------:R-:W0:Y:S01]  /*adb20*/  LDCU UR63, c[0x0][0x398] ;  /* 0x00007300ff3f77ac */ /* 0x000e220008000800 */
[----:B------:R-:W-:-:S02]  /*adb30*/  LOP3.LUT R37, R37, 0xff7fffff, RZ, 0xc0, !PT ;  /* 0xff7fffff25257812 */ /* 0x000fc400078ec0ff */
[----:B------:R-:W-:Y:S01]  /*adb40*/  ISETP.LT.AND P1, PT, R8, UR4, !P1 ;  /* 0x0000000408007c0c */ /* 0x000fe2000cf21270 */
[----:B------:R-:W0:Y:S03]  /*adb50*/  LDCU UR4, c[0x0][0x398] ;  /* 0x00007300ff0477ac */ /* 0x000e260008000800 */
[----:B------:R-:W-:Y:S02]  /*adb60*/  @P3 LOP3.LUT R37, R37, 0x800000, RZ, 0xfc, !PT ;  /* 0x0080000025253812 */ /* 0x000fe400078efcff */
[--C-:B------:R-:W-:Y:S02]  /*adb70*/  PRMT R22, R22, 0x3340, R0.reuse ;  /* 0x0000334016167816 */ /* 0x100fe40000000000 */
[----:B------:R-:W-:Y:S02]  /*adb80*/  LOP3.LUT R37, R37, 0xffbfffff, RZ, 0xc0, !PT ;  /* 0xffbfffff25257812 */ /* 0x000fe400078ec0ff */
[----:B------:R-:W-:-:S02]  /*adb90*/  PRMT R23, R23, 0x3340, R0 ;  /* 0x0000334017177816 */ /* 0x000fc40000000000 */
[--C-:B------:R-:W-:Y:S02]  /*adba0*/  PRMT R24, R24, 0x3340, R0.reuse ;  /* 0x0000334018187816 */ /* 0x100fe40000000000 */
[----:B------:R-:W-:Y:S02]  /*adbb0*/  PRMT R25, R25, 0x3340, R0 ;  /* 0x0000334019197816 */ /* 0x000fe40000000000 */
[----:B------:R-:W-:-:S04]  /*adbc0*/  @P2 LOP3.LUT R37, R37, 0x400000, RZ, 0xfc, !PT ;  /* 0x0040000025252812 */ /* 0x000fc800078efcff */
[----:B------:R-:W-:-:S04]  /*adbd0*/  LOP3.LUT R37, R37, 0xffdfffff, RZ, 0xc0, !PT ;  /* 0xffdfffff25257812 */ /* 0x000fc800078ec0ff */
[----:B------:R-:W-:Y:S02]  /*adbe0*/  @P1 LOP3.LUT R37, R37, 0x200000, RZ, 0xfc, !PT ;  /* 0x0020000025251812 */ /* 0x000fe400078efcff */
[----:B------:R-:W-:Y:S01]  /*adbf0*/  ISETP.GE.AND P1, PT, R16, UR55, PT ;  /* 0x0000003710007c0c */ /* 0x000fe2000bf26270 */
[----:B------:R-:W0:Y:S03]  /*adc00*/  LDCU.64 UR54, c[0x0][0x398] ;  /* 0x00007300ff3677ac */ /* 0x000e260008000a00 */
[----:B------:R-:W-:Y:S02]  /*adc10*/  ISETP.LT.AND P4, PT, R9, UR60, !P1 ;  /* 0x0000003c09007c0c */ /* 0x000fe4000cf81270 */
[----:B------:R-:W-:Y:S01]  /*adc20*/  ISETP.LT.AND P3, PT, R10, UR44, !P1 ;  /* 0x0000002c0a007c0c */ /* 0x000fe2000cf61270 */
[----:B------:R-:W0:Y:S01]  /*adc30*/  LDCU UR44, c[0x0][0x398] ;  /* 0x00007300ff2c77ac */ /* 0x000e220008000800 */
[----:B------:R-:W-:-:S02]  /*adc40*/  LOP3.LUT R37, R37, 0xffefffff, RZ, 0xc0, !PT ;  /* 0xffefffff25257812 */ /* 0x000fc400078ec0ff */
[----:B------:R-:W-:Y:S01]  /*adc50*/  ISETP.LT.AND P2, PT, R11, UR48, !P1 ;  /* 0x000000300b007c0c */ /* 0x000fe2000cf41270 */
[----:B------:R-:W-:-:S06]  /*adc60*/  VIADD R16, R55, 0x4d ;  /* 0x0000004d37107836 */ /* 0x000fcc0000000000 */
        /* <DEDUP_REMOVED lines=11> */
[----:B------:R-:W1:Y:S03]  /*add20*/  LDCU.64 UR52, c[0x0][0x398] ;  /* 0x00007300ff3477ac */ /* 0x000e660008000a00 */
[----:B0-----:R-:W-:Y:S02]  /*add30*/  ISETP.LT.AND P4, PT, R9, UR54, !P1 ;  /* 0x0000003609007c0c */ /* 0x001fe4000cf81270 */
[----:B------:R-:W-:Y:S02]  /*add40*/  ISETP.LT.AND P3, PT, R10, UR44, !P1 ;  /* 0x0000002c0a007c0c */ /* 0x000fe4000cf61270 */
[----:B------:R-:W-:Y:S01]  /*add50*/  LOP3.LUT R37, R37, 0xfffeffff, RZ, 0xc0, !PT ;  /* 0xfffeffff25257812 */ /* 0x000fe200078ec0ff */
[----:B------:R-:W-:Y:S01]  /*add60*/  VIADD R16, R55, 0x4c ;  /* 0x0000004c37107836 */ /* 0x000fe20000000000 */
[----:B------:R-:W-:Y:S01]  /*add70*/  ISETP.LT.AND P2, PT, R11, UR48, !P1 ;  /* 0x000000300b007c0c */ /* 0x000fe2000cf41270 */
[----:B------:R-:W0:Y:S06]  /*add80*/  LDCU UR44, c[0x0][0x398] ;  /* 0x00007300ff2c77ac */ /* 0x000e2c0008000800 */
[----:B------:R-:W-:Y:S01]  /*add90*/  @P4 LOP3.LUT R37, R37, 0x10000, RZ, 0xfc, !PT ;  /* 0x0001000025254812 */ /* 0x000fe200078efcff */
[----:B------:R-:W0:Y:S03]  /*adda0*/  LDCU UR48, c[0x0][0x398] ;  /* 0x00007300ff3077ac */ /* 0x000e260008000800 */
[----:B------:R-:W-:-:S04]  /*addb0*/  LOP3.LUT R37, R37, 0xffff7fff, RZ, 0xc0, !PT ;  /* 0xffff7fff25257812 */ /* 0x000fc800078ec0ff */
[----:B------:R-:W-:Y:S02]  /*addc0*/  @P3 LOP3.LUT R37, R37, 0x8000, RZ, 0xfc, !PT ;  /* 0x0000800025253812 */ /* 0x000fe400078efcff */
[----:B--2---:R-:W-:Y:S02]  /*addd0*/  PRMT R36, R56, 0x5410, R44 ;  /* 0x0000541038247816 */ /* 0x004fe4000000002c */
[----:B------:R-:W2:Y:S01]  /*adde0*/  LDL.LU R56, [R1+0x4c] ;  /* 0x00004c0001387983 */ /* 0x000ea20000300800 */
[----:B---3--:R-:W-:-:S03]  /*addf0*/  PRMT R29, R50, 0x5410, R45 ;  /* 0x00005410321d7816 */ /* 0x008fc6000000002d */
[----:B------:R-:W2:Y:S04]  /*ade00*/  LDL.LU R50, [R1+0x60] ;  /* 0x0000600001327983 */ /* 0x000ea80000300800 */
[----:B------:R-:W3:Y:S01]  /*ade10*/  LDL.LU R27, [R1+0x48] ;  /* 0x00004800011b7983 */ /* 0x000ee20000300800 */
[----:B----4-:R-:W-:-:S03]  /*ade20*/  PRMT R0, R49, 0x5410, R5 ;  /* 0x0000541031007816 */ /* 0x010fc60000000005 */
[----:B------:R-:W3:Y:S04]  /*ade30*/  LDL.LU R5, [R1+0x58] ;  /* 0x0000580001057983 */ /* 0x000ee80000300800 */
[----:B------:R-:W4:Y:S01]  /*ade40*/  LDL.LU R49, [R1+0x44] ;  /* 0x0000440001317983 */ /* 0x000f220000300800 */
[----:B------:R-:W-:Y:S01]  /*ade50*/  ISETP.LT.AND P1, PT, R8, UR50, !P1 ;  /* 0x0000003208007c0c */ /* 0x000fe2000cf21270 */
[----:B------:R-:W0:Y:S01]  /*ade60*/  LDCU UR50, c[0x0][0x398] ;  /* 0x00007300ff3277ac */ /* 0x000e220008000800 */
[----:B------:R-:W-:Y:S01]  /*ade70*/  LOP3.LUT R37, R37, 0xffffbfff, RZ, 0xc0, !PT ;  /* 0xffffbfff25257812 */ /* 0x000fe200078ec0ff */
[----:B------:R-:W4:Y:S03]  /*ade80*/  LDL.LU R30, [R1+0x3c] ;  /* 0x00003c00011e7983 */ /* 0x000f260000300800 */
[----:B------:R-:W-:-:S04]  /*ade90*/  @P2 LOP3.LUT R37, R37, 0x4000, RZ, 0xfc, !PT ;  /* 0x0000400025252812 */ /* 0x000fc800078efcff */
[----:B------:R-:W-:-:S04]  /*adea0*/  LOP3.LUT R37, R37, 0xffffdfff, RZ, 0xc0, !PT ;  /* 0xffffdfff25257812 */ /* 0x000fc800078ec0ff */
[----:B------:R-:W-:Y:S02]  /*adeb0*/  @P1 LOP3.LUT R37, R37, 0x2000, RZ, 0xfc, !PT ;  /* 0x0000200025251812 */ /* 0x000fe400078efcff */
[----:B------:R-:W-:Y:S01]  /*adec0*/  ISETP.GE.AND P1, PT, R16, UR11, PT ;  /* 0x0000000b10007c0c */ /* 0x000fe2000bf26270 */
[----:B------:R-:W0:Y:S03]  /*aded0*/  LDCU.64 UR10, c[0x0][0x398] ;  /* 0x00007300ff0a77ac */ /* 0x000e260008000a00 */
[----:B-1----:R-:W-:Y:S02]  /*adee0*/  ISETP.LT.AND P4, PT, R9, UR52, !P1 ;  /* 0x0000003409007c0c */ /* 0x002fe4000cf81270 */
[----:B------:R-:W-:Y:S02]  /*adef0*/  ISETP.LT.AND P3, PT, R10, UR62, !P1 ;  /* 0x0000003e0a007c0c */ /* 0x000fe4000cf61270 */
[----:B------:R-:W-:Y:S01]  /*adf00*/  LOP3.LUT R37, R37, 0xffffefff, RZ, 0xc0, !PT ;  /* 0xffffefff25257812 */ /* 0x000fe200078ec0ff */
[----:B------:R-:W-:Y:S01]  /*adf10*/  VIADD R16, R55, 0x4b ;  /* 0x0000004b37107836 */ /* 0x000fe20000000000 */
[----:B------:R-:W-:Y:S01]  /*adf20*/  ISETP.LT.AND P2, PT, R11, UR70, !P1 ;  /* 0x000000460b007c0c */ /* 0x000fe2000cf41270 */
[----:B------:R-:W1:Y:S06]  /*adf30*/  LDCU UR62, c[0x0][0x398] ;  /* 0x00007300ff3e77ac */ /* 0x000e6c0008000800 */
[----:B------:R-:W-:Y:S01]  /*adf40*/  @P4 LOP3.LUT R37, R37, 0x1000, RZ, 0xfc, !PT ;  /* 0x0000100025254812 */ /* 0x000fe200078efcff */
[----:B------:R-:W1:Y:S03]  /*adf50*/  LDCU UR70, c[0x0][0x398] ;  /* 0x00007300ff4677ac */ /* 0x000e660008000800 */
        /* <DEDUP_REMOVED lines=11> */
[----:B------:R-:W-:Y:S02]  /*ae010*/  ISETP.LT.AND P3, PT, R10, UR69, !P1 ;  /* 0x000000450a007c0c */ /* 0x000fe4000cf61270 */
[----:B------:R-:W-:Y:S01]  /*ae020*/  LOP3.LUT R37, R37, 0xfffffeff, RZ, 0xc0, !PT ;  /* 0xfffffeff25257812 */ /* 0x000fe200078ec0ff */
[----:B------:R-:W-:Y:S01]  /*ae030*/  VIADD R16, R55, 0x4a ;  /* 0x0000004a37107836 */ /* 0x000fe20000000000 */
[----:B-1----:R-:W-:Y:S01]  /*ae040*/  ISETP.LT.AND P2, PT, R11, UR62, !P1 ;  /* 0x0000003e0b007c0c */ /* 0x002fe2000cf41270 */
[----:B------:R-:W1:Y:S06]  /*ae050*/  LDCU UR69, c[0x0][0x398] ;  /* 0x00007300ff4577ac */ /* 0x000e6c0008000800 */
        /* <DEDUP_REMOVED lines=15> */
[----:B------:R-:W-:Y:S02]  /*ae150*/  ISETP.LT.AND P3, PT, R10, UR68, !P1 ;  /* 0x000000440a007c0c */ /* 0x000fe4000cf61270 */
[----:B-1----:R-:W-:Y:S01]  /*ae160*/  ISETP.LT.AND P2, PT, R11, UR69, !P1 ;  /* 0x000000450b007c0c */ /* 0x002fe2000cf41270 */
[----:B------:R-:W1:Y:S08]  /*ae170*/  LDCU UR68, c[0x0][0x398] ;  /* 0x00007300ff4477ac */ /* 0x000e700008000800 */
        /* <DEDUP_REMOVED lines=12> */
[----:B-1----:R-:W-:Y:S01]  /*ae240*/  ISETP.LT.AND P3, PT, R10, UR68, !P1 ;  /* 0x000000440a007c0c */ /* 0x002fe2000cf61270 */
[----:B------:R-:W1:Y:S01]  /*ae250*/  LDCU UR68, c[0x0][0x398] ;  /* 0x00007300ff4477ac */ /* 0x000e620008000800 */
[----:B0-----:R-:W-:Y:S02]  /*ae260*/  ISETP.LT.AND P2, PT, R11, UR69, !P1 ;  /* 0x000000450b007c0c */ /* 0x001fe4000cf41270 */
[----:B------:R-:W-:Y:S01]  /*ae270*/  LOP3.LUT R38, R38, 0x7fffffff, RZ, 0xc0, !PT ;  /* 0x7fffffff26267812 */ /* 0x000fe200078ec0ff */
[----:B------:R-:W-:Y:S01]  /*ae280*/  VIADD R16, R55, 0x48 ;  /* 0x0000004837107836 */ /* 0x000fe20000000000 */
[----:B------:R-:W-:Y:S01]  /*ae290*/  ISETP.LT.AND P4, PT, R9, UR54, !P1 ;  /* 0x0000003609007c0c */ /* 0x000fe2000cf81270 */
[----:B------:R-:W0:Y:S01]  /*ae2a0*/  LDCU UR69, c[0x0][0x398] ;  /* 0x00007300ff4577ac */ /* 0x000e220008000800 */
[----:B------:R-:W-:-:S02]  /*ae2b0*/  ISETP.LT.AND P1, PT, R8, UR70, !P1 ;  /* 0x0000004608007c0c */ /* 0x000fc4000cf21270 */
        /* <DEDUP_REMOVED lines=12> */
[----:B------:R-:W2:Y:S01]  /*ae380*/  LDCU.64 UR10, c[0x0][0x398] ;  /* 0x00007300ff0a77ac */ /* 0x000ea20008000a00 */
[----:B-1----:R-:W-:-:S02]  /*ae390*/  ISETP.LT.AND P3, PT, R10, UR68, !P1 ;  /* 0x000000440a007c0c */ /* 0x002fc4000cf61270 */
[----:B0-----:R-:W-:Y:S01]  /*ae3a0*/  ISETP.LT.AND P2, PT, R11, UR69, !P1 ;  /* 0x000000450b007c0c */ /* 0x001fe2000cf41270 */
[----:B------:R-:W0:Y:S08]  /*ae3b0*/  LDCU UR69, c[0x0][0x398] ;  /* 0x00007300ff4577ac */ /* 0x000e300008000800 */
[----:B------:R-:W-:Y:S01]  /*ae3c0*/  @P4 LOP3.LUT R38, R38, 0x10000000, RZ, 0xfc, !PT ;  /* 0x1000000026264812 */ /* 0x000fe200078efcff */
[----:B------:R-:W1:Y:S03]  /*ae3d0*/  LDCU UR68, c[0x0][0x398] ;  /* 0x00007300ff4477ac */ /* 0x000e660008000800 */
[----:B------:R-:W-:-:S04]  /*ae3e0*/  LOP3.LUT R38, R38, 0xf7ffffff, RZ, 0xc0, !PT ;  /* 0xf7ffffff26267812 */ /* 0x000fc800078ec0ff */
[----:B------:R-:W-:Y:S02]  /*ae3f0*/  @P3 LOP3.LUT R38, R38, 0x8000000, RZ, 0xfc, !PT ;  /* 0x0800000026263812 */ /* 0x000fe400078efcff */
[----:B------:R-:W-:Y:S01]  /*ae400*/  ISETP.LT.AND P1, PT, R8, UR70, !P1 ;  /* 0x0000004608007c0c */ /* 0x000fe2000cf21270 */
[----:B------:R-:W0:Y:S01]  /*ae410*/  LDCU UR70, c[0x0][0x398] ;  /* 0x00007300ff4677ac */ /* 0x000e220008000800 */
[----:B------:R-:W-:-:S04]  /*ae420*/  LOP3.LUT R38, R38, 0xfbffffff, RZ, 0xc0, !PT ;  /* 0xfbffffff26267812 */ /* 0x000fc800078ec0ff */
[----:B------:R-:W-:-:S04]  /*ae430*/  @P2 LOP3.LUT R38, R38, 0x4000000, RZ, 0xfc, !PT ;  /* 0x0400000026262812 */ /* 0x000fc800078efcff */
[----:B------:R-:W-:Y:S02]  /*ae440*/  LOP3.LUT R38, R38, 0xfdffffff, RZ, 0xc0, !PT ;  /* 0xfdffffff26267812 */ /* 0x000fe400078ec0ff */
[----:B------:R-:W-:Y:S02]  /*ae450*/  PRMT R31, R48, 0x5410, R61 ;  /* 0x00005410301f7816 */ /* 0x000fe4000000003d */
[----:B------:R-:W-:Y:S01]  /*ae460*/  @P1 LOP3.LUT R38, R38, 0x2000000, RZ, 0xfc, !PT ;  /* 0x0200000026261812 */ /* 0x000fe200078efcff */
[----:B------:R-:W4:Y:S01]  /*ae470*/  LDL.LU R48, [R1+0x70] ;  /* 0x0000700001307983 */ /* 0x000f220000300800 */
[----:B------:R-:W-:Y:S01]  /*ae480*/  ISETP.GE.AND P1, PT, R16, UR61, PT ;  /* 0x0000003d10007c0c */ /* 0x000fe2000bf26270 */
[----:B------:R-:W0:Y:S01]  /*ae490*/  LDCU.64 UR60, c[0x0][0x398] ;  /* 0x00007300ff3c77ac */ /* 0x000e220008000a00 */
[----:B--2---:R-:W-:Y:S02]  /*ae4a0*/  PRMT R16, R50, 0x5410, R56 ;  /* 0x0000541032107816 */ /* 0x004fe40000000038 */
[----:B------:R-:W2:Y:S04]  /*ae4b0*/  LDL.LU R56, [R1+0x10] ;  /* 0x0000100001387983 */ /* 0x000ea80000300800 */
[----:B------:R-:W2:Y:S01]  /*ae4c0*/  LDL.LU R50, [R1+0x80] ;  /* 0x0000800001327983 */ /* 0x000ea20000300800 */
[----:B---3--:R-:W-:-:S03]  /*ae4d0*/  PRMT R28, R5, 0x5410, R27 ;  /* 0x00005410051c7816 */ /* 0x008fc6000000001b */
[----:B------:R-:W3:Y:S01]  /*ae4e0*/  LDL.LU R5, [R1+0x40] ;  /* 0x0000400001057983 */ /* 0x000ee20000300800 */
[----:B----4-:R-:W-:-:S03]  /*ae4f0*/  PRMT R27, R59, 0x5410, R49 ;  /* 0x000054103b1b7816 */ /* 0x010fc60000000031 */
[----:B------:R-:W3:Y:S04]  /*ae500*/  LDL.LU R49, [R1+0x88] ;  /* 0x0000880001317983 */ /* 0x000ee80000300800 */
[----:B------:R-:W4:Y:S04]  /*ae510*/  LDL.LU R59, [R1+0xe0] ;  /* 0x0000e000013b7983 */ /* 0x000f280000300800 */
[----:B------:R-:W4:Y:S01]  /*ae520*/  LDL.LU R32, [R1+0x34] ;  /* 0x0000340001207983 */ /* 0x000f220000300800 */
[----:B------:R-:W-:Y:S02]  /*ae530*/  ISETP.LT.AND P4, PT, R9, UR10, !P1 ;  /* 0x0000000a09007c0c */ /* 0x000fe4000cf81270 */
[----:B0-----:R-:W-:Y:S01]  /*ae540*/  ISETP.LT.AND P3, PT, R10, UR70, !P1 ;  /* 0x000000460a007c0c */ /* 0x001fe2000cf61270 */
[----:B------:R-:W0:Y:S01]  /*ae550*/  LDCU UR70, c[0x0][0x398] ;  /* 0x00007300ff4677ac */ /* 0x000e220008000800 */
[----:B------:R-:W-:-:S02]  /*ae560*/  LOP3.LUT R38, R38, 0xfeffffff, RZ, 0xc0, !PT ;  /* 0xfeffffff26267812 */ /* 0x000fc400078ec0ff */
[----:B------:R-:W-:Y:S01]  /*ae570*/  ISETP.LT.AND P2, PT, R11, UR76, !P1 ;  /* 0x0000004c0b007c0c */ /* 0x000fe2000cf41270 */
[----:B------:R-:W0:Y:S06]  /*ae580*/  LDCU UR76, c[0x0][0x398] ;  /* 0x00007300ff4c77ac */ /* 0x000e2c0008000800 */
[----:B------:R-:W-:-:S04]  /*ae590*/  @P4 LOP3.LUT R38, R38, 0x1000000, RZ, 0xfc, !PT ;  /* 0x0100000026264812 */ /* 0x000fc800078efcff */
[----:B------:R-:W-:-:S04]  /*ae5a0*/  LOP3.LUT R38, R38, 0xff7fffff, RZ, 0xc0, !PT ;  /* 0xff7fffff26267812 */ /* 0x000fc800078ec0ff */
[----:B------:R-:W-:Y:S02]  /*ae5b0*/  @P3 LOP3.LUT R38, R38, 0x800000, RZ, 0xfc, !PT ;  /* 0x0080000026263812 */ /* 0x000fe400078efcff */
[----:B------:R-:W-:Y:S01]  /*ae5c0*/  ISETP.LT.AND P1, PT, R8, UR14, !P1 ;  /* 0x0000000e08007c0c */ /* 0x000fe2000cf21270 */
[----:B------:R-:W0:Y:S01]  /*ae5d0*/  LDCU UR14, c[0x0][0x398] ;  /* 0x00007300ff0e77ac */ /* 0x000e220008000800 */
[----:B------:R-:W-:-:S04]  /*ae5e0*/  LOP3.LUT R38, R38, 0xffbfffff, RZ, 0xc0, !PT ;  /* 0xffbfffff26267812 */ /* 0x000fc800078ec0ff */
[----:B------:R-:W-:Y:S02]  /*ae5f0*/  @P2 LOP3.LUT R38, R38, 0x400000, RZ, 0xfc, !PT ;  /* 0x0040000026262812 */ /* 0x000fe400078efcff */
[----:B------:R-:W-:Y:S01]  /*ae600*/  PRMT R17, R26, 0x5410, R17 ;  /* 0x000054101a117816 */ /* 0x000fe20000000011 */
[----:B------:R-:W-:Y:S01]  /*ae610*/  VIADD R26, R55, 0x46 ;  /* 0x00000046371a7836 */ /* 0x000fe20000000000 */
[----:B------:R-:W-:-:S04]  /*ae620*/  LOP3.LUT R38, R38, 0xffdfffff, RZ, 0xc0, !PT ;  /* 0xffdfffff26267812 */ /* 0x000fc800078ec0ff */
[----:B------:R-:W-:Y:S02]  /*ae630*/  @P1 LOP3.LUT R38, R38, 0x200000, RZ, 0xfc, !PT ;  /* 0x0020000026261812 */ /* 0x000fe400078efcff */
[----:B------:R-:W-:Y:S01]  /*ae640*/  ISETP.GE.AND P1, PT, R26, UR55, PT ;  /* 0x000000371a007c0c */ /* 0x000fe2000bf26270 */
[----:B------:R-:W1:Y:S03]  /*ae650*/  LDCU.64 UR54, c[0x0][0x398] ;  /* 0x00007300ff3677ac */ /* 0x000e660008000a00 */
[----:B------:R-:W-:Y:S02]  /*ae660*/  ISETP.LT.AND P4, PT, R9, UR60, !P1 ;  /* 0x0000003c09007c0c */ /* 0x000fe4000cf81270 */
[----:B------:R-:W-:Y:S02]  /*ae670*/  ISETP.LT.AND P3, PT, R10, UR69, !P1 ;  /* 0x000000450a007c0c */ /* 0x000fe4000cf61270 */
[----:B------:R-:W-:Y:S01]  /*ae680*/  LOP3.LUT R38, R38, 0xffefffff, RZ, 0xc0, !PT ;  /* 0xffefffff26267812 */ /* 0x000fe200078ec0ff */
[----:B------:R-:W-:Y:S01]  /*ae690*/  VIADD R26, R55, 0x45 ;  /* 0x00000045371a7836 */ /* 0x000fe20000000000 */
[----:B0-----:R-:W-:Y:S01]  /*ae6a0*/  ISETP.LT.AND P2, PT, R11, UR70, !P1 ;  /* 0x000000460b007c0c */ /* 0x001fe2000cf41270 */
[----:B------:R-:W0:Y:S01]  /*ae6b0*/  LDCU UR70, c[0x0][0x398] ;  /* 0x00007300ff4677ac */ /* 0x000e220008000800 */
[----:B------:R-:W-:-:S02]  /*ae6c0*/  LOP3.LUT R39, R39, 0x7fffffff, RZ, 0xc0, !PT ;  /* 0x7fffffff27277812 */ /* 0x000fc400078ec0ff */
[----:B------:R-:W-:Y:S01]  /*ae6d0*/  LOP3.LUT R40, R40, 0x7fffffff, RZ, 0xc0, !PT ;  /* 0x7fffffff28287812 */ /* 0x000fe200078ec0ff */
[----:B------:R-:W0:Y:S02]  /*ae6e0*/  LDCU UR69, c[0x0][0x398] ;  /* 0x00007300ff4577ac */ /* 0x000e240008000800 */
        /* <DEDUP_REMOVED lines=9> */
[----:B--2---:R-:W-:Y:S02]  /*ae780*/  PRMT R48, R50, 0x5410, R56 ;  /* 0x0000541032307816 */ /* 0x004fe40000000038 */
[----:B------:R-:W2:Y:S04]  /*ae790*/  LDL.LU R56, [R1+0x104] ;  /* 0x0001040001387983 */ /* 0x000ea80000300800 */
[----:B------:R-:W2:Y:S04]  /*ae7a0*/  LDL.LU R33, [R1+0x30] ;  /* 0x0000300001217983 */ /* 0x000ea80000300800 */
[----:B------:R-:W2:Y:S04]  /*ae7b0*/  LDL.LU R50, [R1+0x134] ;  /* 0x0001340001327983 */ /* 0x000ea80000300800 */
[----:B------:R-:W2:Y:S01]  /*ae7c0*/  LDL.LU R34, [R1+0x2c] ;  /* 0x00002c0001227983 */ /* 0x000ea20000300800 */
[----:B---3--:R-:W-:-:S02]  /*ae7d0*/  PRMT R5, R49, 0x5410, R5 ;  /* 0x0000541031057816 */ /* 0x008fc40000000005 */
[----:B----4-:R-:W-:Y:S02]  /*ae7e0*/  PRMT R49, R59, 0x5410, R54 ;  /* 0x000054103b317816 */ /* 0x010fe40000000036 */
[----:B------:R-:W3:Y:S04]  /*ae7f0*/  LDL.LU R59, [R1+0x170] ;  /* 0x00017000013b7983 */ /* 0x000ee80000300800 */
[----:B------:R-:W4:Y:S04]  /*ae800*/  LDL.LU R35, [R1+0x28] ;  /* 0x0000280001237983 */ /* 0x000f280000300800 */
[----:B------:R-:W4:Y:S01]  /*ae810*/  LDL.LU R54, [R1+0x1a4] ;  /* 0x0001a40001367983 */ /* 0x000f220000300800 */
[----:B------:R-:W-:-:S02]  /*ae820*/  @P1 LOP3.LUT R38, R38, 0x20000, RZ, 0xfc, !PT ;  /* 0x0002000026261812 */ /* 0x000fc400078efcff */
        /* <DEDUP_REMOVED lines=24> */
[----:B------:R-:W-:Y:S01]  /*ae9b0*/  ISETP.LT.AND P2, PT, R11, UR72, !P1 ;  /* 0x000000480b007c0c */ /* 0x000fe2000cf41270 */
[----:B------:R-:W0:Y:S08]  /*ae9c0*/  LDCU UR73, c[0x0][0x398] ;  /* 0x00007300ff4977ac */ /* 0x000e300008000800 */
[----:B------:R-:W-:Y:S01]  /*ae9d0*/  @P4 LOP3.LUT R38, R38, 0x1000, RZ, 0xfc, !PT ;  /* 0x0000100026264812 */ /* 0x000fe200078efcff */
[----:B------:R-:W0:Y:S03]  /*ae9e0*/  LDCU UR72, c[0x0][0x398] ;  /* 0x00007300ff4877ac */ /* 0x000e260008000800 */
[----:B------:R-:W-:-:S02]  /*ae9f0*/  LOP3.LUT R38, R38, 0xfffff7ff, RZ, 0xc0, !PT ;  /* 0xfffff7ff26267812 */ /* 0x000fc400078ec0ff */
        /* <DEDUP_REMOVED lines=45> */
[----:B--2---:R-:W-:Y:S02]  /*aecd0*/  PRMT R56, R56, 0x5410, R32 ;  /* 0x0000541038387816 */ /* 0x004fe40000000020 */
[----:B------:R-:W2:Y:S01]  /*aece0*/  LDL.LU R32, [R1+0x1b8] ;  /* 0x0001b80001207983 */ /* 0x000ea20000300800 */
[----:B------:R-:W-:-:S03]  /*aecf0*/  PRMT R50, R50, 0x5410, R33 ;  /* 0x0000541032327816 */ /* 0x000fc60000000021 */
[----:B------:R-:W2:Y:S01]  /*aed00*/  LDL.LU R33, [R1+0x204] ;  /* 0x0002040001217983 */ /* 0x000ea20000300800 */
[----:B---3--:R-:W-:-:S03]  /*aed10*/  PRMT R59, R59, 0x5410, R34 ;  /* 0x000054103b3b7816 */ /* 0x008fc60000000022 */
[----:B------:R-:W3:Y:S01]  /*aed20*/  LDL.LU R34, [R1+0x260] ;  /* 0x0002600001227983 */ /* 0x000ee20000300800 */
[----:B----4-:R-:W-:-:S03]  /*aed30*/  PRMT R54, R54, 0x5410, R35 ;  /* 0x0000541036367816 */ /* 0x010fc60000000023 */
[----:B------:R-:W4:Y:S04]  /*aed40*/  LDL.LU R35, [R1+0x274] ;  /* 0x0002740001237983 */ /* 0x000f280000300800 */
[----:B------:R-:W3:Y:S01]  /*aed50*/  LDL.LU R26, [R1+0x20] ;  /* 0x00002000011a7983 */ /* 0x000ee20000300800 */
[----:B------:R-:W-:Y:S01]  /*aed60*/  ISETP.LT.AND P3, PT, R10, UR20, !P1 ;  /* 0x000000140a007c0c */ /* 0x000fe2000cf61270 */
[----:B------:R-:W1:Y:S01]  /*aed70*/  LDCU UR20, c[0x0][0x398] ;  /* 0x00007300ff1477ac */ /* 0x000e620008000800 */
[----:B------:R-:W-:Y:S02]  /*aed80*/  ISETP.LT.AND P2, PT, R11, UR16, !P1 ;  /* 0x000000100b007c0c */ /* 0x000fe4000cf41270 */
[----:B0-----:R-:W-:Y:S01]  /*aed90*/  ISETP.LT.AND P4, PT, R9, UR54, !P1 ;  /* 0x0000003609007c0c */ /* 0x001fe2000cf81270 */
[----:B------:R-:W0:Y:S01]  /*aeda0*/  LDCU UR16, c[0x0][0x398] ;  /* 0x00007300ff1077ac */ /* 0x000e220008000800 */
[----:B------:R-:W-:-:S02]  /*aedb0*/  ISETP.LT.AND P1, PT, R8, UR26, !P1 ;  /* 0x0000001a08007c0c */ /* 0x000fc4000cf21270 */
[----:B------:R-:W-:Y:S01]  /*aedc0*/  LOP3.LUT R38, R38, 0xfffffffe, RZ, 0xc0, !PT ;  /* 0xfffffffe26267812 */ /* 0x000fe200078ec0ff */
[----:B------:R-:W0:Y:S04]  /*aedd0*/  LDCU UR26, c[0x0][0x398] ;  /* 0x00007300ff1a77ac */ /* 0x000e280008000800 */
[----:B------:R-:W-:-:S04]  /*aede0*/  @P3 LOP3.LUT R39, R39, 0x80000000, RZ, 0xfc, !PT ;  /* 0x8000000027273812 */ /* 0x000fc800078efcff */
[----:B------:R-:W-:-:S04]  /*aedf0*/  LOP3.LUT R39, R39, 0xbfffffff, RZ, 0xc0, !PT ;  /* 0xbfffffff27277812 */ /* 0x000fc800078ec0ff */
[----:B------:R-:W-:-:S04]  /*aee00*/  @P2 LOP3.LUT R39, R39, 0x40000000, RZ, 0xfc, !PT ;  /* 0x4000000027272812 */ /* 0x000fc800078efcff */
[----:B------:R-:W-:-:S04]  /*aee10*/  LOP3.LUT R39, R39, 0xdfffffff, RZ, 0xc0, !PT ;  /* 0xdfffffff27277812 */ /* 0x000fc800078ec0ff */
[----:B------:R-:W-:Y:S02]  /*aee20*/  @P1 LOP3.LUT R39, R39, 0x20000000, RZ, 0xfc, !PT ;  /* 0x2000000027271812 */ /* 0x000fe400078efcff */
[----:B------:R-:W-:Y:S02]  /*aee30*/  @P4 LOP3.LUT R38, R38, 0x1, RZ, 0xfc, !PT ;  /* 0x0000000126264812 */ /* 0x000fe400078efcff */
[----:B------:R-:W-:Y:S02]  /*aee40*/  LOP3.LUT R39, R39, 0xefffffff, RZ, 0xc0, !PT ;  /* 0xefffffff27277812 */ /* 0x000fe400078ec0ff */
[----:B--2---:R-:W-:Y:S02]  /*aee50*/  PRMT R12, R33, 0x5410, R12 ;  /* 0x00005410210c7816 */ /* 0x004fe4000000000c */
[----:B---3--:R-:W-:Y:S02]  /*aee60*/  PRMT R26, R32, 0x5410, R26 ;  /* 0x00005410201a7816 */ /* 0x008fe4000000001a */
[----:B------:R-:W2:Y:S04]  /*aee70*/  LDL.LU R32, [R1+0x4] ;  /* 0x0000040001207983 */ /* 0x000ea80000300800 */
[----:B------:R-:W2:Y:S04]  /*aee80*/  LDL.LU R33, [R1+0x2b8] ;  /* 0x0002b80001217983 */ /* 0x000ea80000300800 */
[----:B------:R3:W-:Y:S02]  /*aee90*/  STL [R1+0x1b0], R12 ;  /* 0x0001b00c01007387 */ /* 0x0007e40000100800 */
[----:B---3--:R-:W-:-:S05]  /*aeea0*/  VIADD R12, R55, 0x40 ;  /* 0x00000040370c7836 */ /* 0x008fca0000000000 */
[----:B------:R-:W-:Y:S01]  /*aeeb0*/  ISETP.GE.AND P1, PT, R12, UR7, PT ;  /* 0x000000070c007c0c */ /* 0x000fe2000bf26270 */
[----:B------:R-:W3:Y:S03]  /*aeec0*/  LDCU.64 UR6, c[0x0][0x398] ;  /* 0x00007300ff0677ac */ /* 0x000ee60008000a00 */
[----:B------:R-:W-:Y:S02]  /*aeed0*/  ISETP.LT.AND P4, PT, R9, UR52, !P1 ;  /* 0x0000003409007c0c */ /* 0x000fe4000cf81270 */
[----:B------:R-:W-:Y:S01]  /*aeee0*/  ISETP.LT.AND P3, PT, R10, UR23, !P1 ;  /* 0x000000170a007c0c */ /* 0x000fe2000cf61270 */
[----:B------:R-:W0:Y:S01]  /*aeef0*/  LDCU UR23, c[0x0][0x398] ;  /* 0x00007300ff1777ac */ /* 0x000e220008000800 */
[----:B------:R-:W-:-:S09]  /*aef00*/  ISETP.LT.AND P2, PT, R11, UR25, !P1 ;  /* 0x000000190b007c0c */ /* 0x000fd2000cf41270 */
[----:B------:R-:W-:Y:S01]  /*aef10*/  @P4 LOP3.LUT R39, R39, 0x10000000, RZ, 0xfc, !PT ;  /* 0x1000000027274812 */ /* 0x000fe200078efcff */
[----:B------:R-:W0:Y:S03]  /*aef20*/  LDCU UR25, c[0x0][0x398] ;  /* 0x00007300ff1977ac */ /* 0x000e260008000800 */
[----:B------:R-:W-:Y:S02]  /*aef30*/  LOP3.LUT R39, R39, 0xf7ffffff, RZ, 0xc0, !PT ;  /* 0xf7ffffff27277812 */ /* 0x000fe400078ec0ff */
[----:B------:R-:W-:Y:S02]  /*aef40*/  PRMT R12, R34, 0x5410, R13 ;  /* 0x00005410220c7816 */ /* 0x000fe4000000000d */
[----:B------:R-:W-:Y:S02]  /*aef50*/  @P3 LOP3.LUT R39, R39, 0x8000000, RZ, 0xfc, !PT ;  /* 0x0800000027273812 */ /* 0x000fe400078efcff */
[----:B------:R-:W-:Y:S01]  /*aef60*/  ISETP.LT.AND P1, PT, R8, UR30, !P1 ;  /* 0x0000001e08007c0c */ /* 0x000fe2000cf21270 */
[----:B------:R4:W-:Y:S01]  /*aef70*/  STL [R1+0x1b4], R12 ;  /* 0x0001b40c01007387 */ /* 0x0009e20000100800 */
[----:B------:R-:W-:Y:S01]  /*aef80*/  LOP3.LUT R39, R39, 0xfbffffff, RZ, 0xc0, !PT ;  /* 0xfbffffff27277812 */ /* 0x000fe200078ec0ff */
[----:B------:R-:W0:Y:S03]  /*aef90*/  LDCU UR30, c[0x0][0x398] ;  /* 0x00007300ff1e77ac */ /* 0x000e260008000800 */
[----:B------:R-:W-:-:S02]  /*aefa0*/  @P2 LOP3.LUT R39, R39, 0x4000000, RZ, 0xfc, !PT ;  /* 0x0400000027272812 */ /* 0x000fc400078efcff */
[----:B----4-:R-:W-:Y:S02]  /*aefb0*/  PRMT R12, R35, 0x5410, R14 ;  /* 0x00005410230c7816 */ /* 0x010fe4000000000e */
[----:B------:R-:W4:Y:S01]  /*aefc0*/  LDL.LU R14, [R1+0x29c] ;  /* 0x00029c00010e7983 */ /* 0x000f220000300800 */
[----:B------:R-:W-:-:S03]  /*aefd0*/  LOP3.LUT R39, R39, 0xfdffffff, RZ, 0xc0, !PT ;  /* 0xfdffffff27277812 */ /* 0x000fc600078ec0ff */
[----:B------:R-:W2:Y:S04]  /*aefe0*/  LDL.LU R13, [R1+0xc] ;  /* 0x00000c00010d7983 */ /* 0x000ea80000300800 */
[----:B------:R0:W-:Y:S01]  /*aeff0*/  STL [R1+0x1b8], R12 ;  /* 0x0001b80c01007387 */ /* 0x0001e20000100800 */
[----:B------:R-:W-:-:S03]  /*af000*/  @P1 LOP3.LUT R39, R39, 0x2000000, RZ, 0xfc, !PT ;  /* 0x0200000027271812 */ /* 0x000fc600078efcff */
[----:B------:R-:W2:Y:S04]  /*af010*/  LDL.LU R34, [R1+0x2cc] ;  /* 0x0002cc0001227983 */ /* 0x000ea80000300800 */
[----:B------:R-:W2:Y:S01]  /*af020*/  LDL.LU R35, [R1+0x2ec] ;  /* 0x0002ec0001237983 */ /* 0x000ea20000300800 */
[----:B0-----:R-:W-:-:S05]  /*af030*/  VIADD R12, R55, 0x3f ;  /* 0x0000003f370c7836 */ /* 0x001fca0000000000 */
[----:B------:R-:W-:Y:S01]  /*af040*/  ISETP.GE.AND P1, PT, R12, UR11, PT ;  /* 0x0000000b0c007c0c */ /* 0x000fe2000bf26270 */
[----:B------:R-:W0:Y:S01]  /*af050*/  LDCU.64 UR10, c[0x0][0x398] ;  /* 0x00007300ff0a77ac */ /* 0x000e220008000a00 */
[----:B------:R-:W4:Y:S02]  /*af060*/  LDL.LU R12, [R1+0x8] ;  /* 0x00000800010c7983 */ /* 0x000f240000300800 */
[----:B---3--:R-:W-:Y:S01]  /*af070*/  ISETP.LT.AND P4, PT, R9, UR6, !P1 ;  /* 0x0000000609007c0c */ /* 0x008fe2000cf81270 */
[----:B------:R-:W3:Y:S01]  /*af080*/  LDCU UR6, c[0x0][0x398] ;  /* 0x00007300ff0677ac */ /* 0x000ee20008000800 */
[----:B------:R-:W-:Y:S02]  /*af090*/  ISETP.LT.AND P3, PT, R10, UR28, !P1 ;  /* 0x0000001c0a007c0c */ /* 0x000fe4000cf61270 */
[----:B------:R-:W-:Y:S01]  /*af0a0*/  LOP3.LUT R39, R39, 0xfeffffff, RZ, 0xc0, !PT ;  /* 0xfeffffff27277812 */ /* 0x000fe200078ec0ff */
[----:B------:R-:W0:Y:S01]  /*af0b0*/  LDCU UR28, c[0x0][0x398] ;  /* 0x00007300ff1c77ac */ /* 0x000e220008000800 */
[----:B------:R-:W-:-:S07]  /*af0c0*/  ISETP.LT.AND P2, PT, R11, UR9, !P1 ;  /* 0x000000090b007c0c */ /* 0x000fce000cf41270 */
        /* <DEDUP_REMOVED lines=9> */
[----:B------:R-:W-:-:S04]  /*af160*/  @P1 LOP3.LUT R39, R39, 0x200000, RZ, 0xfc, !PT ;  /* 0x0020000027271812 */ /* 0x000fc800078efcff */
[----:B------:R-:W-:Y:S02]  /*af170*/  LOP3.LUT R39, R39, 0xffefffff, RZ, 0xc0, !PT ;  /* 0xffefffff27277812 */ /* 0x000fe400078ec0ff */
[----:B----4-:R-:W-:-:S05]  /*af180*/  PRMT R12, R14, 0x5410, R12 ;  /* 0x000054100e0c7816 */ /* 0x010fca000000000c */
[----:B------:R2:W-:Y:S02]  /*af190*/  STL [R1+0x1cc], R12 ;  /* 0x0001cc0c01007387 */ /* 0x0005e40000100800 */
[----:B--2---:R-:W-:Y:S02]  /*af1a0*/  PRMT R12, R33, 0x5410, R32 ;  /* 0x00005410210c7816 */ /* 0x004fe40000000020 */
[----:B------:R-:W2:Y:S04]  /*af1b0*/  LDL.LU R32, [R1+0x2f8] ;  /* 0x0002f80001207983 */ /* 0x000ea80000300800 */
[----:B------:R-:W4:Y:S04]  /*af1c0*/  LDL.LU R33, [R1+0x308] ;  /* 0x0003080001217983 */ /* 0x000f280000300800 */
[----:B------:R0:W-:Y:S02]  /*af1d0*/  STL [R1+0x1d0], R12 ;  /* 0x0001d00c01007387 */ /* 0x0001e40000100800 */
[----:B0-----:R-:W-:-:S05]  /*af1e0*/  VIADD R12, R55, 0x3e ;  /* 0x0000003e370c7836 */ /* 0x001fca0000000000 */
[----:B------:R-:W-:Y:S01]  /*af1f0*/  ISETP.GE.AND P1, PT, R12, UR55, PT ;  /* 0x000000370c007c0c */ /* 0x000fe2000bf26270 */
[----:B------:R-:W0:Y:S01]  /*af200*/  LDCU.64 UR54, c[0x0][0x398] ;  /* 0x00007300ff3677ac */ /* 0x000e220008000a00 */
[----:B------:R-:W-:-:S05]  /*af210*/  PRMT R12, R34, 0x5410, R13 ;  /* 0x00005410220c7816 */ /* 0x000fca000000000d */
[----:B------:R1:W-:Y:S04]  /*af220*/  STL [R1+0x1d4], R12 ;  /* 0x0001d40c01007387 */ /* 0x0003e80000100800 */
[----:B------:R-:W3:Y:S01]  /*af230*/  LDL.LU R34, [R1+0x350] ;  /* 0x0003500001227983 */ /* 0x000ee20000300800 */
[----:B-1----:R-:W-:-:S03]  /*af240*/  PRMT R12, R35, 0x5410, R15 ;  /* 0x00005410230c7816 */ /* 0x002fc6000000000f */
[----:B------:R-:W3:Y:S01]  /*af250*/  LDL.LU R35, [R1+0x360] ;  /* 0x0003600001237983 */ /* 0x000ee20000300800 */
[----:B------:R-:W-:Y:S01]  /*af260*/  ISETP.LT.AND P4, PT, R9, UR10, !P1 ;  /* 0x0000000a09007c0c */ /* 0x000fe2000cf81270 */
[----:B------:R-:W1:Y:S01]  /*af270*/  LDCU UR10, c[0x0][0x398] ;  /* 0x00007300ff0a77ac */ /* 0x000e620008000800 */
[----:B------:R-:W-:Y:S02]  /*af280*/  ISETP.LT.AND P3, PT, R10, UR32, !P1 ;  /* 0x000000200a007c0c */ /* 0x000fe4000cf61270 */
[----:B------:R-:W-:Y:S01]  /*af290*/  ISETP.LT.AND P2, PT, R11, UR8, !P1 ;  /* 0x000000080b007c0c */ /* 0x000fe2000cf41270 */
[----:B------:R0:W-:Y:S08]  /*af2a0*/  STL [R1+0x1f0], R12 ;  /* 0x0001f00c01007387 */ /* 0x0001f00000100800 */
[----:B------:R-:W-:Y:S01]  /*af2b0*/  @P4 LOP3.LUT R39, R39, 0x100000, RZ, 0xfc, !PT ;  /* 0x0010000027274812 */ /* 0x000fe200078efcff */
[----:B------:R-:W1:Y:S03]  /*af2c0*/  LDCU UR32, c[0x0][0x398] ;  /* 0x00007300ff2077ac */ /* 0x000e660008000800 */
[----:B------:R-:W-:Y:S01]  /*af2d0*/  LOP3.LUT R39, R39, 0xfff7ffff, RZ, 0xc0, !PT ;  /* 0xfff7ffff27277812 */ /* 0x000fe200078ec0ff */
[----:B------:R-:W1:Y:S03]  /*af2e0*/  LDCU UR8, c[0x0][0x398] ;  /* 0x00007300ff0877ac */ /* 0x000e660008000800 */
[----:B------:R-:W-:-:S02]  /*af2f0*/  @P3 LOP3.LUT R39, R39, 0x80000, RZ, 0xfc, !PT ;  /* 0x0008000027273812 */ /* 0x000fc400078efcff */
[----:B------:R-:W-:Y:S01]  /*af300*/  ISETP.LT.AND P1, PT, R8, UR34, !P1 ;  /* 0x0000002208007c0c */ /* 0x000fe2000cf21270 */
[----:B0-----:R-:W-:Y:S01]  /*af310*/  VIADD R12, R55, 0x3d ;  /* 0x0000003d370c7836 */ /* 0x001fe20000000000 */
[----:B------:R-:W-:Y:S01]  /*af320*/  LOP3.LUT R39, R39, 0xfffbffff, RZ, 0xc0, !PT ;  /* 0xfffbffff27277812 */ /* 0x000fe200078ec0ff */
[----:B------:R-:W0:Y:S03]  /*af330*/  LDCU UR34, c[0x0][0x398] ;  /* 0x00007300ff2277ac */ /* 0x000e260008000800 */
        /* <DEDUP_REMOVED lines=20> */
[----:B--2---:R-:W-:-:S05]  /*af480*/  PRMT R12, R32, 0x5410, R18 ;  /* 0x00005410200c7816 */ /* 0x004fca0000000012 */
[----:B------:R4:W-:Y:S04]  /*af490*/  STL [R1+0x1f4], R12 ;  /* 0x0001f40c01007387 */ /* 0x0009e80000100800 */
[----:B------:R-:W2:Y:S01]  /*af4a0*/  LDL.LU R32, [R1+0x388] ;  /* 0x0003880001207983 */ /* 0x000ea20000300800 */
[----:B----4-:R-:W-:-:S03]  /*af4b0*/  PRMT R12, R33, 0x5410, R19 ;  /* 0x00005410210c7816 */ /* 0x010fc60000000013 */
[----:B------:R-:W4:Y:S04]  /*af4c0*/  LDL.LU R33, [R1+0x3a0] ;  /* 0x0003a00001217983 */ /* 0x000f280000300800 */
[----:B------:R0:W-:Y:S02]  /*af4d0*/  STL [R1+0x204], R12 ;  /* 0x0002040c01007387 */ /* 0x0001e40000100800 */
[----:B0-----:R-:W-:-:S05]  /*af4e0*/  VIADD R12, R55, 0x3c ;  /* 0x0000003c370c7836 */ /* 0x001fca0000000000 */
[----:B------:R-:W-:Y:S01]  /*af4f0*/  ISETP.GE.AND P1, PT, R12, UR7, PT ;  /* 0x000000070c007c0c */ /* 0x000fe2000bf26270 */
[----:B------:R-:W0:Y:S01]  /*af500*/  LDCU UR7, c[0x0][0x398] ;  /* 0x00007300ff0777ac */ /* 0x000e220008000800 */
[----:B---3--:R-:W-:-:S05]  /*af510*/  PRMT R12, R34, 0x5410, R20 ;  /* 0x00005410220c7816 */ /* 0x008fca0000000014 */
[----:B------:R3:W-:Y:S04]  /*af520*/  STL [R1+0x390], R12 ;  /* 0x0003900c01007387 */ /* 0x0007e80000100800 */
[----:B------:R-:W2:Y:S01]  /*af530*/  LDL.LU R34, [R1+0x724] ;  /* 0x0007240001227983 */ /* 0x000ea20000300800 */
[----:B---3--:R-:W-:-:S03]  /*af540*/  PRMT R12, R35, 0x5410, R21 ;  /* 0x00005410230c7816 */ /* 0x008fc60000000015 */
[----:B------:R-:W3:Y:S01]  /*af550*/  LDL.LU R35, [R1+0x748] ;  /* 0x0007480001237983 */ /* 0x000ee20000300800 */
[----:B------:R-:W-:Y:S02]  /*af560*/  ISETP.LT.AND P4, PT, R9, UR52, !P1 ;  /* 0x0000003409007c0c */ /* 0x000fe4000cf81270 */
[----:B------:R-:W-:Y:S02]  /*af570*/  ISETP.LT.AND P3, PT, R10, UR50, !P1 ;  /* 0x000000320a007c0c */ /* 0x000fe4000cf61270 */
[----:B------:R-:W-:Y:S02]  /*af580*/  LOP3.LUT R39, R39, 0xffffefff, RZ, 0xc0, !PT ;  /* 0xffffefff27277812 */ /* 0x000fe400078ec0ff */
[----:B------:R-:W-:Y:S01]  /*af590*/  ISETP.LT.AND P2, PT, R11, UR48, !P1 ;  /* 0x000000300b007c0c */ /* 0x000fe2000cf41270 */
[----:B------:R0:W-:Y:S01]  /*af5a0*/  STL [R1+0x394], R12 ;  /* 0x0003940c01007387 */ /* 0x0001e20000100800 */
[----:B------:R-:W1:Y:S05]  /*af5b0*/  LDCU UR50, c[0x0][0x398] ;  /* 0x00007300ff3277ac */ /* 0x000e6a0008000800 */
[----:B------:R-:W-:Y:S01]  /*af5c0*/  @P4 LOP3.LUT R39, R39, 0x1000, RZ, 0xfc, !PT ;  /* 0x0000100027274812 */ /* 0x000fe200078efcff */
[----:B------:R-:W1:Y:S03]  /*af5d0*/  LDCU UR48, c[0x0][0x398] ;  /* 0x00007300ff3077ac */ /* 0x000e660008000800 */
[----:B------:R-:W-:-:S04]  /*af5e0*/  LOP3.LUT R39, R39, 0xfffff7ff, RZ, 0xc0, !PT ;  /* 0xfffff7ff27277812 */ /* 0x000fc800078ec0ff */
[----:B------:R-:W-:Y:S02]  /*af5f0*/  @P3 LOP3.LUT R39, R39, 0x800, RZ, 0xfc, !PT ;  /* 0x0000080027273812 */ /* 0x000fe400078efcff */
[----:B------:R-:W-:Y:S01]  /*af600*/  ISETP.LT.AND P1, PT, R8, UR44, !P1 ;  /* 0x0000002c08007c0c */ /* 0x000fe2000cf21270 */
[----:B0-----:R-:W-:Y:S01]  /*af610*/  VIADD R12, R55, 0x3b ;  /* 0x0000003b370c7836 */ /* 0x001fe20000000000 */
[----:B------:R-:W-:Y:S01]  /*af620*/  LOP3.LUT R39, R39, 0xfffffbff, RZ, 0xc0, !PT ;  /* 0xfffffbff27277812 */ /* 0x000fe200078ec0ff */
[----:B------:R-:W0:Y:S03]  /*af630*/  LDCU UR44, c[0x0][0x398] ;  /* 0x00007300ff2c77ac */ /* 0x000e260008000800 */
[----:B------:R-:W-:-:S04]  /*af640*/  @P2 LOP3.LUT R39, R39, 0x400, RZ, 0xfc, !PT ;  /* 0x0000040027272812 */ /* 0x000fc800078efcff */
[----:B------:R-:W-:-:S04]  /*af650*/  LOP3.LUT R39, R39, 0xfffffdff, RZ, 0xc0, !PT ;  /* 0xfffffdff27277812 */ /* 0x000fc800078ec0ff */
[----:B------:R-:W-:Y:S02]  /*af660*/  @P1 LOP3.LUT R39, R39, 0x200, RZ, 0xfc, !PT ;  /* 0x0000020027271812 */ /* 0x000fe400078efcff */
[----:B------:R-:W-:Y:S02]  /*af670*/  ISETP.GE.AND P1, PT, R12, UR11, PT ;  /* 0x0000000b0c007c0c */ /* 0x000fe4000bf26270 */
[----:B----4-:R-:W-:Y:S01]  /*af680*/  PRMT R13, R33, 0x5410, R23 ;  /* 0x00005410210d7816 */ /* 0x010fe20000000017 */
[----:B------:R-:W-:Y:S01]  /*af690*/  VIADD R21, R55, 0x35 ;  /* 0x0000003537157836 */ /* 0x000fe20000000000 */
[----:B------:R-:W-:Y:S01]  /*af6a0*/  ISETP.LT.AND P4, PT, R9, UR60, !P1 ;  /* 0x0000003c09007c0c */ /* 0x000fe2000cf81270 */
[----:B------:R-:W4:Y:S01]  /*af6b0*/  LDCU UR11, c[0x0][0x398] ;  /* 0x00007300ff0b77ac */ /* 0x000f220008000800 */
[----:B------:R-:W-:Y:S02]  /*af6c0*/  ISETP.LT.AND P3, PT, R10, UR26, !P1 ;  /* 0x0000001a0a007c0c */ /* 0x000fe4000cf61270 */
[----:B------:R-:W-:Y:S01]  /*af6d0*/  LOP3.LUT R39, R39, 0xfffffeff, RZ, 0xc0, !PT ;  /* 0xfffffeff27277812 */ /* 0x000fe200078ec0ff */
[----:B------:R-:W0:Y:S01]  /*af6e0*/  LDCU UR26, c[0x0][0x398] ;  /* 0x00007300ff1a77ac */ /* 0x000e220008000800 */
[----:B------:R-:W-:-:S07]  /*af6f0*/  ISETP.LT.AND P2, PT, R11, UR63, !P1 ;  /* 0x0000003f0b007c0c */ /* 0x000fce000cf41270 */
[----:B------:R-:W-:-:S04]  /*af700*/  @P4 LOP3.LUT R39, R39, 0x100, RZ, 0xfc, !PT ;  /* 0x0000010027274812 */ /* 0x000fc800078efcff */
[----:B------:R-:W-:-:S04]  /*af710*/  LOP3.LUT R39, R39, 0xffffff7f, RZ, 0xc0, !PT ;  /* 0xffffff7f27277812 */ /* 0x000fc800078ec0ff */
[----:B------:R-:W-:Y:S02]  /*af720*/  @P3 LOP3.LUT R39, R39, 0x80, RZ, 0xfc, !PT ;  /* 0x0000008027273812 */ /* 0x000fe400078efcff */
[----:B------:R-:W-:Y:S01]  /*af730*/  ISETP.LT.AND P1, PT, R8, UR62, !P1 ;  /* 0x0000003e08007c0c */ /* 0x000fe2000cf21270 */
[----:B------:R-:W0:Y:S01]  /*af740*/  LDCU.64 UR62, c[0x0][0x398] ;  /* 0x00007300ff3e77ac */ /* 0x000e220008000a00 */
[----:B------:R-:W-:Y:S02]  /*af750*/  LOP3.LUT R39, R39, 0xffffffbf, RZ, 0xc0, !PT ;  /* 0xffffffbf27277812 */ /* 0x000fe400078ec0ff */
[----:B--2---:R-:W-:Y:S02]  /*af760*/  PRMT R12, R32, 0x5410, R22 ;  /* 0x00005410200c7816 */ /* 0x004fe40000000016 */
[----:B------:R-:W-:-:S03]  /*af770*/  @P2 LOP3.LUT R39, R39, 0x40, RZ, 0xfc, !PT ;  /* 0x0000004027272812 */ /* 0x000fc600078efcff */
[----:B------:R2:W-:Y:S01]  /*af780*/  STL [R1+0x398], R12 ;  /* 0x0003980c01007387 */ /* 0x0005e20000100800 */
[----:B------:R-:W-:-:S04]  /*af790*/  LOP3.LUT R39, R39, 0xffffffdf, RZ, 0xc0, !PT ;  /* 0xffffffdf27277812 */ /* 0x000fc800078ec0ff */
[----:B------:R-:W-:Y:S01]  /*af7a0*/  @P1 LOP3.LUT R39, R39, 0x20, RZ, 0xfc, !PT ;  /* 0x0000002027271812 */ /* 0x000fe200078efcff */
[----:B--2---:R-:W-:-:S05]  /*af7b0*/  VIADD R12, R55, 0x3a ;  /* 0x0000003a370c7836 */ /* 0x004fca0000000000 */
[----:B------:R-:W-:Y:S01]  /*af7c0*/  ISETP.GE.AND P1, PT, R12, UR55, PT ;  /* 0x000000370c007c0c */ /* 0x000fe2000bf26270 */
[----:B------:R-:W-:Y:S01]  /*af7d0*/  STL [R1+0x39c], R13 ;  /* 0x00039c0d01007387 */ /* 0x000fe20000100800 */
[----:B------:R-:W-:Y:S01]  /*af7e0*/  PRMT R12, R34, 0x5410, R24 ;  /* 0x00005410220c7816 */ /* 0x000fe20000000018 */
[----:B------:R-:W2:Y:S04]  /*af7f0*/  LDCU.64 UR54, c[0x0][0x398] ;  /* 0x00007300ff3677ac */ /* 0x000ea80008000a00 */
[----:B------:R3:W-:Y:S04]  /*af800*/  STL [R1+0x3a0], R12 ;  /* 0x0003a00c01007387 */ /* 0x0007e80000100800 */
[----:B------:R-:W2:Y:S01]  /*af810*/  LDL.LU R34, [R1+0x9d8] ;  /* 0x0009d80001227983 */ /* 0x000ea20000300800 */
[----:B---3--:R-:W-:-:S03]  /*af820*/  PRMT R12, R35, 0x5410, R25 ;  /* 0x00005410230c7816 */ /* 0x008fc60000000019 */
[----:B------:R-:W3:Y:S04]  /*af830*/  LDL.LU R35, [R1+0x9d4] ;  /* 0x0009d40001237983 */ /* 0x000ee80000300800 */
[----:B------:R0:W-:Y:S04]  /*af840*/  STL [R1+0x3b0], R12 ;  /* 0x0003b00c01007387 */ /* 0x0001e80000100800 */
[----:B------:R-:W4:Y:S04]  /*af850*/  LDL.LU R15, [R1+0x974] ;  /* 0x00097400010f7983 */ /* 0x000f280000300800 */
[----:B------:R-:W4:Y:S04]  /*af860*/  LDL.LU R14, [R1+0x96c] ;  /* 0x00096c00010e7983 */ /* 0x000f280000300800 */
[----:B------:R-:W4:Y:S04]  /*af870*/  LDL.LU R32, [R1+0x808] ;  /* 0x0008080001207983 */ /* 0x000f280000300800 */
[----:B------:R-:W4:Y:S01]  /*af880*/  LDL.LU R33, [R1+0x7fc] ;  /* 0x0007fc0001217983 */ /* 0x000f220000300800 */
[----:B0-----:R-:W-:-:S02]  /*af890*/  ISETP.LT.AND P4, PT, R9, UR62, !P1 ;  /* 0x0000003e09007c0c */ /* 0x001fc4000cf81270 */
[----:B------:R-:W-:Y:S02]  /*af8a0*/  ISETP.LT.AND P3, PT, R10, UR28, !P1 ;  /* 0x0000001c0a007c0c */ /* 0x000fe4000cf61270 */
[----:B------:R-:W-:Y:S02]  /*af8b0*/  LOP3.LUT R39, R39, 0xffffffef, RZ, 0xc0, !PT ;  /* 0xffffffef27277812 */ /* 0x000fe400078ec0ff */
[----:B------:R-:W-:Y:S02]  /*af8c0*/  ISETP.LT.AND P2, PT, R11, UR30, !P1 ;  /* 0x0000001e0b007c0c */ /* 0x000fe4000cf41270 */
[----:B--2---:R-:W-:Y:S02]  /*af8d0*/  LOP3.LUT R22, R34, 0xffff, RZ, 0xc0, !PT ;  /* 0x0000ffff22167812 */ /* 0x004fe400078ec0ff */
[----:B---3--:R-:W-:Y:S01]  /*af8e0*/  LOP3.LUT R20, R35, 0xffff, RZ, 0xc0, !PT ;  /* 0x0000ffff23147812 */ /* 0x008fe200078ec0ff */
[----:B------:R-:W2:Y:S02]  /*af8f0*/  LDL.LU R34, [R1+0x7f8] ;  /* 0x0007f80001227983 */ /* 0x000ea40000300800 */
[----:B------:R-:W-:Y:S01]  /*af900*/  @P4 LOP3.LUT R39, R39, 0x10, RZ, 0xfc, !PT ;  /* 0x0000001027274812 */ /* 0x000fe200078efcff */
[----:B------:R-:W-:Y:S01]  /*af910*/  VIADD R12, R55, 0x39 ;  /* 0x00000039370c7836 */ /* 0x000fe20000000000 */
[----:B------:R-:W-:Y:S01]  /*af920*/  LOP3.LUT R41, R41, 0x7fffffff, RZ, 0xc0, !PT ;  /* 0x7fffffff29297812 */ /* 0x000fe200078ec0ff */
[----:B------:R-:W3:Y:S01]  /*af930*/  LDL.LU R35, [R1+0x7ec] ;  /* 0x0007ec0001237983 */ /* 0x000ee20000300800 */
[----:B------:R-:W-:Y:S01]  /*af940*/  LOP3.LUT R39, R39, 0xfffffff7, RZ, 0xc0, !PT ;  /* 0xfffffff727277812 */ /* 0x000fe200078ec0ff */
[----:B------:R-:W-:Y:S01]  /*af950*/  VIADD R13, R55, 0x36 ;  /* 0x00000036370d7836 */ /* 0x000fe20000000000 */
[----:B----4-:R-:W-:Y:S01]  /*af960*/  LOP3.LUT R19, R15, 0xffff, RZ, 0xc0, !PT ;  /* 0x0000ffff0f137812 */ /* 0x010fe200078ec0ff */
[----:B------:R-:W0:Y:S01]  /*af970*/  LDCU UR28, c[0x0][0x398] ;  /* 0x00007300ff1c77ac */ /* 0x000e220008000800 */
[----:B------:R-:W-:-:S02]  /*af980*/  @P3 LOP3.LUT R39, R39, 0x8, RZ, 0xfc, !PT ;  /* 0x0000000827273812 */ /* 0x000fc400078efcff */
[----:B------:R-:W-:Y:S01]  /*af990*/  ISETP.LT.AND P1, PT, R8, UR26, !P1 ;  /* 0x0000001a08007c0c */ /* 0x000fe2000cf21270 */
[----:B------:R-:W4:Y:S01]  /*af9a0*/  LDCU UR26, c[0x0][0x398] ;  /* 0x00007300ff1a77ac */ /* 0x000f220008000800 */
[----:B------:R-:W-:Y:S02]  /*af9b0*/  LOP3.LUT R39, R39, 0xfffffffb, RZ, 0xc0, !PT ;  /* 0xfffffffb27277812 */ /* 0x000fe400078ec0ff */
[----:B------:R-:W-:Y:S01]  /*af9c0*/  LOP3.LUT R18, R14, 0xffff, RZ, 0xc0, !PT ;  /* 0x0000ffff0e127812 */ /* 0x000fe200078ec0ff */
[----:B------:R-:W0:Y:S01]  /*af9d0*/  LDCU UR30, c[0x0][0x398] ;  /* 0x00007300ff1e77ac */ /* 0x000e220008000800 */
[----:B------:R-:W-:-:S04]  /*af9e0*/  @P2 LOP3.LUT R39, R39, 0x4, RZ, 0xfc, !PT ;  /* 0x0000000427272812 */ /* 0x000fc800078efcff */
[----:B------:R-:W-:-:S04]  /*af9f0*/  LOP3.LUT R39, R39, 0xfffffffd, RZ, 0xc0, !PT ;  /* 0xfffffffd27277812 */ /* 0x000fc800078ec0ff */
[----:B------:R-:W-:Y:S02]  /*afa00*/  @P1 LOP3.LUT R39, R39, 0x2, RZ, 0xfc, !PT ;  /* 0x0000000227271812 */ /* 0x000fe400078efcff */
[----:B------:R-:W-:Y:S01]  /*afa10*/  ISETP.GE.AND P1, PT, R12, UR53, PT ;  /* 0x000000350c007c0c */ /* 0x000fe2000bf26270 */
[----:B------:R-:W0:Y:S03]  /*afa20*/  LDCU.64 UR52, c[0x0][0x398] ;  /* 0x00007300ff3477ac */ /* 0x000e260008000a00 */
[----:B------:R-:W-:Y:S01]  /*afa30*/  ISETP.LT.AND P3, PT, R10, UR38, !P1 ;  /* 0x000000260a007c0c */ /* 0x000fe2000cf61270 */
[----:B------:R-:W-:Y:S01]  /*afa40*/  VIADD R12, R55, 0x38 ;  /* 0x00000038370c7836 */ /* 0x000fe20000000000 */
[----:B------:R-:W-:Y:S01]  /*afa50*/  ISETP.LT.AND P2, PT, R11, UR34, !P1 ;  /* 0x000000220b007c0c */ /* 0x000fe2000cf41270 */
[----:B------:R-:W0:Y:S01]  /*afa60*/  LDCU UR38, c[0x0][0x398] ;  /* 0x00007300ff2677ac */ /* 0x000e220008000800 */
[----:B------:R-:W-:-:S02]  /*afa70*/  ISETP.LT.AND P4, PT, R9, UR54, !P1 ;  /* 0x0000003609007c0c */ /* 0x000fc4000cf81270 */
[----:B-1----:R-:W-:Y:S01]  /*afa80*/  ISETP.LT.AND P1, PT, R8, UR32, !P1 ;  /* 0x0000002008007c0c */ /* 0x002fe2000cf21270 */
[----:B------:R-:W1:Y:S01]  /*afa90*/  LDCU UR32, c[0x0][0x398] ;  /* 0x00007300ff2077ac */ /* 0x000e620008000800 */
        /* <DEDUP_REMOVED lines=8> */
[----:B------:R-:W-:Y:S01]  /*afb20*/  ISETP.GE.AND P1, PT, R12, UR61, PT ;  /* 0x0000003d0c007c0c */ /* 0x000fe2000bf26270 */
[----:B------:R-:W1:Y:S01]  /*afb30*/  LDCU.64 UR60, c[0x0][0x398] ;  /* 0x00007300ff3c77ac */ /* 0x000e620008000a00 */
[----:B------:R-:W-:Y:S02]  /*afb40*/  @P4 LOP3.LUT R39, R39, 0x1, RZ, 0xfc, !PT ;  /* 0x0000000127274812 */ /* 0x000fe400078efcff */
        /* <DEDUP_REMOVED lines=17> */
[----:B------:R-:W4:Y:S03]  /*afc60*/  LDCU.64 UR62, c[0x0][0x398] ;  /* 0x00007300ff3e77ac */ /* 0x000f260008000a00 */
[----:B-1----:R-:W-:Y:S02]  /*afc70*/  ISETP.LT.AND P4, PT, R9, UR60, !P1 ;  /* 0x0000003c09007c0c */ /* 0x002fe4000cf81270 */
[----:B------:R-:W-:Y:S01]  /*afc80*/  ISETP.LT.AND P3, PT, R10, UR48, !P1 ;  /* 0x000000300a007c0c */ /* 0x000fe2000cf61270 */
[----:B------:R-:W1:Y:S01]  /*afc90*/  LDCU UR48, c[0x0][0x398] ;  /* 0x00007300ff3077ac */ /* 0x000e620008000800 */
[----:B------:R-:W-:-:S02]  /*afca0*/  LOP3.LUT R40, R40, 0xfeffffff, RZ, 0xc0, !PT ;  /* 0xfeffffff28287812 */ /* 0x000fc400078ec0ff */
[----:B0-----:R-:W-:Y:S01]  /*afcb0*/  ISETP.LT.AND P2, PT, R11, UR50, !P1 ;  /* 0x000000320b007c0c */ /* 0x001fe2000cf41270 */
        /* <DEDUP_REMOVED lines=12> */
[----:B----4-:R-:W-:Y:S02]  /*afd80*/  ISETP.LT.AND P4, PT, R9, UR62, !P1 ;  /* 0x0000003e09007c0c */ /* 0x010fe4000cf81270 */
[----:B------:R-:W-:Y:S01]  /*afd90*/  ISETP.LT.AND P3, PT, R10, UR44, !P1 ;  /* 0x0000002c0a007c0c */ /* 0x000fe2000cf61270 */
[----:B------:R-:W4:Y:S01]  /*afda0*/  LDCU UR44, c[0x0][0x398] ;  /* 0x00007300ff2c77ac */ /* 0x000f220008000800 */
[----:B------:R-:W-:-:S02]  /*afdb0*/  LOP3.LUT R40, R40, 0xffefffff, RZ, 0xc0, !PT ;  /* 0xffefffff28287812 */ /* 0x000fc400078ec0ff */
[----:B-1----:R-:W-:Y:S01]  /*afdc0*/  ISETP.LT.AND P2, PT, R11, UR48, !P1 ;  /* 0x000000300b007c0c */ /* 0x002fe2000cf41270 */
[----:B------:R-:W1:Y:S06]  /*afdd0*/  LDCU UR48, c[0x0][0x398] ;  /* 0x00007300ff3077ac */ /* 0x000e6c0008000800 */
[----:B------:R-:W-:-:S04]  /*afde0*/  @P4 LOP3.LUT R40, R40, 0x100000, RZ, 0xfc, !PT ;  /* 0x0010000028284812 */ /* 0x000fc800078efcff */
[----:B------:R-:W-:-:S04]  /*afdf0*/  LOP3.LUT R40, R40, 0xfff7ffff, RZ, 0xc0, !PT ;  /* 0xfff7ffff28287812 */ /* 0x000fc800078ec0ff */
[----:B------:R-:W-:Y:S02]  /*afe00*/  @P3 LOP3.LUT R40, R40, 0x80000, RZ, 0xfc, !PT ;  /* 0x0008000028283812 */ /* 0x000fe400078efcff */
[----:B0-----:R-:W-:Y:S01]  /*afe10*/  ISETP.LT.AND P1, PT, R8, UR50, !P1 ;  /* 0x0000003208007c0c */ /* 0x001fe2000cf21270 */
[----:B------:R-:W0:Y:S01]  /*afe20*/  LDCU UR50, c[0x0][0x398] ;  /* 0x00007300ff3277ac */ /* 0x000e220008000800 */
[----:B------:R-:W-:Y:S02]  /*afe30*/  LOP3.LUT R40, R40, 0xfffbffff, RZ, 0xc0, !PT ;  /* 0xfffbffff28287812 */ /* 0x000fe400078ec0ff */
[----:B--2---:R-:W-:Y:S02]  /*afe40*/  PRMT R14, R34, 0x4210, R19 ;  /* 0x00004210220e7816 */ /* 0x004fe40000000013 */
[----:B------:R-:W2:Y:S01]  /*afe50*/  LDL.LU R34, [R1+0x9ec] ;  /* 0x0009ec0001227983 */ /* 0x000ea20000300800 */
[----:B---3--:R-:W-:-:S03]  /*afe60*/  PRMT R15, R35, 0x4210, R18 ;  /* 0x00004210230f7816 */ /* 0x008fc60000000012 */
[----:B------:R-:W3:Y:S01]  /*afe70*/  LDL.LU R35, [R1+0x9e8] ;  /* 0x0009e80001237983 */ /* 0x000ee20000300800 */
[----:B------:R-:W-:-:S04]  /*afe80*/  @P2 LOP3.LUT R40, R40, 0x40000, RZ, 0xfc, !PT ;  /* 0x0004000028282812 */ /* 0x000fc800078efcff */
[----:B------:R-:W-:-:S04]  /*afe90*/  LOP3.LUT R40, R40, 0xfffdffff, RZ, 0xc0, !PT ;  /* 0xfffdffff28287812 */ /* 0x000fc800078ec0ff */
[----:B------:R-:W-:Y:S02]  /*afea0*/  @P1 LOP3.LUT R40, R40, 0x20000, RZ, 0xfc, !PT ;  /* 0x0002000028281812 */ /* 0x000fe400078efcff */
[----:B------:R-:W-:Y:S01]  /*afeb0*/  ISETP.GE.AND P1, PT, R21, UR53, PT ;  /* 0x0000003515007c0c */ /* 0x000fe2000bf26270 */
[----:B------:R-:W4:Y:S03]  /*afec0*/  LDCU.64 UR52, c[0x0][0x398] ;  /* 0x00007300ff3477ac */ /* 0x000f260008000a00 */
[----:B------:R-:W-:Y:S02]  /*afed0*/  ISETP.LT.AND P4, PT, R9, UR54, !P1 ;  /* 0x0000003609007c0c */ /* 0x000fe4000cf81270 */
[----:B-1----:R-:W-:Y:S01]  /*afee0*/  ISETP.LT.AND P3, PT, R10, UR48, !P1 ;  /* 0x000000300a007c0c */ /* 0x002fe2000cf61270 */
        /* <DEDUP_REMOVED lines=9> */
[----:B------:R-:W-:Y:S02]  /*aff80*/  LOP3.LUT R40, R40, 0xffffbfff, RZ, 0xc0, !PT ;  /* 0xffffbfff28287812 */ /* 0x000fe400078ec0ff */
[----:B------:R-:W-:Y:S02]  /*aff90*/  PRMT R12, R32, 0x4210, R22 ;  /* 0x00004210200c7816 */ /* 0x000fe40000000016 */
[----:B------:R-:W-:Y:S02]  /*affa0*/  PRMT R13, R33, 0x4210, R20 ;  /* 0x00004210210d7816 */ /* 0x000fe40000000014 */
[----:B------:R-:W-:-:S03]  /*affb0*/  @P2 LOP3.LUT R40, R40, 0x4000, RZ, 0xfc, !PT ;  /* 0x0000400028282812 */ /* 0x000fc600078efcff */
[----:B------:R0:W-:Y:S01]  /*affc0*/  STSM.16.M88.4 [R52], R12 ;  /* 0x0000000c34007844 */ /* 0x0001e20000000200 */
[----:B------:R-:W-:-:S04]  /*affd0*/  LOP3.LUT R40, R40, 0xffffdfff, RZ, 0xc0, !PT ;  /* 0xffffdfff28287812 */ /* 0x000fc800078ec0ff */
[----:B------:R-:W-:Y:S01]  /*affe0*/  @P1 LOP3.LUT R40, R40, 0x2000, RZ, 0xfc, !PT ;  /* 0x0000200028281812 */ /* 0x000fe200078efcff */
[----:B0-----:R-:W-:-:S05]  /*afff0*/  VIADD R12, R55, 0x34 ;  /* 0x00000034370c7836 */ /* 0x001fca0000000000 */
[----:B------:R-:W-:Y:S01]  /*b0000*/  ISETP.GE.AND P1, PT, R12, UR61, PT ;  /* 0x0000003d0c007c0c */ /* 0x000fe2000bf26270 */
[----:B------:R-:W0:Y:S03]  /*b0010*/  LDCU.64 UR60, c[0x0][0x398] ;  /* 0x00007300ff3c77ac */ /* 0x000e260008000a00 */
[----:B----4-:R-:W-:Y:S02]  /*b0020*/  ISETP.LT.AND P4, PT, R9, UR52, !P1 ;  /* 0x0000003409007c0c */ /* 0x010fe4000cf81270 */
[----:B------:R-:W-:Y:S01]  /*b0030*/  ISETP.LT.AND P3, PT, R10, UR50, !P1 ;  /* 0x000000320a007c0c */ /* 0x000fe2000cf61270 */
[----:B------:R-:W-:Y:S01]  /*b0040*/  VIADD R14, R55, 0x33 ;  /* 0x00000033370e7836 */ /* 0x000fe20000000000 */
[----:B------:R-:W-:Y:S01]  /*b0050*/  LOP3.LUT R40, R40, 0xffffefff, RZ, 0xc0, !PT ;  /* 0xffffefff28287812 */ /* 0x000fe200078ec0ff */
[----:B------:R-:W4:Y:S01]  /*b0060*/  LDCU UR50, c[0x0][0x398] ;  /* 0x00007300ff3277ac */ /* 0x000f220008000800 */
        /* <DEDUP_REMOVED lines=28> */
[----:B------:R-:W-:Y:S02]  /*b0230*/  LOP3.LUT R40, R40, 0xffffffdf, RZ, 0xc0, !PT ;  /* 0xffffffdf28287812 */ /* 0x000fe400078ec0ff */
[----:B------:R-:W-:Y:S02]  /*b0240*/  PRMT R12, R17, 0x5210, R22 ;  /* 0x00005210110c7816 */ /* 0x000fe40000000016 */
[----:B------:R-:W-:Y:S02]  /*b0250*/  @P1 LOP3.LUT R40, R40, 0x20, RZ, 0xfc, !PT ;  /* 0x0000002028281812 */ /* 0x000fe400078efcff */
[----:B------:R-:W-:-:S02]  /*b0260*/  PRMT R14, R27, 0x5210, R19 ;  /* 0x000052101b0e7816 */ /* 0x000fc40000000013 */
[----:B------:R-:W-:Y:S01]  /*b0270*/  PRMT R15, R28, 0x5210, R18 ;  /* 0x000052101c0f7816 */ /* 0x000fe20000000012 */
[----:B------:R-:W-:Y:S01]  /*b0280*/  NOP ;  /* 0x0000000000007918 */ /* 0x000fe20000000000 */
[----:B------:R-:W-:Y:S01]  /*b0290*/  ISETP.GE.AND P1, PT, R16, UR55, PT ;  /* 0x0000003710007c0c */ /* 0x000fe2000bf26270 */
[----:B------:R-:W0:Y:S01]  /*b02a0*/  LDCU.64 UR54, c[0x0][0x398] ;  /* 0x00007300ff3677ac */ /* 0x000e220008000a00 */
[----:B------:R-:W0:Y:S01]  /*b02b0*/  LDS.128 R16, [R52] ;  /* 0x0000000034107984 */ /* 0x000e220000000c00 */
[----:B------:R-:W-:Y:S01]  /*b02c0*/  LOP3.LUT R40, R40, 0xffffffef, RZ, 0xc0, !PT ;  /* 0xffffffef28287812 */ /* 0x000fe200078ec0ff */
[----:B------:R-:W-:Y:S02]  /*b02d0*/  NOP ;  /* 0x0000000000007918 */ /* 0x000fe40000000000 */
[----:B0-----:R2:W-:Y:S04]  /*b02e0*/  STL.64 [R1+0x60], R16 ;  /* 0x0000601001007387 */ /* 0x0015e80000100a00 */
[----:B------:R0:W-:Y:S04]  /*b02f0*/  STL.64 [R1+0x68], R18 ;  /* 0x0000681201007387 */ /* 0x0001e80000100a00 */
[----:B------:R-:W4:Y:S04]  /*b0300*/  LDL.LU R24, [R1+0x988] ;  /* 0x0009880001187983 */ /* 0x000f280000300800 */
[----:B------:R-:W4:Y:S04]  /*b0310*/  LDL.LU R23, [R1+0x984] ;  /* 0x0009840001177983 */ /* 0x000f280000300800 */
[----:B------:R-:W4:Y:S04]  /*b0320*/  LDL.LU R32, [R1+0x868] ;  /* 0x0008680001207983 */ /* 0x000f280000300800 */
[----:B------:R-:W4:Y:S01]  /*b0330*/  LDL.LU R33, [R1+0x864] ;  /* 0x0008640001217983 */ /* 0x000f220000300800 */
[----:B--2---:R-:W-:-:S03]  /*b0340*/  LOP3.LUT R16, R34, 0xffff, RZ, 0xc0, !PT ;  /* 0x0000ffff22107812 */ /* 0x004fc600078ec0ff */
[----:B------:R-:W2:Y:S01]  /*b0350*/  LDL.LU R34, [R1+0x854] ;  /* 0x0008540001227983 */ /* 0x000ea20000300800 */
[----:B---3--:R-:W-:-:S03]  /*b0360*/  LOP3.LUT R17, R35, 0xffff, RZ, 0xc0, !PT ;  /* 0x0000ffff23117812 */ /* 0x008fc600078ec0ff */
[----:B------:R-:W3:Y:S01]  /*b0370*/  LDL.LU R35, [R1+0x81c] ;  /* 0x00081c0001237983 */ /* 0x000ee20000300800 */
[----:B-1----:R-:W-:Y:S02]  /*b0380*/  ISETP.LT.AND P4, PT, R9, UR62, !P1 ;  /* 0x0000003e09007c0c */ /* 0x002fe4000cf81270 */
[----:B------:R-:W-:Y:S02]  /*b0390*/  ISETP.LT.AND P3, PT, R10, UR72, !P1 ;  /* 0x000000480a007c0c */ /* 0x000fe4000cf61270 */
[----:B------:R-:W-:Y:S01]  /*b03a0*/  ISETP.LT.AND P2, PT, R11, UR71, !P1 ;  /* 0x000000470b007c0c */ /* 0x000fe2000cf41270 */
[----:B------:R1:W-:Y:S08]  /*b03b0*/  STSM.16.M88.4 [R52], R12 ;  /* 0x0000000c34007844 */ /* 0x0003f00000000200 */
[----:B------:R-:W-:Y:S01]  /*b03c0*/  @P4 LOP3.LUT R40, R40, 0x10, RZ, 0xfc, !PT ;  /* 0x0000001028284812 */ /* 0x000fe200078efcff */
[----:B0-----:R-:W-:Y:S01]  /*b03d0*/  VIADD R19, R55, 0x2d ;  /* 0x0000002d37137836 */ /* 0x001fe20000000000 */
[----:B------:R-:W-:Y:S01]  /*b03e0*/  LOP3.LUT R43, R43, 0x7fffffff, RZ, 0xc0, !PT ;  /* 0x7fffffff2b2b7812 */ /* 0x000fe200078ec0ff */
[----:B------:R-:W0:Y:S01]  /*b03f0*/  LDCU UR72, c[0x0][0x398] ;  /* 0x00007300ff4877ac */ /* 0x000e220008000800 */
[----:B------:R-:W-:Y:S01]  /*b0400*/  LOP3.LUT R40, R40, 0xfffffff7, RZ, 0xc0, !PT ;  /* 0xfffffff728287812 */ /* 0x000fe200078ec0ff */
[----:B------:R-:W0:Y:S03]  /*b0410*/  LDCU UR71, c[0x0][0x398] ;  /* 0x00007300ff4777ac */ /* 0x000e260008000800 */
[----:B------:R-:W-:-:S02]  /*b0420*/  @P3 LOP3.LUT R40, R40, 0x8, RZ, 0xfc, !PT ;  /* 0x0000000828283812 */ /* 0x000fc400078efcff */
[----:B------:R-:W-:Y:S01]  /*b0430*/  ISETP.LT.AND P1, PT, R8, UR67, !P1 ;  /* 0x0000004308007c0c */ /* 0x000fe2000cf21270 */
[C---:B-1----:R-:W-:Y:S01]  /*b0440*/  VIADD R12, R55.reuse, 0x31 ;  /* 0x00000031370c7836 */ /* 0x042fe20000000000 */
[----:B------:R-:W-:Y:S01]  /*b0450*/  LOP3.LUT R40, R40, 0xfffffffb, RZ, 0xc0, !PT ;  /* 0xfffffffb28287812 */ /* 0x000fe200078ec0ff */
[----:B------:R-:W-:Y:S01]  /*b0460*/  VIADD R13, R55, 0x2e ;  /* 0x0000002e370d7836 */ /* 0x000fe20000000000 */
[----:B------:R-:W1:Y:S02]  /*b0470*/  LDCU UR67, c[0x0][0x398] ;  /* 0x00007300ff4377ac */ /* 0x000e640008000800 */
        /* <DEDUP_REMOVED lines=10> */
[----:B------:R-:W-:Y:S01]  /*b0520*/  ISETP.LT.AND P1, PT, R8, UR64, !P1 ;  /* 0x0000004008007c0c */ /* 0x000fe2000cf21270 */
[----:B------:R-:W0:Y:S01]  /*b0530*/  LDCU UR68, c[0x0][0x398] ;  /* 0x00007300ff4477ac */ /* 0x000e220008000800 */
[----:B------:R-:W-:Y:S01]  /*b0540*/  LOP3.LUT R40, R40, 0xfffffffe, RZ, 0xc0, !PT ;  /* 0xfffffffe28287812 */ /* 0x000fe200078ec0ff */
[----:B------:R-:W0:Y:S04]  /*b0550*/  LDCU UR64, c[0x0][0x398] ;  /* 0x00007300ff4077ac */ /* 0x000e280008000800 */
        /* <DEDUP_REMOVED lines=26> */
[----:B-1----:R-:W-:Y:S02]  /*b0700*/  ISETP.LT.AND P4, PT, R9, UR60, !P1 ;  /* 0x0000003c09007c0c */ /* 0x002fe4000cf81270 */
[----:B------:R-:W-:Y:S01]  /*b0710*/  ISETP.LT.AND P3, PT, R10, UR59, !P1 ;  /* 0x0000003b0a007c0c */ /* 0x000fe2000cf61270 */
[----:B------:R-:W1:Y:S01]  /*b0720*/  LDCU UR59, c[0x0][0x398] ;  /* 0x00007300ff3b77ac */ /* 0x000e620008000800 */
[----:B------:R-:W-:-:S02]  /*b0730*/  LOP3.LUT R41, R41, 0xfeffffff, RZ, 0xc0, !PT ;  /* 0xfeffffff29297812 */ /* 0x000fc400078ec0ff */
[----:B------:R-:W-:Y:S01]  /*b0740*/  ISETP.LT.AND P2, PT, R11, UR57, !P1 ;  /* 0x000000390b007c0c */ /* 0x000fe2000cf41270 */
[----:B------:R-:W0:Y:S06]  /*b0750*/  LDCU UR57, c[0x0][0x398] ;  /* 0x00007300ff3977ac */ /* 0x000e2c0008000800 */
        /* <DEDUP_REMOVED lines=10> */
[----:B0-----:R-:W-:Y:S01]  /*b0800*/  ISETP.LT.AND P4, PT, R9, UR62, !P1 ;  /* 0x0000003e09007c0c */ /* 0x001fe2000cf81270 */
[----:B------:R-:W0:Y:S01]  /*b0810*/  LDCU UR62, c[0x0][0x398] ;  /* 0x00007300ff3e77ac */ /* 0x000e220008000800 */
[----:B------:R-:W-:Y:S02]  /*b0820*/  ISETP.LT.AND P3, PT, R10, UR4, !P1 ;  /* 0x000000040a007c0c */ /* 0x000fe4000cf61270 */
[----:B------:R-:W-:-:S02]  /*b0830*/  LOP3.LUT R41, R41, 0xffefffff, RZ, 0xc0, !PT ;  /* 0xffefffff29297812 */ /* 0x000fc400078ec0ff */
[----:B------:R-:W-:Y:S01]  /*b0840*/  ISETP.LT.AND P2, PT, R11, UR5, !P1 ;  /* 0x000000050b007c0c */ /* 0x000fe2000cf41270 */
[----:B------:R-:W0:Y:S06]  /*b0850*/  LDCU.64 UR4, c[0x0][0x398] ;  /* 0x00007300ff0477ac */ /* 0x000e2c0008000a00 */
        /* <DEDUP_REMOVED lines=13> */
[----:B------:R-:W-:Y:S01]  /*b0930*/  LOP3.LUT R41, R41, 0xfffeffff, RZ, 0xc0, !PT ;  /* 0xfffeffff29297812 */ /* 0x000fe200078ec0ff */
[----:B------:R-:W0:Y:S01]  /*b0940*/  LDCU.64 UR8, c[0x0][0x398] ;  /* 0x00007300ff0877ac */ /* 0x000e220008000a00 */
[----:B------:R-:W-:-:S07]  /*b0950*/  ISETP.LT.AND P2, PT, R11, UR10, !P1 ;  /* 0x0000000a0b007c0c */ /* 0x000fce000cf41270 */
[----:B------:R-:W-:Y:S01]  /*b0960*/  @P4 LOP3.LUT R41, R41, 0x10000, RZ, 0xfc, !PT ;  /* 0x0001000029294812 */ /* 0x000fe200078efcff */
[----:B------:R-:W0:Y:S03]  /*b0970*/  LDCU UR10, c[0x0][0x398] ;  /* 0x00007300ff0a77ac */ /* 0x000e260008000800 */
[----:B------:R-:W-:Y:S02]  /*b0980*/  LOP3.LUT R41, R41, 0xffff7fff, RZ, 0xc0, !PT ;  /* 0xffff7fff29297812 */ /* 0x000fe400078ec0ff */
[----:B----4-:R-:W-:Y:S02]  /*b0990*/  LOP3.LUT R18, R24, 0xffff, RZ, 0xc0, !PT ;  /* 0x0000ffff18127812 */ /* 0x010fe400078ec0ff */
[----:B------:R-:W-:Y:S02]  /*b09a0*/  @P3 LOP3.LUT R41, R41, 0x8000, RZ, 0xfc, !PT ;  /* 0x0000800029293812 */ /* 0x000fe400078efcff */
[----:B------:R-:W-:-:S02]  /*b09b0*/  LOP3.LUT R20, R23, 0xffff, RZ, 0xc0, !PT ;  /* 0x0000ffff17147812 */ /* 0x000fc400078ec0ff */
[----:B------:R-:W-:Y:S01]  /*b09c0*/  ISETP.LT.AND P1, PT, R8, UR16, !P1 ;  /* 0x0000001008007c0c */ /* 0x000fe2000cf21270 */
[----:B------:R-:W4:Y:S01]  /*b09d0*/  LDCU UR16, c[0x0][0x398] ;  /* 0x00007300ff1077ac */ /* 0x000f220008000800 */
[----:B------:R-:W-:Y:S02]  /*b09e0*/  LOP3.LUT R41, R41, 0xffffbfff, RZ, 0xc0, !PT ;  /* 0xffffbfff29297812 */ /* 0x000fe400078ec0ff */
[----:B------:R-:W-:Y:S02]  /*b09f0*/  PRMT R12, R32, 0x4210, R16 ;  /* 0x00004210200c7816 */ /* 0x000fe40000000010 */
[----:B------:R-:W-:Y:S02]  /*b0a00*/  PRMT R13, R33, 0x4210, R17 ;  /* 0x00004210210d7816 */ /* 0x000fe40000000011 */
[----:B------:R-:W-:-:S04]  /*b0a10*/  @P2 LOP3.LUT R41, R41, 0x4000, RZ, 0xfc, !PT ;  /* 0x0000400029292812 */ /* 0x000fc800078efcff */
[----:B------:R-:W-:-:S04]  /*b0a20*/  LOP3.LUT R41, R41, 0xffffdfff, RZ, 0xc0, !PT ;  /* 0xffffdfff29297812 */ /* 0x000fc800078ec0ff */
[----:B------:R-:W-:-:S04]  /*b0a30*/  @P1 LOP3.LUT R41, R41, 0x2000, RZ, 0xfc, !PT ;  /* 0x0000200029291812 */ /* 0x000fc800078efcff */
[----:B------:R-:W-:Y:S02]  /*b0a40*/  LOP3.LUT R41, R41, 0xffffefff, RZ, 0xc0, !PT ;  /* 0xffffefff29297812 */ /* 0x000fe400078ec0ff */
[----:B--2---:R-:W-:Y:S02]  /*b0a50*/  PRMT R14, R34, 0x4210, R18 ;  /* 0x00004210220e7816 */ /* 0x004fe40000000012 */
[----:B---3--:R-:W-:Y:S01]  /*b0a60*/  PRMT R15, R35, 0x4210, R20 ;  /* 0x00004210230f7816 */ /* 0x008fe20000000014 */
[----:B------:R-:W-:Y:S01]  /*b0a70*/  NOP ;  /* 0x0000000000007918 */ /* 0x000fe20000000000 */
[----:B------:R-:W2:Y:S01]  /*b0a80*/  LDS.128 R32, [R52] ;  /* 0x0000000034207984 */ /* 0x000ea20000000c00 */
[----:B------:R-:W-:-:S03]  /*b0a90*/  NOP ;  /* 0x0000000000007918 */ /* 0x000fc60000000000 */
[----:B------:R3:W-:Y:S02]  /*b0aa0*/  STSM.16.M88.4 [R52], R12 ;  /* 0x0000000c34007844 */ /* 0x0007e40000000200 */
[----:B---3--:R-:W-:-:S05]  /*b0ab0*/  VIADD R12, R55, 0x2c ;  /* 0x0000002c370c7836 */ /* 0x008fca0000000000 */
[----:B------:R-:W-:Y:S01]  /*b0ac0*/  ISETP.GE.AND P1, PT, R12, UR61, PT ;  /* 0x0000003d0c007c0c */ /* 0x000fe2000bf26270 */
[----:B------:R-:W-:Y:S01]  /*b0ad0*/  VIADD R14, R55, 0x2b ;  /* 0x0000002b370e7836 */ /* 0x000fe20000000000 */
[----:B--2---:R-:W-:Y:S02]  /*b0ae0*/  STL.64 [R1+0x50], R32 ;  /* 0x0000502001007387 */ /* 0x004fe40000100a00 */
[----:B0-----:R-:W-:Y:S01]  /*b0af0*/  ISETP.LT.AND P4, PT, R9, UR8, !P1 ;  /* 0x0000000809007c0c */ /* 0x001fe2000cf81270 */
[----:B------:R-:W0:Y:S01]  /*b0b00*/  LDCU.64 UR60, c[0x0][0x398] ;  /* 0x00007300ff3c77ac */ /* 0x000e220008000a00 */
[----:B------:R-:W-:Y:S02]  /*b0b10*/  ISETP.LT.AND P3, PT, R10, UR12, !P1 ;  /* 0x0000000c0a007c0c */ /* 0x000fe4000cf61270 */
[----:B------:R-:W-:Y:S01]  /*b0b20*/  ISETP.LT.AND P2, PT, R11, UR14, !P1 ;  /* 0x0000000e0b007c0c */ /* 0x000fe2000cf41270 */
[----:B------:R2:W-:Y:S01]  /*b0b30*/  STL.64 [R1+0x58], R34 ;  /* 0x0000582201007387 */ /* 0x0005e20000100a00 */
[----:B------:R-:W-:Y:S01]  /*b0b40*/  PRMT R12, R29, 0x5210, R16 ;  /* 0x000052101d0c7816 */ /* 0x000fe20000000010 */
[----:B------:R-:W3:Y:S06]  /*b0b50*/  LDCU UR8, c[0x0][0x398] ;  /* 0x00007300ff0877ac */ /* 0x000eec0008000800 */
[----:B------:R-:W-:Y:S01]  /*b0b60*/  @P4 LOP3.LUT R41, R41, 0x1000, RZ, 0xfc, !PT ;  /* 0x0000100029294812 */ /* 0x000fe200078efcff */
[----:B------:R-:W0:Y:S03]  /*b0b70*/  LDCU UR14, c[0x0][0x398] ;  /* 0x00007300ff0e77ac */ /* 0x000e260008000800 */
[----:B------:R-:W-:Y:S01]  /*b0b80*/  LOP3.LUT R41, R41, 0xfffff7ff, RZ, 0xc0, !PT ;  /* 0xfffff7ff29297812 */ /* 0x000fe200078ec0ff */
[----:B--2---:R-:W2:Y:S01]  /*b0b90*/  LDL.LU.64 R34, [R1+0x3c00] ;  /* 0x003c000001227983 */ /* 0x004ea20000300a00 */
[----:B------:R-:W-:Y:S01]  /*b0ba0*/  PRMT R13, R31, 0x5210, R17 ;  /* 0x000052101f0d7816 */ /* 0x000fe20000000011 */
[----:B------:R-:W0:Y:S01]  /*b0bb0*/  LDCU UR12, c[0x0][0x398] ;  /* 0x00007300ff0c77ac */ /* 0x000e220008000800 */
[----:B------:R-:W-:Y:S01]  /*b0bc0*/  @P3 LOP3.LUT R41, R41, 0x800, RZ, 0xfc, !PT ;  /* 0x0000080029293812 */ /* 0x000fe200078efcff */
[----:B------:R-:W2:Y:S01]  /*b0bd0*/  LDL.LU.64 R32, [R1+0x3bf8] ;  /* 0x003bf80001207983 */ /* 0x000ea20000300a00 */
[----:B------:R-:W-:Y:S01]  /*b0be0*/  ISETP.LT.AND P1, PT, R8, UR20, !P1 ;  /* 0x0000001408007c0c */ /* 0x000fe2000cf21270 */
[----:B------:R-:W-:Y:S01]  /*b0bf0*/  VIADD R16, R55, 0x2a ;  /* 0x0000002a37107836 */ /* 0x000fe20000000000 */
[----:B------:R-:W-:Y:S01]  /*b0c00*/  LOP3.LUT R41, R41, 0xfffffbff, RZ, 0xc0, !PT ;  /* 0xfffffbff29297812 */ /* 0x000fe200078ec0ff */
[----:B------:R-:W0:Y:S03]  /*b0c10*/  LDCU UR20, c[0x0][0x398] ;  /* 0x00007300ff1477ac */ /* 0x000e260008000800 */
[----:B------:R-:W-:-:S04]  /*b0c20*/  @P2 LOP3.LUT R41, R41, 0x400, RZ, 0xfc, !PT ;  /* 0x0000040029292812 */ /* 0x000fc800078efcff */
[----:B------:R-:W-:-:S04]  /*b0c30*/  LOP3.LUT R41, R41, 0xfffffdff, RZ, 0xc0, !PT ;  /* 0xfffffdff29297812 */ /* 0x000fc800078ec0ff */
[----:B------:R-:W-:Y:S02]  /*b0c40*/  @P1 LOP3.LUT R41, R41, 0x200, RZ, 0xfc, !PT ;  /* 0x0000020029291812 */ /* 0x000fe400078efcff */
[----:B------:R-:W-:Y:S02]  /*b0c50*/  ISETP.GE.AND P1, PT, R14, UR63, PT ;  /* 0x0000003f0e007c0c */ /* 0x000fe4000bf26270 */
[----:B------:R-:W-:Y:S02]  /*b0c60*/  PRMT R14, R0, 0x5210, R18 ;  /* 0x00005210000e7816 */ /* 0x000fe40000000012 */
[----:B------:R-:W2:Y:S04]  /*b0c70*/  LDL.LU R0, [R1+0x3bf0] ;  /* 0x003bf00001007983 */ /* 0x000ea80000300800 */
[----:B------:R-:W2:Y:S04]  /*b0c80*/  LDL.LU R24, [R1+0xa04] ;  /* 0x000a040001187983 */ /* 0x000ea80000300800 */
[----:B------:R-:W3:Y:S01]  /*b0c90*/  LDL.LU R23, [R1+0xa00] ;  /* 0x000a000001177983 */ /* 0x000ee20000300800 */
[----:B-1----:R-:W-:-:S02]  /*b0ca0*/  ISETP.LT.AND P4, PT, R9, UR52, !P1 ;  /* 0x0000003409007c0c */ /* 0x002fc4000cf81270 */
[----:B------:R-:W-:Y:S01]  /*b0cb0*/  ISETP.LT.AND P3, PT, R10, UR7, !P1 ;  /* 0x000000070a007c0c */ /* 0x000fe2000cf61270 */
[----:B------:R-:W1:Y:S01]  /*b0cc0*/  LDCU.64 UR6, c[0x0][0x398] ;  /* 0x00007300ff0677ac */ /* 0x000e620008000a00 */
[----:B------:R-:W-:Y:S02]  /*b0cd0*/  LOP3.LUT R41, R41, 0xfffffeff, RZ, 0xc0, !PT ;  /* 0xfffffeff29297812 */ /* 0x000fe400078ec0ff */
        /* <DEDUP_REMOVED lines=12> */
[----:B------:R-:W-:Y:S01]  /*b0da0*/  NOP ;  /* 0x0000000000007918 */ /* 0x000fe20000000000 */
[----:B------:R-:W0:Y:S01]  /*b0db0*/  LDS.128 R16, [R52] ;  /* 0x0000000034107984 */ /* 0x000e220000000c00 */
[----:B------:R-:W-:Y:S01]  /*b0dc0*/  LOP3.LUT R41, R41, 0xffffffef, RZ, 0xc0, !PT ;  /* 0xffffffef29297812 */ /* 0x000fe200078ec0ff */
[----:B------:R-:W0:Y:S02]  /*b0dd0*/  LDCU UR5, c[0x0][0x398] ;  /* 0x00007300ff0577ac */ /* 0x000e240008000800 */
[----:B0-----:R0:W-:Y:S04]  /*b0de0*/  STL.64 [R1+0x40], R16 ;  /* 0x0000401001007387 */ /* 0x0011e80000100a00 */
[----:B------:R-:W-:Y:S04]  /*b0df0*/  STL.64 [R1+0x48], R18 ;  /* 0x0000481201007387 */ /* 0x000fe80000100a00 */
[----:B------:R-:W4:Y:S04]  /*b0e00*/  LDL.LU R27, [R1+0x9a0] ;  /* 0x0009a000011b7983 */ /* 0x000f280000300800 */
[----:B------:R-:W4:Y:S04]  /*b0e10*/  LDL.LU R22, [R1+0x99c] ;  /* 0x00099c0001167983 */ /* 0x000f280000300800 */
[----:B------:R-:W4:Y:S04]  /*b0e20*/  LDL.LU R21, [R1+0x8b0] ;  /* 0x0008b00001157983 */ /* 0x000f280000300800 */
[----:B------:R-:W4:Y:S01]  /*b0e30*/  LDL.LU R25, [R1+0x8ac] ;  /* 0x0008ac0001197983 */ /* 0x000f220000300800 */
[----:B-1----:R-:W-:-:S02]  /*b0e40*/  ISETP.LT.AND P4, PT, R9, UR6, !P1 ;  /* 0x0000000609007c0c */ /* 0x002fc4000cf81270 */
[----:B------:R-:W-:Y:S02]  /*b0e50*/  ISETP.LT.AND P3, PT, R10, UR23, !P1 ;  /* 0x000000170a007c0c */ /* 0x000fe4000cf61270 */
[----:B------:R-:W-:Y:S02]  /*b0e60*/  ISETP.LT.AND P2, PT, R11, UR25, !P1 ;  /* 0x000000190b007c0c */ /* 0x000fe4000cf41270 */
[----:B------:R-:W-:Y:S01]  /*b0e70*/  PRMT R15, R30, 0x5210, R20 ;  /* 0x000052101e0f7816 */ /* 0x000fe20000000014 */
[----:B------:R-:W-:-:S06]  /*b0e80*/  NOP ;  /* 0x0000000000007918 */ /* 0x000fcc0000000000 */
[----:B------:R-:W-:Y:S01]  /*b0e90*/  @P4 LOP3.LUT R41, R41, 0x10, RZ, 0xfc, !PT ;  /* 0x0000001029294812 */ /* 0x000fe200078efcff */
[----:B0-----:R-:W-:Y:S01]  /*b0ea0*/  VIADD R16, R55, 0x25 ;  /* 0x0000002537107836 */ /* 0x001fe20000000000 */
[----:B------:R-:W0:Y:S02]  /*b0eb0*/  LDCU UR6, c[0x0][0x398] ;  /* 0x00007300ff0677ac */ /* 0x000e240008000800 */
[----:B------:R-:W-:Y:S02]  /*b0ec0*/  LOP3.LUT R41, R41, 0xfffffff7, RZ, 0xc0, !PT ;  /* 0xfffffff729297812 */ /* 0x000fe400078ec0ff */
[----:B------:R-:W-:Y:S01]  /*b0ed0*/  LOP3.LUT R44, R44, 0x7fffffff, RZ, 0xc0, !PT ;  /* 0x7fffffff2c2c7812 */ /* 0x000fe200078ec0ff */
[----:B------:R-:W1:Y:S01]  /*b0ee0*/  LDCU UR25, c[0x0][0x398] ;  /* 0x00007300ff1977ac */ /* 0x000e620008000800 */
[----:B------:R-:W-:Y:S02]  /*b0ef0*/  @P3 LOP3.LUT R41, R41, 0x8, RZ, 0xfc, !PT ;  /* 0x0000000829293812 */ /* 0x000fe400078efcff */
[----:B------:R-:W-:Y:S01]  /*b0f00*/  ISETP.LT.AND P1, PT, R8, UR26, !P1 ;  /* 0x0000001a08007c0c */ /* 0x000fe2000cf21270 */
[----:B------:R0:W-:Y:S01]  /*b0f10*/  STSM.16.M88.4 [R52], R12 ;  /* 0x0000000c34007844 */ /* 0x0001e20000000200 */
[----:B------:R-:W-:Y:S01]  /*b0f20*/  LOP3.LUT R41, R41, 0xfffffffb, RZ, 0xc0, !PT ;  /* 0xfffffffb29297812 */ /* 0x000fe200078ec0ff */
[----:B------:R-:W-:-:S03]  /*b0f30*/  NOP ;  /* 0x0000000000007918 */ /* 0x000fc60000000000 */
[----:B------:R-:W-:Y:S01]  /*b0f40*/  @P2 LOP3.LUT R41, R41, 0x4, RZ, 0xfc, !PT ;  /* 0x0000000429292812 */ /* 0x000fe200078efcff */
[----:B------:R-:W1:Y:S01]  /*b0f50*/  LDS.128 R28, [R52] ;  /* 0x00000000341c7984 */ /* 0x000e620000000c00 */
[----:B------:R-:W1:Y:S02]  /*b0f60*/  LDCU UR26, c[0x0][0x398] ;  /* 0x00007300ff1a77ac */ /* 0x000e640008000800 */
[----:B------:R-:W-:Y:S01]  /*b0f70*/  LOP3.LUT R41, R41, 0xfffffffd, RZ, 0xc0, !PT ;  /* 0xfffffffd29297812 */ /* 0x000fe200078ec0ff */
[----:B------:R-:W1:Y:S01]  /*b0f80*/  LDCU UR23, c[0x0][0x398] ;  /* 0x00007300ff1777ac */ /* 0x000e620008000800 */
[----:B0-----:R-:W-:Y:S02]  /*b0f90*/  VIADD R12, R55, 0x29 ;  /* 0x00000029370c7836 */ /* 0x001fe40000000000 */
[----:B------:R-:W-:-:S03]  /*b0fa0*/  @P1 LOP3.LUT R41, R41, 0x2, RZ, 0xfc, !PT ;  /* 0x0000000229291812 */ /* 0x000fc600078efcff */
[----:B------:R-:W-:Y:S01]  /*b0fb0*/  ISETP.GE.AND P1, PT, R12, UR9, PT ;  /* 0x000000090c007c0c */ /* 0x000fe2000bf26270 */
[----:B------:R-:W-:Y:S01]  /*b0fc0*/  VIADD R12, R55, 0x28 ;  /* 0x00000028370c7836 */ /* 0x000fe20000000000 */
[----:B--2---:R-:W-:Y:S02]  /*b0fd0*/  LOP3.LUT R17, R24, 0xffff, RZ, 0xc0, !PT ;  /* 0x0000ffff18117812 */ /* 0x004fe400078ec0ff */
[----:B---3--:R-:W-:Y:S01]  /*b0fe0*/  LOP3.LUT R18, R23, 0xffff, RZ, 0xc0, !PT ;  /* 0x0000ffff17127812 */ /* 0x008fe200078ec0ff */
[----:B------:R-:W2:Y:S01]  /*b0ff0*/  LDL.LU R24, [R1+0x8a8] ;  /* 0x0008a80001187983 */ /* 0x000ea20000300800 */
[----:B------:R-:W-:Y:S01]  /*b1000*/  LOP3.LUT R41, R41, 0xfffffffe, RZ, 0xc0, !PT ;  /* 0xfffffffe29297812 */ /* 0x000fe200078ec0ff */
[----:B------:R-:W-:Y:S01]  /*b1010*/  VIADD R13, R55, 0x26 ;  /* 0x00000026370d7836 */ /* 0x000fe20000000000 */
[----:B------:R-:W0:Y:S01]  /*b1020*/  LDCU UR9, c[0x0][0x398] ;  /* 0x00007300ff0977ac */ /* 0x000e220008000800 */
[----:B------:R-:W3:Y:S01]  /*b1030*/  LDL.LU R23, [R1+0x8a4] ;  /* 0x0008a40001177983 */ /* 0x000ee20000300800 */
[----:B------:R-:W-:-:S02]  /*b1040*/  ISETP.LT.AND P3, PT, R10, UR28, !P1 ;  /* 0x0000001c0a007c0c */ /* 0x000fc4000cf61270 */
[----:B------:R-:W-:Y:S02]  /*b1050*/  ISETP.LT.AND P2, PT, R11, UR30, !P1 ;  /* 0x0000001e0b007c0c */ /* 0x000fe4000cf41270 */
[----:B------:R-:W-:Y:S01]  /*b1060*/  ISETP.LT.AND P4, PT, R9, UR54, !P1 ;  /* 0x0000003609007c0c */ /* 0x000fe2000cf81270 */
[----:B------:R-:W0:Y:S01]  /*b1070*/  LDCU UR54, c[0x0][0x398] ;  /* 0x00007300ff3677ac */ /* 0x000e220008000800 */
[----:B------:R-:W-:Y:S01]  /*b1080*/  ISETP.LT.AND P1, PT, R8, UR32, !P1 ;  /* 0x0000002008007c0c */ /* 0x000fe2000cf21270 */
[----:B------:R-:W0:Y:S06]  /*b1090*/  LDCU UR32, c[0x0][0x398] ;  /* 0x00007300ff2077ac */ /* 0x000e2c0008000800 */
[----:B------:R-:W-:Y:S01]  /*b10a0*/  @P3 LOP3.LUT R42, R42, 0x80000000, RZ, 0xfc, !PT ;  /* 0x800000002a2a3812 */ /* 0x000fe200078efcff */
[----:B-1----:R-:W-:Y:S01]  /*b10b0*/  STL.64 [R1+0x30], R28 ;  /* 0x0000301c01007387 */ /* 0x002fe20000100a00 */
[----:B------:R-:W1:Y:S02]  /*b10c0*/  LDCU UR28, c[0x0][0x398] ;  /* 0x00007300ff1c77ac */ /* 0x000e640008000800 */
[----:B------:R-:W-:Y:S01]  /*b10d0*/  LOP3.LUT R42, R42, 0xbfffffff, RZ, 0xc0, !PT ;  /* 0xbfffffff2a2a7812 */ /* 0x000fe200078ec0ff */
[----:B------:R-:W0:Y:S03]  /*b10e0*/  LDCU UR30, c[0x0][0x398] ;  /* 0x00007300ff1e77ac */ /* 0x000e260008000800 */
[----:B------:R-:W-:-:S04]  /*b10f0*/  @P2 LOP3.LUT R42, R42, 0x40000000, RZ, 0xfc, !PT ;  /* 0x400000002a2a2812 */ /* 0x000fc800078efcff */
[----:B------:R-:W-:-:S04]  /*b1100*/  LOP3.LUT R42, R42, 0xdfffffff, RZ, 0xc0, !PT ;  /* 0xdfffffff2a2a7812 */ /* 0x000fc800078ec0ff */
[----:B------:R-:W-:Y:S02]  /*b1110*/  @P1 LOP3.LUT R42, R42, 0x20000000, RZ, 0xfc, !PT ;  /* 0x200000002a2a1812 */ /* 0x000fe400078efcff */
[----:B------:R-:W-:Y:S01]  /*b1120*/  ISETP.GE.AND P1, PT, R12, UR53, PT ;  /* 0x000000350c007c0c */ /* 0x000fe2000bf26270 */
[----:B------:R-:W0:Y:S01]  /*b1130*/  LDCU.64 UR52, c[0x0][0x398] ;  /* 0x00007300ff3477ac */ /* 0x000e220008000a00 */
[----:B------:R-:W-:Y:S02]  /*b1140*/  @P4 LOP3.LUT R41, R41, 0x1, RZ, 0xfc, !PT ;  /* 0x0000000129294812 */ /* 0x000fe400078efcff */
[----:B------:R-:W-:Y:S02]  /*b1150*/  ISETP.LT.AND P4, PT, R9, UR60, !P1 ;  /* 0x0000003c09007c0c */ /* 0x000fe4000cf81270 */
[----:B------:R-:W-:Y:S01]  /*b1160*/  LOP3.LUT R42, R42, 0xefffffff, RZ, 0xc0, !PT ;  /* 0xefffffff2a2a7812 */ /* 0x000fe200078ec0ff */
[----:B------:R-:W-:Y:S01]  /*b1170*/  VIADD R12, R55, 0x27 ;  /* 0x00000027370c7836 */ /* 0x000fe20000000000 */
[----:B------:R-:W-:Y:S01]  /*b1180*/  ISETP.LT.AND P3, PT, R10, UR34, !P1 ;  /* 0x000000220a007c0c */ /* 0x000fe2000cf61270 */
[----:B------:R-:W0:Y:S01]  /*b1190*/  LDCU UR60, c[0x0][0x398] ;  /* 0x00007300ff3c77ac */ /* 0x000e220008000800 */
[----:B------:R-:W-:-:S07]  /*b11a0*/  ISETP.LT.AND P2, PT, R11, UR36, !P1 ;  /* 0x000000240b007c0c */ /* 0x000fce000cf41270 */
[----:B------:R-:W-:Y:S02]  /*b11b0*/  @P4 LOP3.LUT R42, R42, 0x10000000, RZ, 0xfc, !PT ;  /* 0x100000002a2a4812 */ /* 0x000fe400078efcff */
[----:B----4-:R-:W-:Y:S02]  /*b11c0*/  LOP3.LUT R19, R27, 0xffff, RZ, 0xc0, !PT ;  /* 0x0000ffff1b137812 */ /* 0x010fe400078ec0ff */
[----:B------:R-:W-:Y:S01]  /*b11d0*/  LOP3.LUT R20, R22, 0xffff, RZ, 0xc0, !PT ;  /* 0x0000ffff16147812 */ /* 0x000fe200078ec0ff */
[----:B------:R-:W-:Y:S01]  /*b11e0*/  STL.64 [R1+0x38], R30 ;  /* 0x0000381e01007387 */ /* 0x000fe20000100a00 */
[----:B------:R-:W-:Y:S01]  /*b11f0*/  LOP3.LUT R42, R42, 0xf7ffffff, RZ, 0xc0, !PT ;  /* 0xf7ffffff2a2a7812 */ /* 0x000fe200078ec0ff */
[----:B------:R-:W-:-:S03]  /*b1200*/  NOP ;  /* 0x0000000000007918 */ /* 0x000fc60000000000 */
[----:B------:R-:W-:Y:S01]  /*b1210*/  @P3 LOP3.LUT R42, R42, 0x8000000, RZ, 0xfc, !PT ;  /* 0x080000002a2a3812 */ /* 0x000fe200078efcff */
[----:B------:R-:W4:Y:S01]  /*b1220*/  LDCU UR36, c[0x0][0x398] ;  /* 0x00007300ff2477ac */ /* 0x000f220008000800 */
[----:B------:R-:W-:Y:S02]  /*b1230*/  ISETP.LT.AND P1, PT, R8, UR38, !P1 ;  /* 0x0000002608007c0c */ /* 0x000fe4000cf21270 */
[----:B------:R-:W-:Y:S01]  /*b1240*/  LOP3.LUT R42, R42, 0xfbffffff, RZ, 0xc0, !PT ;  /* 0xfbffffff2a2a7812 */ /* 0x000fe200078ec0ff */
[----:B------:R-:W1:Y:S03]  /*b1250*/  LDCU UR38, c[0x0][0x398] ;  /* 0x00007300ff2677ac */ /* 0x000e660008000800 */
[----:B------:R-:W-:Y:S01]  /*b1260*/  @P2 LOP3.LUT R42, R42, 0x4000000, RZ, 0xfc, !PT ;  /* 0x040000002a2a2812 */ /* 0x000fe200078efcff */
[----:B------:R-:W1:Y:S03]  /*b1270*/  LDCU UR34, c[0x0][0x398] ;  /* 0x00007300ff2277ac */ /* 0x000e660008000800 */
[----:B------:R-:W-:-:S04]  /*b1280*/  LOP3.LUT R42, R42, 0xfdffffff, RZ, 0xc0, !PT ;  /* 0xfdffffff2a2a7812 */ /* 0x000fc800078ec0ff */
[----:B------:R-:W-:Y:S02]  /*b1290*/  @P1 LOP3.LUT R42, R42, 0x2000000, RZ, 0xfc, !PT ;  /* 0x020000002a2a1812 */ /* 0x000fe400078efcff */
[----:B------:R-:W-:Y:S01]  /*b12a0*/  ISETP.GE.AND P1, PT, R12, UR7, PT ;  /* 0x000000070c007c0c */ /* 0x000fe2000bf26270 */
[----:B------:R-:W1:Y:S03]  /*b12b0*/  LDCU UR7, c[0x0][0x398] ;  /* 0x00007300ff0777ac */ /* 0x000e660008000800 */
        /* <DEDUP_REMOVED lines=17> */
[----:B0-----:R-:W-:Y:S01]  /*b13d0*/  ISETP.LT.AND P4, PT, R9, UR62, !P1 ;  /* 0x0000003e09007c0c */ /* 0x001fe2000cf81270 */
[----:B------:R-:W0:Y:S01]  /*b13e0*/  LDCU UR62, c[0x0][0x398] ;  /* 0x00007300ff3e77ac */ /* 0x000e220008000800 */
[----:B------:R-:W-:Y:S02]  /*b13f0*/  ISETP.LT.AND P3, PT, R10, UR32, !P1 ;  /* 0x000000200a007c0c */ /* 0x000fe4000cf61270 */
[----:B------:R-:W-:Y:S01]  /*b1400*/  LOP3.LUT R42, R42, 0xffefffff, RZ, 0xc0, !PT ;  /* 0xffefffff2a2a7812 */ /* 0x000fe200078ec0ff */
[----:B------:R-:W0:Y:S01]  /*b1410*/  LDCU UR32, c[0x0][0x398] ;  /* 0x00007300ff2077ac */ /* 0x000e220008000800 */
[----:B------:R-:W-:-:S07]  /*b1420*/  ISETP.LT.AND P2, PT, R11, UR54, !P1 ;  /* 0x000000360b007c0c */ /* 0x000fce000cf41270 */
        /* <DEDUP_REMOVED lines=11> */
[----:B0-----:R-:W-:Y:S02]  /*b14e0*/  ISETP.LT.AND P4, PT, R9, UR54, !P1 ;  /* 0x0000003609007c0c */ /* 0x001fe4000cf81270 */
[----:B------:R-:W-:Y:S02]  /*b14f0*/  LOP3.LUT R42, R42, 0xfffeffff, RZ, 0xc0, !PT ;  /* 0xfffeffff2a2a7812 */ /* 0x000fe400078ec0ff */
[----:B------:R-:W-:Y:S02]  /*b1500*/  PRMT R12, R21, 0x4210, R17 ;  /* 0x00004210150c7816 */ /* 0x000fe40000000011 */
[----:B------:R-:W-:Y:S02]  /*b1510*/  PRMT R13, R25, 0x4210, R18 ;  /* 0x00004210190d7816 */ /* 0x000fe40000000012 */
[----:B--2---:R-:W-:Y:S02]  /*b1520*/  PRMT R14, R24, 0x4210, R19 ;  /* 0x00004210180e7816 */ /* 0x004fe40000000013 */
[----:B---3--:R-:W-:Y:S01]  /*b1530*/  PRMT R15, R23, 0x4210, R20 ;  /* 0x00004210170f7816 */ /* 0x008fe20000000014 */
[----:B------:R-:W-:Y:S01]  /*b1540*/  VIADD R16, R55, 0x22 ;  /* 0x0000002237107836 */ /* 0x000fe20000000000 */
[----:B-1----:R-:W-:Y:S01]  /*b1550*/  ISETP.LT.AND P3, PT, R10, UR38, !P1 ;  /* 0x000000260a007c0c */ /* 0x002fe2000cf61270 */
[----:B------:R-:W0:Y:S01]  /*b1560*/  LDCU UR54, c[0x0][0x398] ;  /* 0x00007300ff3677ac */ /* 0x000e220008000800 */
[----:B------:R-:W-:-:S02]  /*b1570*/  @P4 LOP3.LUT R42, R42, 0x10000, RZ, 0xfc, !PT ;  /* 0x000100002a2a4812 */ /* 0x000fc400078efcff */
[----:B------:R-:W-:Y:S01]  /*b1580*/  ISETP.LT.AND P2, PT, R11, UR60, !P1 ;  /* 0x0000003c0b007c0c */ /* 0x000fe2000cf41270 */
[----:B------:R-:W1:Y:S01]  /*b1590*/  LDCU.64 UR60, c[0x0][0x398] ;  /* 0x00007300ff3c77ac */ /* 0x000e620008000a00 */
[----:B------:R-:W-:Y:S02]  /*b15a0*/  LOP3.LUT R42, R42, 0xffff7fff, RZ, 0xc0, !PT ;  /* 0xffff7fff2a2a7812 */ /* 0x000fe400078ec0ff */
[----:B------:R-:W-:Y:S01]  /*b15b0*/  ISETP.LT.AND P1, PT, R8, UR46, !P1 ;  /* 0x0000002e08007c0c */ /* 0x000fe2000cf21270 */
[----:B------:R2:W-:Y:S01]  /*b15c0*/  STSM.16.M88.4 [R52], R12 ;  /* 0x0000000c34007844 */ /* 0x0005e20000000200 */
[----:B------:R-:W3:Y:S03]  /*b15d0*/  LDCU UR46, c[0x0][0x398] ;  /* 0x00007300ff2e77ac */ /* 0x000ee60008000800 */
[----:B------:R-:W-:Y:S01]  /*b15e0*/  @P3 LOP3.LUT R42, R42, 0x8000, RZ, 0xfc, !PT ;  /* 0x000080002a2a3812 */ /* 0x000fe200078efcff */
[----:B------:R-:W0:Y:S03]  /*b15f0*/  LDCU UR38, c[0x0][0x398] ;  /* 0x00007300ff2677ac */ /* 0x000e260008000800 */
[----:B------:R-:W-:-:S04]  /*b1600*/  LOP3.LUT R42, R42, 0xffffbfff, RZ, 0xc0, !PT ;  /* 0xffffbfff2a2a7812 */ /* 0x000fc800078ec0ff */
[----:B------:R-:W-:-:S04]  /*b1610*/  @P2 LOP3.LUT R42, R42, 0x4000, RZ, 0xfc, !PT ;  /* 0x000040002a2a2812 */ /* 0x000fc800078efcff */
[----:B------:R-:W-:Y:S01]  /*b1620*/  LOP3.LUT R42, R42, 0xffffdfff, RZ, 0xc0, !PT ;  /* 0xffffdfff2a2a7812 */ /* 0x000fe200078ec0ff */
[----:B--2---:R-:W-:-:S03]  /*b1630*/  VIADD R12, R55, 0x24 ;  /* 0x00000024370c7836 */ /* 0x004fc60000000000 */
[----:B------:R-:W-:Y:S02]  /*b1640*/  @P1 LOP3.LUT R42, R42, 0x2000, RZ, 0xfc, !PT ;  /* 0x000020002a2a1812 */ /* 0x000fe400078efcff */
[----:B------:R-:W-:-:S04]  /*b1650*/  ISETP.GE.AND P1, PT, R12, UR53, PT ;  /* 0x000000350c007c0c */ /* 0x000fc8000bf26270 */
[----:B-1----:R-:W-:Y:S02]  /*b1660*/  ISETP.LT.AND P4, PT, R9, UR60, !P1 ;  /* 0x0000003c09007c0c */ /* 0x002fe4000cf81270 */
[----:B------:R-:W-:Y:S01]  /*b1670*/  ISETP.LT.AND P3, PT, R10, UR42, !P1 ;  /* 0x0000002a0a007c0c */ /* 0x000fe2000cf61270 */
[----:B------:R-:W-:Y:S01]  /*b1680*/  VIADD R14, R55, 0x23 ;  /* 0x00000023370e7836 */ /* 0x000fe20000000000 */
[----:B------:R-:W-:Y:S01]  /*b1690*/  LOP3.LUT R42, R42, 0xffffefff, RZ, 0xc0, !PT ;  /* 0xffffefff2a2a7812 */ /* 0x000fe200078ec0ff */
[----:B------:R-:W1:Y:S01]  /*b16a0*/  LDCU UR42, c[0x0][0x398] ;  /* 0x00007300ff2a77ac */ /* 0x000e620008000800 */
[----:B------:R-:W-:-:S07]  /*b16b0*/  ISETP.LT.AND P2, PT, R11, UR52, !P1 ;  /* 0x000000340b007c0c */ /* 0x000fce000cf41270 */
[----:B------:R-:W-:Y:S01]  /*b16c0*/  @P4 LOP3.LUT R42, R42, 0x1000, RZ, 0xfc, !PT ;  /* 0x000010002a2a4812 */ /* 0x000fe200078efcff */
[----:B------:R-:W2:Y:S03]  /*b16d0*/  LDCU.64 UR52, c[0x0][0x398] ;  /* 0x00007300ff3477ac */ /* 0x000ea60008000a00 */
[----:B------:R-:W-:-:S04]  /*b16e0*/  LOP3.LUT R42, R42, 0xfffff7ff, RZ, 0xc0, !PT ;  /* 0xfffff7ff2a2a7812 */ /* 0x000fc800078ec0ff */
[----:B------:R-:W-:Y:S02]  /*b16f0*/  @P3 LOP3.LUT R42, R42, 0x800, RZ, 0xfc, !PT ;  /* 0x000008002a2a3812 */ /* 0x000fe400078efcff */
[----:B---3--:R-:W-:Y:S01]  /*b1700*/  ISETP.LT.AND P1, PT, R8, UR46, !P1 ;  /* 0x0000002e08007c0c */ /* 0x008fe2000cf21270 */
[----:B------:R-:W3:Y:S01]  /*b1710*/  LDCU UR46, c[0x0][0x398] ;  /* 0x00007300ff2e77ac */ /* 0x000ee20008000800 */
[----:B------:R-:W-:-:S04]  /*b1720*/  LOP3.LUT R42, R42, 0xfffffbff, RZ, 0xc0, !PT ;  /* 0xfffffbff2a2a7812 */ /* 0x000fc800078ec0ff */
[----:B------:R-:W-:-:S04]  /*b1730*/  @P2 LOP3.LUT R42, R42, 0x400, RZ, 0xfc, !PT ;  /* 0x000004002a2a2812 */ /* 0x000fc800078efcff */
[----:B------:R-:W-:Y:S02]  /*b1740*/  LOP3.LUT R42, R42, 0xfffffdff, RZ, 0xc0, !PT ;  /* 0xfffffdff2a2a7812 */ /* 0x000fe400078ec0ff */
[----:B------:R-:W-:Y:S02]  /*b1750*/  PRMT R12, R60, 0x5210, R17 ;  /* 0x000052103c0c7816 */ /* 0x000fe40000000011 */
[----:B------:R-:W-:Y:S01]  /*b1760*/  @P1 LOP3.LUT R42, R42, 0x200, RZ, 0xfc, !PT ;  /* 0x000002002a2a1812 */ /* 0x000fe200078efcff */
[----:B------:R-:W4:Y:S01]  /*b1770*/  LDL.LU R60, [R1+0x3bec] ;  /* 0x003bec00013c7983 */ /* 0x000f220000300800 */
[----:B------:R-:W-:Y:S02]  /*b1780*/  PRMT R13, R4, 0x5210, R18 ;  /* 0x00005210040d7816 */ /* 0x000fe40000000012 */
[----:B------:R-:W-:Y:S01]  /*b1790*/  ISETP.GE.AND P1, PT, R14, UR63, PT ;  /* 0x0000003f0e007c0c */ /* 0x000fe2000bf26270 */
[----:B------:R-:W4:Y:S01]  /*b17a0*/  LDL.LU R4, [R1+0x3be8] ;  /* 0x003be80001047983 */ /* 0x000f220000300800 */
[----:B------:R-:W-:-:S02]  /*b17b0*/  PRMT R14, R36, 0x5210, R19 ;  /* 0x00005210240e7816 */ /* 0x000fc40000000013 */
[----:B------:R-:W-:Y:S01]  /*b17c0*/  PRMT R15, R48, 0x5210, R20 ;  /* 0x00005210300f7816 */ /* 0x000fe20000000014 */
[----:B------:R-:W4:Y:S01]  /*b17d0*/  LDL.LU R36, [R1+0x3be4] ;  /* 0x003be40001247983 */ /* 0x000f220000300800 */
[----:B------:R-:W-:-:S03]  /*b17e0*/  NOP ;  /* 0x0000000000007918 */ /* 0x000fc60000000000 */
[----:B------:R-:W4:Y:S04]  /*b17f0*/  LDL.LU R48, [R1+0x3be0] ;  /* 0x003be00001307983 */ /* 0x000f280000300800 */
[----:B------:R-:W4:Y:S04]  /*b1800*/  LDL.LU R24, [R1+0xa24] ;  /* 0x000a240001187983 */ /* 0x000f280000300800 */
[----:B------:R-:W4:Y:S01]  /*b1810*/  LDL.LU R23, [R1+0xa20] ;  /* 0x000a200001177983 */ /* 0x000f220000300800 */
[----:B--2---:R-:W-:Y:S02]  /*b1820*/  ISETP.LT.AND P4, PT, R9, UR52, !P1 ;  /* 0x0000003409007c0c */ /* 0x004fe4000cf81270 */
[----:B------:R-:W-:Y:S01]  /*b1830*/  ISETP.LT.AND P3, PT, R10, UR62, !P1 ;  /* 0x0000003e0a007c0c */ /* 0x000fe2000cf61270 */
[----:B------:R-:W2:Y:S01]  /*b1840*/  LDCU.64 UR62, c[0x0][0x398] ;  /* 0x00007300ff3e77ac */ /* 0x000ea20008000a00 */
[----:B------:R-:W-:-:S02]  /*b1850*/  LOP3.LUT R42, R42, 0xfffffeff, RZ, 0xc0, !PT ;  /* 0xfffffeff2a2a7812 */ /* 0x000fc400078ec0ff */
[----:B---3--:R-:W-:Y:S01]  /*b1860*/  ISETP.LT.AND P2, PT, R11, UR46, !P1 ;  /* 0x0000002e0b007c0c */ /* 0x008fe2000cf41270 */
[----:B------:R-:W3:Y:S06]  /*b1870*/  LDCU UR46, c[0x0][0x398] ;  /* 0x00007300ff2e77ac */ /* 0x000eec0008000800 */
        /* <DEDUP_REMOVED lines=10> */
[----:B------:R-:W0:Y:S01]  /*b1920*/  LDS.128 R16, [R52] ;  /* 0x0000000034107984 */ /* 0x000e220000000c00 */
[----:B------:R-:W-:Y:S01]  /*b1930*/  LOP3.LUT R42, R42, 0xffffffef, RZ, 0xc0, !PT ;  /* 0xffffffef2a2a7812 */ /* 0x000fe200078ec0ff */
[----:B------:R-:W-:Y:S02]  /*b1940*/  NOP ;  /* 0x0000000000007918 */ /* 0x000fe40000000000 */
[----:B0-----:R0:W-:Y:S04]  /*b1950*/  STL.64 [R1+0xa0], R16 ;  /* 0x0000a01001007387 */ /* 0x0011e80000100a00 */
[----:B------:R-:W-:Y:S04]  /*b1960*/  STL.64 [R1+0xa8], R18 ;  /* 0x0000a81201007387 */ /* 0x000fe80000100a00 */
[----:B------:R-:W4:Y:S04]  /*b1970*/  LDL.LU R27, [R1+0x9a8] ;  /* 0x0009a800011b7983 */ /* 0x000f280000300800 */
[----:B------:R-:W4:Y:S04]  /*b1980*/  LDL.LU R22, [R1+0x9a4] ;  /* 0x0009a40001167983 */ /* 0x000f280000300800 */
[----:B------:R-:W4:Y:S04]  /*b1990*/  LDL.LU R21, [R1+0x91c] ;  /* 0x00091c0001157983 */ /* 0x000f280000300800 */
[----:B------:R-:W4:Y:S01]  /*b19a0*/  LDL.LU R25, [R1+0x914] ;  /* 0x0009140001197983 */ /* 0x000f220000300800 */
[----:B--2---:R-:W-:-:S02]  /*b19b0*/  ISETP.LT.AND P4, PT, R9, UR62, !P1 ;  /* 0x0000003e09007c0c */ /* 0x004fc4000cf81270 */
[----:B------:R-:W-:Y:S02]  /*b19c0*/  ISETP.LT.AND P3, PT, R10, UR54, !P1 ;  /* 0x000000360a007c0c */ /* 0x000fe4000cf61270 */
[----:B---3--:R-:W-:Y:S01]  /*b19d0*/  ISETP.LT.AND P2, PT, R11, UR46, !P1 ;  /* 0x0000002e0b007c0c */ /* 0x008fe2000cf41270 */
[----:B------:R2:W-:Y:S08]  /*b19e0*/  STSM.16.M88.4 [R52], R12 ;  /* 0x0000000c34007844 */ /* 0x0005f00000000200 */
[----:B------:R-:W-:Y:S01]  /*b19f0*/  @P4 LOP3.LUT R42, R42, 0x10, RZ, 0xfc, !PT ;  /* 0x000000102a2a4812 */ /* 0x000fe200078efcff */
[----:B------:R-:W3:Y:S01]  /*b1a00*/  LDCU.64 UR54, c[0x0][0x398] ;  /* 0x00007300ff3677ac */ /* 0x000ee20008000a00 */
[----:B------:R-:W-:Y:S01]  /*b1a10*/  ISETP.LT.AND P1, PT, R8, UR73, !P1 ;  /* 0x0000004908007c0c */ /* 0x000fe2000cf21270 */
[----:B0-----:R-:W-:Y:S01]  /*b1a20*/  VIADD R16, R55, 0x1d ;  /* 0x0000001d37107836 */ /* 0x001fe20000000000 */
[----:B------:R-:W-:Y:S01]  /*b1a30*/  LOP3.LUT R42, R42, 0xfffffff7, RZ, 0xc0, !PT ;  /* 0xfffffff72a2a7812 */ /* 0x000fe200078ec0ff */
[----:B------:R-:W-:-:S03]  /*b1a40*/  NOP ;  /* 0x0000000000007918 */ /* 0x000fc60000000000 */
[----:B------:R-:W-:Y:S01]  /*b1a50*/  @P3 LOP3.LUT R42, R42, 0x8, RZ, 0xfc, !PT ;  /* 0x000000082a2a3812 */ /* 0x000fe200078efcff */
[----:B--2---:R-:W-:Y:S01]  /*b1a60*/  VIADD R12, R55, 0x21 ;  /* 0x00000021370c7836 */ /* 0x004fe20000000000 */
[----:B------:R-:W0:Y:S01]  /*b1a70*/  LDS.128 R28, [R52] ;  /* 0x00000000341c7984 */ /* 0x000e220000000c00 */
[----:B----4-:R-:W-:Y:S02]  /*b1a80*/  LOP3.LUT R17, R24, 0xffff, RZ, 0xc0, !PT ;  /* 0x0000ffff18117812 */ /* 0x010fe400078ec0ff */
[----:B------:R-:W-:Y:S01]  /*b1a90*/  LOP3.LUT R18, R23, 0xffff, RZ, 0xc0, !PT ;  /* 0x0000ffff17127812 */ /* 0x000fe200078ec0ff */
[----:B------:R-:W2:Y:S01]  /*b1aa0*/  LDL.LU R24, [R1+0x900] ;  /* 0x0009000001187983 */ /* 0x000ea20000300800 */
[----:B------:R-:W-:Y:S01]  /*b1ab0*/  VIADD R13, R55, 0x1e ;  /* 0x0000001e370d7836 */ /* 0x000fe20000000000 */
[----:B------:R-:W4:Y:S02]  /*b1ac0*/  LDCU UR73, c[0x0][0x398] ;  /* 0x00007300ff4977ac */ /* 0x000f240008000800 */
[----:B------:R-:W4:Y:S01]  /*b1ad0*/  LDL.LU R23, [R1+0x8fc] ;  /* 0x0008fc0001177983 */ /* 0x000f220000300800 */
[----:B------:R-:W-:Y:S01]  /*b1ae0*/  LOP3.LUT R42, R42, 0xfffffffb, RZ, 0xc0, !PT ;  /* 0xfffffffb2a2a7812 */ /* 0x000fe200078ec0ff */
[----:B------:R-:W0:Y:S03]  /*b1af0*/  LDCU UR46, c[0x0][0x398] ;  /* 0x00007300ff2e77ac */ /* 0x000e260008000800 */
[----:B------:R-:W-:-:S04]  /*b1b00*/  @P2 LOP3.LUT R42, R42, 0x4, RZ, 0xfc, !PT ;  /* 0x000000042a2a2812 */ /* 0x000fc800078efcff */
[----:B------:R-:W-:-:S04]  /*b1b10*/  LOP3.LUT R42, R42, 0xfffffffd, RZ, 0xc0, !PT ;  /* 0xfffffffd2a2a7812 */ /* 0x000fc800078ec0ff */
[----:B------:R-:W-:Y:S02]  /*b1b20*/  @P1 LOP3.LUT R42, R42, 0x2, RZ, 0xfc, !PT ;  /* 0x000000022a2a1812 */ /* 0x000fe400078efcff */
[----:B------:R-:W-:Y:S01]  /*b1b30*/  ISETP.GE.AND P1, PT, R12, UR61, PT ;  /* 0x0000003d0c007c0c */ /* 0x000fe2000bf26270 */
[----:B------:R-:W1:Y:S03]  /*b1b40*/  LDCU.64 UR60, c[0x0][0x398] ;  /* 0x00007300ff3c77ac */ /* 0x000e660008000a00 */
[----:B------:R-:W-:Y:S01]  /*b1b50*/  ISETP.LT.AND P3, PT, R10, UR77, !P1 ;  /* 0x0000004d0a007c0c */ /* 0x000fe2000cf61270 */
[----:B------:R-:W-:Y:S01]  /*b1b60*/  VIADD R12, R55, 0x20 ;  /* 0x00000020370c7836 */ /* 0x000fe20000000000 */
[----:B------:R-:W-:Y:S01]  /*b1b70*/  ISETP.LT.AND P2, PT, R11, UR76, !P1 ;  /* 0x0000004c0b007c0c */ /* 0x000fe2000cf41270 */
[----:B0-----:R-:W-:Y:S01]  /*b1b80*/  STL.64 [R1+0x90], R28 ;  /* 0x0000901c01007387 */ /* 0x001fe20000100a00 */
[----:B---3--:R-:W-:Y:S01]  /*b1b90*/  ISETP.LT.AND P4, PT, R9, UR54, !P1 ;  /* 0x0000003609007c0c */ /* 0x008fe2000cf81270 */
[----:B------:R-:W0:Y:S01]  /*b1ba0*/  LDCU UR76, c[0x0][0x398] ;  /* 0x00007300ff4c77ac */ /* 0x000e220008000800 */
[----:B------:R-:W-:-:S02]  /*b1bb0*/  ISETP.LT.AND P1, PT, R8, UR48, !P1 ;  /* 0x0000003008007c0c */ /* 0x000fc4000cf21270 */
[----:B------:R-:W-:Y:S01]  /*b1bc0*/  LOP3.LUT R42, R42, 0xfffffffe, RZ, 0xc0, !PT ;  /* 0xfffffffe2a2a7812 */ /* 0x000fe200078ec0ff */
[----:B------:R-:W3:Y:S04]  /*b1bd0*/  LDCU UR77, c[0x0][0x398] ;  /* 0x00007300ff4d77ac */ /* 0x000ee80008000800 */
[----:B------:R-:W-:Y:S02]  /*b1be0*/  @P3 LOP3.LUT R43, R43, 0x80000000, RZ, 0xfc, !PT ;  /* 0x800000002b2b3812 */ /* 0x000fe400078efcff */
[----:B------:R-:W-:Y:S02]  /*b1bf0*/  LOP3.LUT R19, R27, 0xffff, RZ, 0xc0, !PT ;  /* 0x0000ffff1b137812 */ /* 0x000fe400078ec0ff */
[----:B------:R-:W-:Y:S01]  /*b1c00*/  LOP3.LUT R20, R22, 0xffff, RZ, 0xc0, !PT ;  /* 0x0000ffff16147812 */ /* 0x000fe200078ec0ff */
[----:B------:R-:W-:Y:S01]  /*b1c10*/  STL.64 [R1+0x98], R30 ;  /* 0x0000981e01007387 */ /* 0x000fe20000100a00 */
[----:B------:R-:W-:Y:S01]  /*b1c20*/  LOP3.LUT R43, R43, 0xbfffffff, RZ, 0xc0, !PT ;  /* 0xbfffffff2b2b7812 */ /* 0x000fe200078ec0ff */
[----:B------:R-:W-:-:S03]  /*b1c30*/  NOP ;  /* 0x0000000000007918 */ /* 0x000fc60000000000 */
[----:B------:R-:W-:Y:S01]  /*b1c40*/  @P2 LOP3.LUT R43, R43, 0x40000000, RZ, 0xfc, !PT ;  /* 0x400000002b2b2812 */ /* 0x000fe200078efcff */
[----:B------:R-:W0:Y:S03]  /*b1c50*/  LDCU UR48, c[0x0][0x398] ;  /* 0x00007300ff3077ac */ /* 0x000e260008000800 */
[----:B------:R-:W-:-:S04]  /*b1c60*/  LOP3.LUT R43, R43, 0xdfffffff, RZ, 0xc0, !PT ;  /* 0xdfffffff2b2b7812 */ /* 0x000fc800078ec0ff */
[----:B------:R-:W-:Y:S02]  /*b1c70*/  @P1 LOP3.LUT R43, R43, 0x20000000, RZ, 0xfc, !PT ;  /* 0x200000002b2b1812 */ /* 0x000fe400078efcff */
[----:B------:R-:W-:Y:S01]  /*b1c80*/  ISETP.GE.AND P1, PT, R12, UR53, PT ;  /* 0x000000350c007c0c */ /* 0x000fe2000bf26270 */
[----:B------:R-:W0:Y:S01]  /*b1c90*/  LDCU.64 UR52, c[0x0][0x398] ;  /* 0x00007300ff3477ac */ /* 0x000e220008000a00 */
[----:B------:R-:W-:Y:S02]  /*b1ca0*/  @P4 LOP3.LUT R42, R42, 0x1, RZ, 0xfc, !PT ;  /* 0x000000012a2a4812 */ /* 0x000fe400078efcff */
        /* <DEDUP_REMOVED lines=55> */
[----:B------:R-:W-:-:S02]  /*b2020*/  LOP3.LUT R43, R43, 0xfffeffff, RZ, 0xc0, !PT ;  /* 0xfffeffff2b2b7812 */ /* 0x000fc400078ec0ff */
[----:B------:R-:W-:Y:S02]  /*b2030*/  PRMT R12, R21, 0x4210, R17 ;  /* 0x00004210150c7816 */ /* 0x000fe40000000011 */
[----:B------:R-:W-:Y:S02]  /*b2040*/  PRMT R13, R25, 0x4210, R18 ;  /* 0x00004210190d7816 */ /* 0x000fe40000000012 */
[----:B--2---:R-:W-:Y:S02]  /*b2050*/  PRMT R14, R24, 0x4210, R19 ;  /* 0x00004210180e7816 */ /* 0x004fe40000000013 */
[----:B----4-:R-:W-:Y:S01]  /*b2060*/  PRMT R15, R23, 0x4210, R20 ;  /* 0x00004210170f7816 */ /* 0x010fe20000000014 */
[----:B------:R-:W-:Y:S01]  /*b2070*/  VIADD R16, R55, 0x1a ;  /* 0x0000001a37107836 */ /* 0x000fe20000000000 */
[----:B------:R-:W-:Y:S01]  /*b2080*/  @P4 LOP3.LUT R43, R43, 0x10000, RZ, 0xfc, !PT ;  /* 0x000100002b2b4812 */ /* 0x000fe200078efcff */
[----:B------:R-:W0:Y:S01]  /*b2090*/  LDCU UR68, c[0x0][0x398] ;  /* 0x00007300ff4477ac */ /* 0x000e220008000800 */
[----:B------:R-:W-:-:S02]  /*b20a0*/  ISETP.LT.AND P2, PT, R11, UR67, !P1 ;  /* 0x000000430b007c0c */ /* 0x000fc4000cf41270 */
[----:B------:R-:W-:Y:S01]  /*b20b0*/  LOP3.LUT R43, R43, 0xffff7fff, RZ, 0xc0, !PT ;  /* 0xffff7fff2b2b7812 */ /* 0x000fe200078ec0ff */
[----:B------:R2:W-:Y:S01]  /*b20c0*/  STSM.16.M88.4 [R52], R12 ;  /* 0x0000000c34007844 */ /* 0x0005e20000000200 */
[----:B------:R-:W-:Y:S01]  /*b20d0*/  LOP3.LUT R45, R45, 0x7fffffff, RZ, 0xc0, !PT ;  /* 0x7fffffff2d2d7812 */ /* 0x000fe200078ec0ff */
[----:B------:R-:W4:Y:S01]  /*b20e0*/  LDCU UR67, c[0x0][0x398] ;  /* 0x00007300ff4377ac */ /* 0x000f220008000800 */
[----:B------:R-:W-:Y:S02]  /*b20f0*/  @P3 LOP3.LUT R43, R43, 0x8000, RZ, 0xfc, !PT ;  /* 0x000080002b2b3812 */ /* 0x000fe400078efcff */
[----:B------:R-:W-:Y:S01]  /*b2100*/  ISETP.LT.AND P1, PT, R8, UR64, !P1 ;  /* 0x0000004008007c0c */ /* 0x000fe2000cf21270 */
[----:B------:R-:W0:Y:S01]  /*b2110*/  LDCU UR64, c[0x0][0x398] ;  /* 0x00007300ff4077ac */ /* 0x000e220008000800 */
[----:B------:R-:W-:-:S04]  /*b2120*/  LOP3.LUT R43, R43, 0xffffbfff, RZ, 0xc0, !PT ;  /* 0xffffbfff2b2b7812 */ /* 0x000fc800078ec0ff */
[----:B------:R-:W-:-:S04]  /*b2130*/  @P2 LOP3.LUT R43, R43, 0x4000, RZ, 0xfc, !PT ;  /* 0x000040002b2b2812 */ /* 0x000fc800078efcff */
[----:B------:R-:W-:Y:S01]  /*b2140*/  LOP3.LUT R43, R43, 0xffffdfff, RZ, 0xc0, !PT ;  /* 0xffffdfff2b2b7812 */ /* 0x000fe200078ec0ff */
[----:B--2---:R-:W-:-:S03]  /*b2150*/  VIADD R12, R55, 0x1c ;  /* 0x0000001c370c7836 */ /* 0x004fc60000000000 */
[----:B------:R-:W-:Y:S02]  /*b2160*/  @P1 LOP3.LUT R43, R43, 0x2000, RZ, 0xfc, !PT ;  /* 0x000020002b2b1812 */ /* 0x000fe400078efcff */
[----:B------:R-:W-:Y:S01]  /*b2170*/  ISETP.GE.AND P1, PT, R12, UR53, PT ;  /* 0x000000350c007c0c */ /* 0x000fe2000bf26270 */
[----:B------:R-:W-:Y:S01]  /*b2180*/  VIADD R14, R55, 0x1b ;  /* 0x0000001b370e7836 */ /* 0x000fe20000000000 */
[----:B------:R-:W-:Y:S01]  /*b2190*/  LOP3.LUT R43, R43, 0xffffefff, RZ, 0xc0, !PT ;  /* 0xffffefff2b2b7812 */ /* 0x000fe200078ec0ff */
[----:B------:R-:W2:Y:S01]  /*b21a0*/  LDCU.64 UR52, c[0x0][0x398] ;  /* 0x00007300ff3477ac */ /* 0x000ea20008000a00 */
[----:B-1----:R-:W-:Y:S02]  /*b21b0*/  ISETP.LT.AND P4, PT, R9, UR60, !P1 ;  /* 0x0000003c09007c0c */ /* 0x002fe4000cf81270 */
[----:B------:R-:W-:Y:S01]  /*b21c0*/  ISETP.LT.AND P3, PT, R10, UR66, !P1 ;  /* 0x000000420a007c0c */ /* 0x000fe2000cf61270 */
[----:B------:R-:W1:Y:S01]  /*b21d0*/  LDCU UR60, c[0x0][0x398] ;  /* 0x00007300ff3c77ac */ /* 0x000e620008000800 */
[----:B------:R-:W-:-:S09]  /*b21e0*/  ISETP.LT.AND P2, PT, R11, UR65, !P1 ;  /* 0x000000410b007c0c */ /* 0x000fd2000cf41270 */
[----:B------:R-:W-:Y:S01]  /*b21f0*/  @P4 LOP3.LUT R43, R43, 0x1000, RZ, 0xfc, !PT ;  /* 0x000010002b2b4812 */ /* 0x000fe200078efcff */
[----:B------:R-:W0:Y:S03]  /*b2200*/  LDCU UR66, c[0x0][0x398] ;  /* 0x00007300ff4277ac */ /* 0x000e260008000800 */
[----:B------:R-:W-:Y:S01]  /*b2210*/  LOP3.LUT R43, R43, 0xfffff7ff, RZ, 0xc0, !PT ;  /* 0xfffff7ff2b2b7812 */ /* 0x000fe200078ec0ff */
[----:B------:R-:W0:Y:S03]  /*b2220*/  LDCU UR65, c[0x0][0x398] ;  /* 0x00007300ff4177ac */ /* 0x000e260008000800 */
[----:B------:R-:W-:Y:S02]  /*b2230*/  @P3 LOP3.LUT R43, R43, 0x800, RZ, 0xfc, !PT ;  /* 0x000008002b2b3812 */ /* 0x000fe400078efcff */
[----:B------:R-:W-:-:S02]  /*b2240*/  ISETP.LT.AND P1, PT, R8, UR10, !P1 ;  /* 0x0000000a08007c0c */ /* 0x000fc4000cf21270 */
[----:B------:R-:W-:-:S04]  /*b2250*/  LOP3.LUT R43, R43, 0xfffffbff, RZ, 0xc0, !PT ;  /* 0xfffffbff2b2b7812 */ /* 0x000fc800078ec0ff */
[----:B------:R-:W-:-:S04]  /*b2260*/  @P2 LOP3.LUT R43, R43, 0x400, RZ, 0xfc, !PT ;  /* 0x000004002b2b2812 */ /* 0x000fc800078efcff */
[----:B------:R-:W-:Y:S02]  /*b2270*/  LOP3.LUT R43, R43, 0xfffffdff, RZ, 0xc0, !PT ;  /* 0xfffffdff2b2b7812 */ /* 0x000fe400078ec0ff */
[----:B------:R-:W-:Y:S02]  /*b2280*/  PRMT R12, R46, 0x5210, R17 ;  /* 0x000052102e0c7816 */ /* 0x000fe40000000011 */
[----:B------:R-:W-:Y:S01]  /*b2290*/  @P1 LOP3.LUT R43, R43, 0x200, RZ, 0xfc, !PT ;  /* 0x000002002b2b1812 */ /* 0x000fe200078efcff */
[----:B------:R-:W3:Y:S01]  /*b22a0*/  LDL.LU R46, [R1+0x3bdc] ;  /* 0x003bdc00012e7983 */ /* 0x000ee20000300800 */
[----:B------:R-:W-:Y:S02]  /*b22b0*/  PRMT R13, R6, 0x5210, R18 ;  /* 0x00005210060d7816 */ /* 0x000fe40000000012 */
[----:B------:R-:W-:Y:S01]  /*b22c0*/  ISETP.GE.AND P1, PT, R14, UR63, PT ;  /* 0x0000003f0e007c0c */ /* 0x000fe2000bf26270 */
[----:B------:R-:W3:Y:S01]  /*b22d0*/  LDL.LU R6, [R1+0x3bd8] ;  /* 0x003bd80001067983 */ /* 0x000ee20000300800 */
[----:B------:R-:W-:Y:S01]  /*b22e0*/  PRMT R14, R58, 0x5210, R19 ;  /* 0x000052103a0e7816 */ /* 0x000fe20000000013 */
[----:B------:R-:W0:Y:S01]  /*b22f0*/  LDCU UR63, c[0x0][0x398] ;  /* 0x00007300ff3f77ac */ /* 0x000e220008000800 */
[----:B------:R-:W-:Y:S01]  /*b2300*/  PRMT R15, R5, 0x5210, R20 ;  /* 0x00005210050f7816 */ /* 0x000fe20000000014 */
[----:B------:R-:W3:Y:S01]  /*b2310*/  LDL.LU R58, [R1+0x3bd4] ;  /* 0x003bd400013a7983 */ /* 0x000ee20000300800 */
[----:B------:R-:W-:-:S03]  /*b2320*/  NOP ;  /* 0x0000000000007918 */ /* 0x000fc60000000000 */
[----:B------:R-:W3:Y:S04]  /*b2330*/  LDL.LU R5, [R1+0x3bd0] ;  /* 0x003bd00001057983 */ /* 0x000ee80000300800 */
[----:B------:R-:W3:Y:S04]  /*b2340*/  LDL.LU R24, [R1+0xa34] ;  /* 0x000a340001187983 */ /* 0x000ee80000300800 */
[----:B------:R-:W4:Y:S01]  /*b2350*/  LDL.LU R23, [R1+0xa30] ;  /* 0x000a300001177983 */ /* 0x000f220000300800 */
[----:B--2---:R-:W-:Y:S02]  /*b2360*/  ISETP.LT.AND P4, PT, R9, UR52, !P1 ;  /* 0x0000003409007c0c */ /* 0x004fe4000cf81270 */
[----:B------:R-:W-:-:S02]  /*b2370*/  ISETP.LT.AND P3, PT, R10, UR8, !P1 ;  /* 0x000000080a007c0c */ /* 0x000fc4000cf61270 */
[----:B------:R-:W-:Y:S02]  /*b2380*/  LOP3.LUT R43, R43, 0xfffffeff, RZ, 0xc0, !PT ;  /* 0xfffffeff2b2b7812 */ /* 0x000fe400078ec0ff */
[----:B------:R-:W-:-:S07]  /*b2390*/  ISETP.LT.AND P2, PT, R11, UR4, !P1 ;  /* 0x000000040b007c0c */ /* 0x000fce000cf41270 */
[----:B------:R-:W-:-:S04]  /*b23a0*/  @P4 LOP3.LUT R43, R43, 0x100, RZ, 0xfc, !PT ;  /* 0x000001002b2b4812 */ /* 0x000fc800078efcff */
[----:B------:R-:W-:-:S04]  /*b23b0*/  LOP3.LUT R43, R43, 0xffffff7f, RZ, 0xc0, !PT ;  /* 0xffffff7f2b2b7812 */ /* 0x000fc800078ec0ff */
[----:B------:R-:W-:Y:S02]  /*b23c0*/  @P3 LOP3.LUT R43, R43, 0x80, RZ, 0xfc, !PT ;  /* 0x000000802b2b3812 */ /* 0x000fe400078efcff */
[----:B------:R-:W-:Y:S01]  /*b23d0*/  ISETP.LT.AND P1, PT, R8, UR11, !P1 ;  /* 0x0000000b08007c0c */ /* 0x000fe2000cf21270 */
[----:B------:R-:W2:Y:S01]  /*b23e0*/  LDCU.64 UR10, c[0x0][0x398] ;  /* 0x00007300ff0a77ac */ /* 0x000ea20008000a00 */
[----:B------:R-:W-:-:S04]  /*b23f0*/  LOP3.LUT R43, R43, 0xffffffbf, RZ, 0xc0, !PT ;  /* 0xffffffbf2b2b7812 */ /* 0x000fc800078ec0ff */
[----:B------:R-:W-:-:S04]  /*b2400*/  @P2 LOP3.LUT R43, R43, 0x40, RZ, 0xfc, !PT ;  /* 0x000000402b2b2812 */ /* 0x000fc800078efcff */
[----:B------:R-:W-:-:S04]  /*b2410*/  LOP3.LUT R43, R43, 0xffffffdf, RZ, 0xc0, !PT ;  /* 0xffffffdf2b2b7812 */ /* 0x000fc800078ec0ff */
[----:B------:R-:W-:Y:S02]  /*b2420*/  @P1 LOP3.LUT R43, R43, 0x20, RZ, 0xfc, !PT ;  /* 0x000000202b2b1812 */ /* 0x000fe400078efcff */
[----:B------:R-:W-:Y:S01]  /*b2430*/  ISETP.GE.AND P1, PT, R16, UR55, PT ;  /* 0x0000003710007c0c */ /* 0x000fe2000bf26270 */
[----:B------:R-:W0:Y:S01]  /*b2440*/  LDCU.64 UR54, c[0x0][0x398] ;  /* 0x00007300ff3677ac */ /* 0x000e220008000a00 */
        /* <DEDUP_REMOVED lines=11> */
[----:B------:R-:W-:Y:S01]  /*b2500*/  ISETP.LT.AND P2, PT, R11, UR12, !P1 ;  /* 0x0000000c0b007c0c */ /* 0x000fe2000cf41270 */
[----:B------:R2:W-:Y:S08]  /*b2510*/  STSM.16.M88.4 [R52], R12 ;  /* 0x0000000c34007844 */ /* 0x0005f00000000200 */
[----:B------:R-:W-:Y:S01]  /*b2520*/  @P4 LOP3.LUT R43, R43, 0x10, RZ, 0xfc, !PT ;  /* 0x000000102b2b4812 */ /* 0x000fe200078efcff */
[----:B0-----:R-:W-:Y:S01]  /*b2530*/  VIADD R16, R55, 0x15 ;  /* 0x0000001537107836 */ /* 0x001fe20000000000 */
[----:B------:R-:W-:Y:S01]  /*b2540*/  ISETP.LT.AND P1, PT, R8, UR16, !P1 ;  /* 0x0000001008007c0c */ /* 0x000fe2000cf21270 */
[----:B------:R-:W-:Y:S01]  /*b2550*/  NOP ;  /* 0x0000000000007918 */ /* 0x000fe20000000000 */
[----:B------:R-:W-:Y:S01]  /*b2560*/  LOP3.LUT R43, R43, 0xfffffff7, RZ, 0xc0, !PT ;  /* 0xfffffff72b2b7812 */ /* 0x000fe200078ec0ff */
[----:B--2---:R-:W-:Y:S01]  /*b2570*/  VIADD R12, R55, 0x19 ;  /* 0x00000019370c7836 */ /* 0x004fe20000000000 */
[----:B------:R-:W0:Y:S01]  /*b2580*/  LDS.128 R28, [R52] ;  /* 0x00000000341c7984 */ /* 0x000e220000000c00 */
[----:B---3--:R-:W-:-:S02]  /*b2590*/  LOP3.LUT R17, R24, 0xffff, RZ, 0xc0, !PT ;  /* 0x0000ffff18117812 */ /* 0x008fc400078ec0ff */
[----:B----4-:R-:W-:Y:S01]  /*b25a0*/  LOP3.LUT R18, R23, 0xffff, RZ, 0xc0, !PT ;  /* 0x0000ffff17127812 */ /* 0x010fe200078ec0ff */
[----:B------:R-:W2:Y:S01]  /*b25b0*/  LDL.LU R24, [R1+0x924] ;  /* 0x0009240001187983 */ /* 0x000ea20000300800 */
[----:B------:R-:W-:Y:S01]  /*b25c0*/  VIADD R13, R55, 0x16 ;  /* 0x00000016370d7836 */ /* 0x000fe20000000000 */
[----:B------:R-:W-:Y:S01]  /*b25d0*/  LOP3.LUT R6, R6, 0x7fffffff, RZ, 0xc0, !PT ;  /* 0x7fffffff06067812 */ /* 0x000fe200078ec0ff */
[----:B------:R-:W3:Y:S01]  /*b25e0*/  LDCU UR14, c[0x0][0x39c] ;  /* 0x00007380ff0e77ac */ /* 0x000ee20008000800 */
[----:B------:R-:W4:Y:S01]  /*b25f0*/  LDL.LU R23, [R1+0x8a0] ;  /* 0x0008a00001177983 */ /* 0x000f220000300800 */
[----:B------:R-:W-:Y:S02]  /*b2600*/  @P3 LOP3.LUT R43, R43, 0x8, RZ, 0xfc, !PT ;  /* 0x000000082b2b3812 */ /* 0x000fe400078efcff */
[----:B------:R-:W-:Y:S01]  /*b2610*/  LOP3.LUT R5, R5, 0x7fffffff, RZ, 0xc0, !PT ;  /* 0x7fffffff05057812 */ /* 0x000fe200078ec0ff */
[----:B------:R-:W0:Y:S01]  /*b2620*/  LDCU UR12, c[0x0][0x39c] ;  /* 0x00007380ff0c77ac */ /* 0x000e220008000800 */
[----:B------:R-:W-:Y:S01]  /*b2630*/  LOP3.LUT R43, R43, 0xfffffffb, RZ, 0xc0, !PT ;  /* 0xfffffffb2b2b7812 */ /* 0x000fe200078ec0ff */
[----:B------:R-:W0:Y:S03]  /*b2640*/  LDCU UR16, c[0x0][0x39c] ;  /* 0x00007380ff1077ac */ /* 0x000e260008000800 */
[----:B------:R-:W-:-:S04]  /*b2650*/  @P2 LOP3.LUT R43, R43, 0x4, RZ, 0xfc, !PT ;  /* 0x000000042b2b2812 */ /* 0x000fc800078efcff */
[----:B------:R-:W-:-:S04]  /*b2660*/  LOP3.LUT R43, R43, 0xfffffffd, RZ, 0xc0, !PT ;  /* 0xfffffffd2b2b7812 */ /* 0x000fc800078ec0ff */
[----:B------:R-:W-:Y:S02]  /*b2670*/  @P1 LOP3.LUT R43, R43, 0x2, RZ, 0xfc, !PT ;  /* 0x000000022b2b1812 */ /* 0x000fe400078efcff */
[----:B------:R-:W-:-:S04]  /*b2680*/  ISETP.GE.AND P1, PT, R12, UR61, PT ;  /* 0x0000003d0c007c0c */ /* 0x000fc8000bf26270 */
[----:B------:R-:W-:Y:S02]  /*b2690*/  ISETP.LT.AND P3, PT, R10, UR6, !P1 ;  /* 0x000000060a007c0c */ /* 0x000fe4000cf61270 */
[----:B------:R-:W-:Y:S01]  /*b26a0*/  ISETP.LT.AND P2, PT, R11, UR5, !P1 ;  /* 0x000000050b007c0c */ /* 0x000fe2000cf41270 */
[----:B------:R-:W0:Y:S01]  /*b26b0*/  LDCU.64 UR4, c[0x0][0x398] ;  /* 0x00007300ff0477ac */ /* 0x000e220008000a00 */
[----:B------:R-:W-:Y:S02]  /*b26c0*/  ISETP.LT.AND P4, PT, R9, UR54, !P1 ;  /* 0x0000003609007c0c */ /* 0x000fe4000cf81270 */
[----:B------:R-:W-:Y:S01]  /*b26d0*/  ISETP.LT.AND P1, PT, R8, UR18, !P1 ;  /* 0x0000001208007c0c */ /* 0x000fe2000cf21270 */
[----:B------:R-:W-:Y:S01]  /*b26e0*/  VIADD R12, R55, 0x18 ;  /* 0x00000018370c7836 */ /* 0x000fe20000000000 */
[----:B------:R-:W-:Y:S02]  /*b26f0*/  LOP3.LUT R43, R43, 0xfffffffe, RZ, 0xc0, !PT ;  /* 0xfffffffe2b2b7812 */ /* 0x000fe400078ec0ff */
[----:B------:R-:W-:-:S02]  /*b2700*/  LOP3.LUT R19, R27, 0xffff, RZ, 0xc0, !PT ;  /* 0x0000ffff1b137812 */ /* 0x000fc400078ec0ff */
[----:B------:R-:W-:Y:S01]  /*b2710*/  LOP3.LUT R20, R22, 0xffff, RZ, 0xc0, !PT ;  /* 0x0000ffff16147812 */ /* 0x000fe200078ec0ff */
[----:B0-----:R-:W-:Y:S01]  /*b2720*/  STL.64 [R1+0x70], R28 ;  /* 0x0000701c01007387 */ /* 0x001fe20000100a00 */
[----:B------:R-:W-:Y:S01]  /*b2730*/  @P3 LOP3.LUT R44, R44, 0x80000000, RZ, 0xfc, !PT ;  /* 0x800000002c2c3812 */ /* 0x000fe200078efcff */
[----:B------:R-:W0:Y:S03]  /*b2740*/  LDCU UR18, c[0x0][0x39c] ;  /* 0x00007380ff1277ac */ /* 0x000e260008000800 */
        /* <DEDUP_REMOVED lines=9> */
[----:B------:R-:W0:Y:S01]  /*b27e0*/  LDCU.64 UR52, c[0x0][0x398] ;  /* 0x00007300ff3477ac */ /* 0x000e220008000a00 */
[----:B------:R-:W-:-:S02]  /*b27f0*/  ISETP.LT.AND P3, PT, R10, UR20, !P1 ;  /* 0x000000140a007c0c */ /* 0x000fc4000cf61270 */
[----:B------:R-:W-:Y:S01]  /*b2800*/  ISETP.LT.AND P2, PT, R11, UR9, !P1 ;  /* 0x000000090b007c0c */ /* 0x000fe2000cf41270 */
[----:B------:R-:W0:Y:S01]  /*b2810*/  LDCU.64 UR8, c[0x0][0x398] ;  /* 0x00007300ff0877ac */ /* 0x000e220008000a00 */
[----:B------:R-:W-:Y:S01]  /*b2820*/  STL.64 [R1+0x78], R30 ;  /* 0x0000781e01007387 */ /* 0x000fe20000100a00 */
[----:B------:R-:W-:-:S06]  /*b2830*/  NOP ;  /* 0x0000000000007918 */ /* 0x000fcc0000000000 */
        /* <DEDUP_REMOVED lines=32> */
[----:B------:R-:W1:Y:S01]  /*b2a40*/  LDCU.64 UR6, c[0x0][0x398] ;  /* 0x00007300ff0677ac */ /* 0x000e620008000a00 */
        /* <DEDUP_REMOVED lines=14> */
[----:B------:R-:W-:Y:S02]  /*b2b30*/  PRMT R12, R21, 0x4210, R17 ;  /* 0x00004210150c7816 */ /* 0x000fe40000000011 */
[----:B------:R-:W-:Y:S02]  /*b2b40*/  PRMT R13, R25, 0x4210, R18 ;  /* 0x00004210190d7816 */ /* 0x000fe40000000012 */
[----:B--2---:R-:W-:-:S02]  /*b2b50*/  PRMT R14, R24, 0x4210, R19 ;  /* 0x00004210180e7816 */ /* 0x004fc40000000013 */
[----:B----4-:R-:W-:Y:S01]  /*b2b60*/  PRMT R15, R23, 0x4210, R20 ;  /* 0x00004210170f7816 */ /* 0x010fe20000000014 */
[----:B------:R-:W-:Y:S01]  /*b2b70*/  VIADD R16, R55, 0x12 ;  /* 0x0000001237107836 */ /* 0x000fe20000000000 */
[----:B-1----:R-:W-:Y:S01]  /*b2b80*/  ISETP.LT.AND P4, PT, R9, UR6, !P1 ;  /* 0x0000000609007c0c */ /* 0x002fe2000cf81270 */
[----:B------:R-:W1:Y:S01]  /*b2b90*/  LDCU UR6, c[0x0][0x39c] ;  /* 0x00007380ff0677ac */ /* 0x000e620008000800 */
[----:B------:R-:W-:Y:S02]  /*b2ba0*/  ISETP.LT.AND P3, PT, R10, UR36, !P1 ;  /* 0x000000240a007c0c */ /* 0x000fe4000cf61270 */
[----:B------:R-:W-:Y:S01]  /*b2bb0*/  ISETP.LT.AND P2, PT, R11, UR34, !P1 ;  /* 0x000000220b007c0c */ /* 0x000fe2000cf41270 */
[----:B------:R2:W-:Y:S01]  /*b2bc0*/  STSM.16.M88.4 [R52], R12 ;  /* 0x0000000c34007844 */ /* 0x0005e20000000200 */
[----:B------:R-:W4:Y:S07]  /*b2bd0*/  LDCU UR5, c[0x0][0x39c] ;  /* 0x00007380ff0577ac */ /* 0x000f2e0008000800 */
[----:B------:R-:W-:Y:S01]  /*b2be0*/  @P4 LOP3.LUT R44, R44, 0x10000, RZ, 0xfc, !PT ;  /* 0x000100002c2c4812 */ /* 0x000fe200078efcff */
[----:B------:R-:W0:Y:S03]  /*b2bf0*/  LDCU UR36, c[0x0][0x398] ;  /* 0x00007300ff2477ac */ /* 0x000e260008000800 */
[----:B------:R-:W-:Y:S01]  /*b2c00*/  LOP3.LUT R44, R44, 0xffff7fff, RZ, 0xc0, !PT ;  /* 0xffff7fff2c2c7812 */ /* 0x000fe200078ec0ff */
[----:B------:R-:W0:Y:S03]  /*b2c10*/  LDCU UR34, c[0x0][0x39c] ;  /* 0x00007380ff2277ac */ /* 0x000e260008000800 */
[----:B------:R-:W-:-:S02]  /*b2c20*/  @P3 LOP3.LUT R44, R44, 0x8000, RZ, 0xfc, !PT ;  /* 0x000080002c2c3812 */ /* 0x000fc400078efcff */
[----:B------:R-:W-:Y:S01]  /*b2c30*/  ISETP.LT.AND P1, PT, R8, UR38, !P1 ;  /* 0x0000002608007c0c */ /* 0x000fe2000cf21270 */
[C---:B--2---:R-:W-:Y:S01]  /*b2c40*/  VIADD R12, R55.reuse, 0x14 ;  /* 0x00000014370c7836 */ /* 0x044fe20000000000 */
[----:B------:R-:W-:Y:S01]  /*b2c50*/  LOP3.LUT R44, R44, 0xffffbfff, RZ, 0xc0, !PT ;  /* 0xffffbfff2c2c7812 */ /* 0x000fe200078ec0ff */
[----:B------:R-:W-:Y:S01]  /*b2c60*/  VIADD R14, R55, 0x13 ;  /* 0x00000013370e7836 */ /* 0x000fe20000000000 */
[----:B------:R-:W-:Y:S01]  /*b2c70*/  PRMT R13, R7, 0x5210, R18 ;  /* 0x00005210070d7816 */ /* 0x000fe20000000012 */
[----:B------:R-:W2:Y:S01]  /*b2c80*/  LDCU UR38, c[0x0][0x398] ;  /* 0x00007300ff2677ac */ /* 0x000ea20008000800 */
        /* <DEDUP_REMOVED lines=21> */
[----:B------:R-:W2:Y:S01]  /*b2de0*/  LDL.LU R32, [R1+0x3bcc] ;  /* 0x003bcc0001207983 */ /* 0x000ea20000300800 */
[----:B------:R-:W-:Y:S01]  /*b2df0*/  ISETP.GE.AND P1, PT, R14, UR11, PT ;  /* 0x0000000b0e007c0c */ /* 0x000fe2000bf26270 */
[----:B------:R-:W0:Y:S01]  /*b2e00*/  LDCU.64 UR10, c[0x0][0x398] ;  /* 0x00007300ff0a77ac */ /* 0x000e220008000a00 */
[----:B------:R-:W-:Y:S01]  /*b2e10*/  PRMT R14, R34, 0x5210, R19 ;  /* 0x00005210220e7816 */ /* 0x000fe20000000013 */
[----:B------:R-:W2:Y:S01]  /*b2e20*/  LDL.LU R7, [R1+0x3bc8] ;  /* 0x003bc80001077983 */ /* 0x000ea20000300800 */
[----:B------:R-:W-:Y:S01]  /*b2e30*/  PRMT R15, R33, 0x5210, R20 ;  /* 0x00005210210f7816 */ /* 0x000fe20000000014 */
[----:B------:R-:W-:-:S02]  /*b2e40*/  NOP ;  /* 0x0000000000007918 */ /* 0x000fc40000000000 */
[----:B------:R-:W2:Y:S04]  /*b2e50*/  LDL.LU R34, [R1+0x3bc4] ;  /* 0x003bc40001227983 */ /* 0x000ea80000300800 */
[----:B------:R-:W2:Y:S04]  /*b2e60*/  LDL.LU R33, [R1+0x3bc0] ;  /* 0x003bc00001217983 */ /* 0x000ea80000300800 */
[----:B------:R-:W2:Y:S04]  /*b2e70*/  LDL.LU R24, [R1+0xa54] ;  /* 0x000a540001187983 */ /* 0x000ea80000300800 */
[----:B------:R-:W3:Y:S01]  /*b2e80*/  LDL.LU R23, [R1+0xa50] ;  /* 0x000a500001177983 */ /* 0x000ee20000300800 */
[----:B0-----:R-:W-:Y:S01]  /*b2e90*/  ISETP.LT.AND P4, PT, R9, UR8, !P1 ;  /* 0x0000000809007c0c */ /* 0x001fe2000cf81270 */
[----:B------:R-:W0:Y:S01]  /*b2ea0*/  LDCU UR8, c[0x0][0x39c] ;  /* 0x00007380ff0877ac */ /* 0x000e220008000800 */
[----:B------:R-:W-:-:S02]  /*b2eb0*/  ISETP.LT.AND P3, PT, R10, UR76, !P1 ;  /* 0x0000004c0a007c0c */ /* 0x000fc4000cf61270 */
        /* <DEDUP_REMOVED lines=14> */
[----:B------:R-:W0:Y:S01]  /*b2fa0*/  LDCU UR7, c[0x0][0x39c] ;  /* 0x00007380ff0777ac */ /* 0x000e220008000800 */
        /* <DEDUP_REMOVED lines=9> */
[----:B------:R-:W-:-:S02]  /*b3040*/  ISETP.LT.AND P4, PT, R9, UR10, !P1 ;  /* 0x0000000a09007c0c */ /* 0x000fc4000cf81270 */
[----:B------:R-:W-:Y:S02]  /*b3050*/  ISETP.LT.AND P3, PT, R10, UR62, !P1 ;  /* 0x0000003e0a007c0c */ /* 0x000fe4000cf61270 */
[----:B------:R-:W-:Y:S01]  /*b3060*/  ISETP.LT.AND P2, PT, R11, UR73, !P1 ;  /* 0x000000490b007c0c */ /* 0x000fe2000cf41270 */
[----:B------:R1:W-:Y:S01]  /*b3070*/  STSM.16.M88.4 [R52], R12 ;  /* 0x0000000c34007844 */ /* 0x0003e20000000200 */
[C---:B0-----:R-:W-:Y:S01]  /*b3080*/  VIADD R16, R55.reuse, 0xd ;  /* 0x0000000d37107836 */ /* 0x041fe20000000000 */
[----:B------:R-:W0:Y:S06]  /*b3090*/  LDCU UR10, c[0x0][0x39c] ;  /* 0x00007380ff0a77ac */ /* 0x000e2c0008000800 */
[----:B------:R-:W-:Y:S01]  /*b30a0*/  @P4 LOP3.LUT R44, R44, 0x10, RZ, 0xfc, !PT ;  /* 0x000000102c2c4812 */ /* 0x000fe200078efcff */
[----:B------:R-:W0:Y:S01]  /*b30b0*/  LDCU UR62, c[0x0][0x398] ;  /* 0x00007300ff3e77ac */ /* 0x000e220008000800 */
[----:B------:R-:W-:Y:S01]  /*b30c0*/  ISETP.LT.AND P1, PT, R8, UR46, !P1 ;  /* 0x0000002e08007c0c */ /* 0x000fe2000cf21270 */
[----:B------:R-:W-:Y:S01]  /*b30d0*/  NOP ;  /* 0x0000000000007918 */ /* 0x000fe20000000000 */
[----:B------:R-:W-:Y:S01]  /*b30e0*/  LOP3.LUT R44, R44, 0xfffffff7, RZ, 0xc0, !PT ;  /* 0xfffffff72c2c7812 */ /* 0x000fe200078ec0ff */
[----:B-1----:R-:W-:Y:S01]  /*b30f0*/  VIADD R12, R55, 0x11 ;  /* 0x00000011370c7836 */ /* 0x002fe20000000000 */
[----:B------:R-:W1:Y:S01]  /*b3100*/  LDS.128 R28, [R52] ;  /* 0x00000000341c7984 */ /* 0x000e620000000c00 */
[----:B--2---:R-:W-:-:S02]  /*b3110*/  LOP3.LUT R17, R24, 0xffff, RZ, 0xc0, !PT ;  /* 0x0000ffff18117812 */ /* 0x004fc400078ec0ff */
[----:B---3--:R-:W-:Y:S01]  /*b3120*/  LOP3.LUT R18, R23, 0xffff, RZ, 0xc0, !PT ;  /* 0x0000ffff17127812 */ /* 0x008fe200078ec0ff */
[----:B------:R-:W2:Y:S01]  /*b3130*/  LDL.LU R24, [R1+0x98c] ;  /* 0x00098c0001187983 */ /* 0x000ea20000300800 */
[----:B------:R-:W-:Y:S01]  /*b3140*/  VIADD R13, R55, 0xe ;  /* 0x0000000e370d7836 */ /* 0x000fe20000000000 */
[----:B------:R-:W3:Y:S02]  /*b3150*/  LDCU UR46, c[0x0][0x398] ;  /* 0x00007300ff2e77ac */ /* 0x000ee40008000800 */
[----:B------:R-:W3:Y:S01]  /*b3160*/  LDL.LU R23, [R1+0x8d8] ;  /* 0x0008d80001177983 */ /* 0x000ee20000300800 */
[----:B------:R-:W-:Y:S01]  /*b3170*/  @P3 LOP3.LUT R44, R44, 0x8, RZ, 0xfc, !PT ;  /* 0x000000082c2c3812 */ /* 0x000fe200078efcff */
[----:B------:R-:W0:Y:S03]  /*b3180*/  LDCU UR73, c[0x0][0x39c] ;  /* 0x00007380ff4977ac */ /* 0x000e260008000800 */
[----:B------:R-:W-:-:S04]  /*b3190*/  LOP3.LUT R44, R44, 0xfffffffb, RZ, 0xc0, !PT ;  /* 0xfffffffb2c2c7812 */ /* 0x000fc800078ec0ff */
[----:B------:R-:W-:-:S04]  /*b31a0*/  @P2 LOP3.LUT R44, R44, 0x4, RZ, 0xfc, !PT ;  /* 0x000000042c2c2812 */ /* 0x000fc800078efcff */
[----:B------:R-:W-:-:S04]  /*b31b0*/  LOP3.LUT R44, R44, 0xfffffffd, RZ, 0xc0, !PT ;  /* 0xfffffffd2c2c7812 */ /* 0x000fc800078ec0ff */
[----:B------:R-:W-:Y:S02]  /*b31c0*/  @P1 LOP3.LUT R44, R44, 0x2, RZ, 0xfc, !PT ;  /* 0x000000022c2c1812 */ /* 0x000fe400078efcff */
[----:B------:R-:W-:Y:S01]  /*b31d0*/  ISETP.GE.AND P1, PT, R12, UR53, PT ;  /* 0x000000350c007c0c */ /* 0x000fe2000bf26270 */
[----:B------:R-:W1:Y:S03]  /*b31e0*/  LDCU.64 UR52, c[0x0][0x398] ;  /* 0x00007300ff3477ac */ /* 0x000e660008000a00 */
[----:B------:R-:W-:Y:S01]  /*b31f0*/  ISETP.LT.AND P3, PT, R10, UR60, !P1 ;  /* 0x0000003c0a007c0c */ /* 0x000fe2000cf61270 */
[----:B------:R-:W1:Y:S01]  /*b3200*/  LDCU UR60, c[0x0][0x398] ;  /* 0x00007300ff3c77ac */ /* 0x000e620008000800 */
[----:B0-----:R-:W-:Y:S02]  /*b3210*/  ISETP.LT.AND P2, PT, R11, UR62, !P1 ;  /* 0x0000003e0b007c0c */ /* 0x001fe4000cf41270 */
[----:B------:R-:W-:Y:S01]  /*b3220*/  ISETP.LT.AND P4, PT, R9, UR54, !P1 ;  /* 0x0000003609007c0c */ /* 0x000fe2000cf81270 */
[----:B------:R-:W-:Y:S01]  /*b3230*/  VIADD R12, R55, 0x10 ;  /* 0x00000010370c7836 */ /* 0x000fe20000000000 */
[----:B------:R-:W-:Y:S01]  /*b3240*/  ISETP.LT.AND P1, PT, R8, UR48, !P1 ;  /* 0x0000003008007c0c */ /* 0x000fe2000cf21270 */
[----:B------:R-:W0:Y:S01]  /*b3250*/  LDCU UR62, c[0x0][0x398] ;  /* 0x00007300ff3e77ac */ /* 0x000e220008000800 */
[----:B------:R-:W-:-:S02]  /*b3260*/  LOP3.LUT R44, R44, 0xfffffffe, RZ, 0xc0, !PT ;  /* 0xfffffffe2c2c7812 */ /* 0x000fc400078ec0ff */
[----:B----4-:R-:W-:Y:S02]  /*b3270*/  LOP3.LUT R19, R27, 0xffff, RZ, 0xc0, !PT ;  /* 0x0000ffff1b137812 */ /* 0x010fe400078ec0ff */
[----:B------:R-:W-:Y:S01]  /*b3280*/  LOP3.LUT R20, R22, 0xffff, RZ, 0xc0, !PT ;  /* 0x0000ffff16147812 */ /* 0x000fe200078ec0ff */
[----:B-1----:R-:W-:Y:S01]  /*b3290*/  STL.64 [R1+0xe0], R28 ;  /* 0x0000e01c01007387 */ /* 0x002fe20000100a00 */
[----:B------:R-:W-:Y:S01]  /*b32a0*/  @P3 LOP3.LUT R45, R45, 0x80000000, RZ, 0xfc, !PT ;  /* 0x800000002d2d3812 */ /* 0x000fe200078efcff */
[----:B------:R-:W1:Y:S03]  /*b32b0*/  LDCU UR48, c[0x0][0x39c] ;  /* 0x00007380ff3077ac */ /* 0x000e660008000800 */
        /* <DEDUP_REMOVED lines=9> */
[----:B------:R-:W-:Y:S01]  /*b3350*/  STL.64 [R1+0xe8], R30 ;  /* 0x0000e81e01007387 */ /* 0x000fe20000100a00 */
[----:B------:R-:W-:Y:S01]  /*b3360*/  ISETP.LT.AND P3, PT, R10, UR60, !P1 ;  /* 0x0000003c0a007c0c */ /* 0x000fe2000cf61270 */
[----:B------:R-:W4:Y:S01]  /*b3370*/  LDCU.64 UR60, c[0x0][0x398] ;  /* 0x00007300ff3c77ac */ /* 0x000f220008000a00 */
[----:B0-----:R-:W-:Y:S01]  /*b3380*/  ISETP.LT.AND P2, PT, R11, UR62, !P1 ;  /* 0x0000003e0b007c0c */ /* 0x001fe2000cf41270 */
[----:B------:R-:W-:Y:S01]  /*b3390*/  NOP ;  /* 0x0000000000007918 */ /* 0x000fe20000000000 */
[----:B------:R-:W-:Y:S01]  /*b33a0*/  LOP3.LUT R7, R7, 0x7fffffff, RZ, 0xc0, !PT ;  /* 0x7fffffff07077812 */ /* 0x000fe200078ec0ff */
        /* <DEDUP_REMOVED lines=12> */
[----:B------:R-:W1:Y:S03]  /*b3470*/  LDCU UR11, c[0x0][0x39c] ;  /* 0x00007380ff0b77ac */ /* 0x000e660008000800 */
[----:B----4-:R-:W-:Y:S02]  /*b3480*/  ISETP.LT.AND P4, PT, R9, UR60, !P1 ;  /* 0x0000003c09007c0c */ /* 0x010fe4000cf81270 */
[----:B------:R-:W-:Y:S02]  /*b3490*/  ISETP.LT.AND P3, PT, R10, UR63, !P1 ;  /* 0x0000003f0a007c0c */ /* 0x000fe4000cf61270 */
[----:B------:R-:W-:-:S02]  /*b34a0*/  LOP3.LUT R45, R45, 0xfeffffff, RZ, 0xc0, !PT ;  /* 0xfeffffff2d2d7812 */ /* 0x000fc400078ec0ff */
[----:B0-----:R-:W-:Y:S01]  /*b34b0*/  ISETP.LT.AND P2, PT, R11, UR62, !P1 ;  /* 0x0000003e0b007c0c */ /* 0x001fe2000cf41270 */
[----:B------:R-:W0:Y:S06]  /*b34c0*/  LDCU.64 UR62, c[0x0][0x398] ;  /* 0x00007300ff3e77ac */ /* 0x000e2c0008000a00 */
[----:B------:R-:W-:-:S04]  /*b34d0*/  @P4 LOP3.LUT R45, R45, 0x1000000, RZ, 0xfc, !PT ;  /* 0x010000002d2d4812 */ /* 0x000fc800078efcff */
[----:B------:R-:W-:-:S04]  /*b34e0*/  LOP3.LUT R45, R45, 0xff7fffff, RZ, 0xc0, !PT ;  /* 0xff7fffff2d2d7812 */ /* 0x000fc800078ec0ff */
[----:B------:R-:W-:Y:S02]  /*b34f0*/  @P3 LOP3.LUT R45, R45, 0x800000, RZ, 0xfc, !PT ;  /* 0x008000002d2d3812 */ /* 0x000fe400078efcff */
[----:B------:R-:W-:Y:S01]  /*b3500*/  ISETP.LT.AND P1, PT, R8, UR57, !P1 ;  /* 0x0000003908007c0c */ /* 0x000fe2000cf21270 */
[----:B------:R-:W4:Y:S01]  /*b3510*/  LDCU UR57, c[0x0][0x398] ;  /* 0x00007300ff3977ac */ /* 0x000f220008000800 */
        /* <DEDUP_REMOVED lines=24> */
[----:B------:R-:W-:Y:S02]  /*b36a0*/  ISETP.LT.AND P3, PT, R10, UR32, !P1 ;  /* 0x000000200a007c0c */ /* 0x000fe4000cf61270 */
[----:B------:R-:W-:-:S02]  /*b36b0*/  LOP3.LUT R45, R45, 0xfffeffff, RZ, 0xc0, !PT ;  /* 0xfffeffff2d2d7812 */ /* 0x000fc400078ec0ff */
[----:B------:R-:W-:Y:S02]  /*b36c0*/  PRMT R12, R21, 0x4210, R17 ;  /* 0x00004210150c7816 */ /* 0x000fe40000000011 */
[----:B------:R-:W-:Y:S02]  /*b36d0*/  PRMT R13, R25, 0x4210, R18 ;  /* 0x00004210190d7816 */ /* 0x000fe40000000012 */
[----:B--2---:R-:W-:Y:S02]  /*b36e0*/  PRMT R14, R24, 0x4210, R19 ;  /* 0x00004210180e7816 */ /* 0x004fe40000000013 */
[----:B---3--:R-:W-:Y:S01]  /*b36f0*/  PRMT R15, R23, 0x4210, R20 ;  /* 0x00004210170f7816 */ /* 0x008fe20000000014 */
[----:B------:R-:W-:Y:S01]  /*b3700*/  VIADD R16, R55, 0xa ;  /* 0x0000000a37107836 */ /* 0x000fe20000000000 */
[----:B------:R-:W-:Y:S01]  /*b3710*/  @P4 LOP3.LUT R45, R45, 0x10000, RZ, 0xfc, !PT ;  /* 0x000100002d2d4812 */ /* 0x000fe200078efcff */
[----:B------:R-:W1:Y:S01]  /*b3720*/  LDCU UR32, c[0x0][0x39c] ;  /* 0x00007380ff2077ac */ /* 0x000e620008000800 */
[----:B------:R-:W-:-:S02]  /*b3730*/  ISETP.LT.AND P2, PT, R11, UR30, !P1 ;  /* 0x0000001e0b007c0c */ /* 0x000fc4000cf41270 */
[----:B------:R-:W-:Y:S01]  /*b3740*/  LOP3.LUT R45, R45, 0xffff7fff, RZ, 0xc0, !PT ;  /* 0xffff7fff2d2d7812 */ /* 0x000fe200078ec0ff */
[----:B------:R2:W-:Y:S01]  /*b3750*/  STSM.16.M88.4 [R52], R12 ;  /* 0x0000000c34007844 */ /* 0x0005e20000000200 */
[----:B------:R-:W-:Y:S01]  /*b3760*/  LOP3.LUT R4, R4, 0x7fffffff, RZ, 0xc0, !PT ;  /* 0x7fffffff04047812 */ /* 0x000fe200078ec0ff */
[----:B------:R-:W3:Y:S01]  /*b3770*/  LDCU UR30, c[0x0][0x39c] ;  /* 0x00007380ff1e77ac */ /* 0x000ee20008000800 */
        /* <DEDUP_REMOVED lines=12> */
[----:B0-----:R-:W-:Y:S02]  /*b3840*/  ISETP.LT.AND P4, PT, R9, UR52, !P1 ;  /* 0x0000003409007c0c */ /* 0x001fe4000cf81270 */
[----:B------:R-:W-:Y:S01]  /*b3850*/  ISETP.LT.AND P3, PT, R10, UR38, !P1 ;  /* 0x000000260a007c0c */ /* 0x000fe2000cf61270 */
[----:B------:R-:W0:Y:S01]  /*b3860*/  LDCU UR52, c[0x0][0x398] ;  /* 0x00007300ff3477ac */ /* 0x000e220008000800 */
[----:B------:R-:W-:-:S09]  /*b3870*/  ISETP.LT.AND P2, PT, R11, UR36, !P1 ;  /* 0x000000240b007c0c */ /* 0x000fd2000cf41270 */
        /* <DEDUP_REMOVED lines=17> */
[----:B------:R-:W0:Y:S01]  /*b3990*/  LDCU.64 UR62, c[0x0][0x398] ;  /* 0x00007300ff3e77ac */ /* 0x000e220008000a00 */
[----:B------:R-:W-:Y:S01]  /*b39a0*/  PRMT R15, R49, 0x5210, R20 ;  /* 0x00005210310f7816 */ /* 0x000fe20000000014 */
[----:B------:R-:W3:Y:S01]  /*b39b0*/  LDL.LU R47, [R1+0x3bb4] ;  /* 0x003bb400012f7983 */ /* 0x000ee20000300800 */
[----:B------:R-:W-:-:S03]  /*b39c0*/  NOP ;  /* 0x0000000000007918 */ /* 0x000fc60000000000 */
[----:B------:R-:W3:Y:S04]  /*b39d0*/  LDL.LU R49, [R1+0x3bb0] ;  /* 0x003bb00001317983 */ /* 0x000ee80000300800 */
[----:B------:R-:W3:Y:S04]  /*b39e0*/  LDL.LU R24, [R1+0xa68] ;  /* 0x000a680001187983 */ /* 0x000ee80000300800 */
[----:B------:R-:W3:Y:S01]  /*b39f0*/  LDL.LU R23, [R1+0xa64] ;  /* 0x000a640001177983 */ /* 0x000ee20000300800 */
[----:B--2---:R-:W-:Y:S02]  /*b3a00*/  ISETP.LT.AND P4, PT, R9, UR60, !P1 ;  /* 0x0000003c09007c0c */ /* 0x004fe4000cf81270 */
[----:B------:R-:W-:Y:S01]  /*b3a10*/  ISETP.LT.AND P3, PT, R10, UR46, !P1 ;  /* 0x0000002e0a007c0c */ /* 0x000fe2000cf61270 */
[----:B------:R-:W2:Y:S01]  /*b3a20*/  LDCU UR46, c[0x0][0x39c] ;  /* 0x00007380ff2e77ac */ /* 0x000ea20008000800 */
        /* <DEDUP_REMOVED lines=18> */
[----:B------:R0:W-:Y:S04]  /*b3b50*/  STL.64 [R1+0xd8], R18 ;  /* 0x0000d81201007387 */ /* 0x0001e80000100a00 */
[----:B------:R-:W2:Y:S04]  /*b3b60*/  LDL.LU R27, [R1+0x9e4] ;  /* 0x0009e400011b7983 */ /* 0x000ea80000300800 */
[----:B------:R-:W2:Y:S04]  /*b3b70*/  LDL.LU R21, [R1+0x9e0] ;  /* 0x0009e00001157983 */ /* 0x000ea80000300800 */
[----:B------:R-:W2:Y:S04]  /*b3b80*/  LDL.LU R22, [R1+0x9c8] ;  /* 0x0009c80001167983 */ /* 0x000ea80000300800 */
[----:B------:R-:W2:Y:S01]  /*b3b90*/  LDL.LU R25, [R1+0x9c4] ;  /* 0x0009c40001197983 */ /* 0x000ea20000300800 */
[----:B------:R-:W-:Y:S01]  /*b3ba0*/  ISETP.LT.AND P4, PT, R9, UR62, !P1 ;  /* 0x0000003e09007c0c */ /* 0x000fe2000cf81270 */
[----:B------:R-:W0:Y:S01]  /*b3bb0*/  LDCU UR62, c[0x0][0x398] ;  /* 0x00007300ff3e77ac */ /* 0x000e220008000800 */
[----:B----4-:R-:W-:-:S02]  /*b3bc0*/  ISETP.LT.AND P3, PT, R10, UR57, !P1 ;  /* 0x000000390a007c0c */ /* 0x010fc4000cf61270 */
[----:B------:R-:W-:Y:S01]  /*b3bd0*/  ISETP.LT.AND P2, PT, R11, UR50, !P1 ;  /* 0x000000320b007c0c */ /* 0x000fe2000cf41270 */
[----:B------:R4:W-:Y:S08]  /*b3be0*/  STSM.16.M88.4 [R52], R12 ;  /* 0x0000000c34007844 */ /* 0x0009f00000000200 */
[----:B------:R-:W-:Y:S01]  /*b3bf0*/  @P4 LOP3.LUT R45, R45, 0x10, RZ, 0xfc, !PT ;  /* 0x000000102d2d4812 */ /* 0x000fe200078efcff */
[----:B------:R-:W-:-:S03]  /*b3c00*/  NOP ;  /* 0x0000000000007918 */ /* 0x000fc60000000000 */
[----:B------:R-:W-:Y:S02]  /*b3c10*/  LOP3.LUT R45, R45, 0xfffffff7, RZ, 0xc0, !PT ;  /* 0xfffffff72d2d7812 */ /* 0x000fe400078ec0ff */
[----:B---3--:R-:W-:Y:S02]  /*b3c20*/  LOP3.LUT R20, R23, 0xffff, RZ, 0xc0, !PT ;  /* 0x0000ffff17147812 */ /* 0x008fe400078ec0ff */
[----:B------:R-:W-:Y:S01]  /*b3c30*/  LOP3.LUT R47, R47, 0x7fffffff, RZ, 0xc0, !PT ;  /* 0x7fffffff2f2f7812 */ /* 0x000fe200078ec0ff */
[C---:B0-----:R-:W-:Y:S01]  /*b3c40*/  VIADD R16, R55.reuse, 0x5 ;  /* 0x0000000537107836 */ /* 0x041fe20000000000 */
[----:B------:R-:W-:Y:S01]  /*b3c50*/  LOP3.LUT R18, R24, 0xffff, RZ, 0xc0, !PT ;  /* 0x0000ffff18127812 */ /* 0x000fe200078ec0ff */
[----:B------:R-:W-:Y:S01]  /*b3c60*/  VIADD R17, R55, 0x4 ;  /* 0x0000000437117836 */ /* 0x000fe20000000000 */
[----:B------:R-:W3:Y:S01]  /*b3c70*/  LDL.LU R24, [R1+0x9b8] ;  /* 0x0009b80001187983 */ /* 0x000ee20000300800 */
[----:B------:R-:W-:Y:S01]  /*b3c80*/  LOP3.LUT R49, R49, 0xfffffffb, RZ, 0xc0, !PT ;  /* 0xfffffffb31317812 */ /* 0x000fe200078ec0ff */
[----:B------:R-:W0:Y:S02]  /*b3c90*/  LDCU UR57, c[0x0][0x39c] ;  /* 0x00007380ff3977ac */ /* 0x000e240008000800 */
[----:B------:R-:W3:Y:S01]  /*b3ca0*/  LDL.LU R23, [R1+0x9b4] ;  /* 0x0009b40001177983 */ /* 0x000ee20000300800 */
[----:B------:R-:W-:Y:S01]  /*b3cb0*/  @P3 LOP3.LUT R45, R45, 0x8, RZ, 0xfc, !PT ;  /* 0x000000082d2d3812 */ /* 0x000fe200078efcff */
[----:B------:R-:W0:Y:S01]  /*b3cc0*/  LDCU UR50, c[0x0][0x39c] ;  /* 0x00007380ff3277ac */ /* 0x000e220008000800 */
[----:B------:R-:W-:Y:S01]  /*b3cd0*/  ISETP.LT.AND P1, PT, R8, UR65, !P1 ;  /* 0x0000004108007c0c */ /* 0x000fe2000cf21270 */
[----:B----4-:R-:W-:Y:S01]  /*b3ce0*/  VIADD R12, R55, 0x9 ;  /* 0x00000009370c7836 */ /* 0x010fe20000000000 */
[----:B------:R-:W-:Y:S01]  /*b3cf0*/  LOP3.LUT R45, R45, 0xfffffffb, RZ, 0xc0, !PT ;  /* 0xfffffffb2d2d7812 */ /* 0x000fe200078ec0ff */
[----:B------:R-:W4:Y:S01]  /*b3d00*/  LDS.128 R28, [R52] ;  /* 0x00000000341c7984 */ /* 0x000f220000000c00 */
[----:B------:R-:W-:Y:S01]  /*b3d10*/  VIADD R13, R55, 0x6 ;  /* 0x00000006370d7836 */ /* 0x000fe20000000000 */
[----:B------:R-:W-:Y:S01]  /*b3d20*/  LOP3.LUT R3, R3, 0x7fffffff, RZ, 0xc0, !PT ;  /* 0x7fffffff03037812 */ /* 0x000fe200078ec0ff */
[----:B------:R-:W0:Y:S01]  /*b3d30*/  LDCU UR65, c[0x0][0x39c] ;  /* 0x00007380ff4177ac */ /* 0x000e220008000800 */
[----:B------:R-:W-:-:S04]  /*b3d40*/  @P2 LOP3.LUT R45, R45, 0x4, RZ, 0xfc, !PT ;  /* 0x000000042d2d2812 */ /* 0x000fc800078efcff */
[----:B------:R-:W-:-:S04]  /*b3d50*/  LOP3.LUT R45, R45, 0xfffffffd, RZ, 0xc0, !PT ;  /* 0xfffffffd2d2d7812 */ /* 0x000fc800078ec0ff */
[----:B------:R-:W-:Y:S02]  /*b3d60*/  @P1 LOP3.LUT R45, R45, 0x2, RZ, 0xfc, !PT ;  /* 0x000000022d2d1812 */ /* 0x000fe400078efcff */
[----:B------:R-:W-:-:S04]  /*b3d70*/  ISETP.GE.AND P1, PT, R12, UR53, PT ;  /* 0x000000350c007c0c */ /* 0x000fc8000bf26270 */
[----:B------:R-:W-:Y:S01]  /*b3d80*/  ISETP.LT.AND P3, PT, R10, UR52, !P1 ;  /* 0x000000340a007c0c */ /* 0x000fe2000cf61270 */
[----:B------:R-:W0:Y:S01]  /*b3d90*/  LDCU.64 UR52, c[0x0][0x398] ;  /* 0x00007300ff3477ac */ /* 0x000e220008000a00 */
[----:B------:R-:W-:Y:S02]  /*b3da0*/  ISETP.LT.AND P2, PT, R11, UR69, !P1 ;  /* 0x000000450b007c0c */ /* 0x000fe4000cf41270 */
[----:B------:R-:W-:Y:S01]  /*b3db0*/  ISETP.LT.AND P4, PT, R9, UR54, !P1 ;  /* 0x0000003609007c0c */ /* 0x000fe2000cf81270 */
[----:B------:R-:W-:Y:S01]  /*b3dc0*/  VIADD R12, R55, 0x8 ;  /* 0x00000008370c7836 */ /* 0x000fe20000000000 */
[----:B------:R-:W-:Y:S01]  /*b3dd0*/  ISETP.LT.AND P1, PT, R8, UR64, !P1 ;  /* 0x0000004008007c0c */ /* 0x000fe2000cf21270 */
[----:B------:R-:W0:Y:S01]  /*b3de0*/  LDCU UR69, c[0x0][0x398] ;  /* 0x00007300ff4577ac */ /* 0x000e220008000800 */
[----:B------:R-:W-:Y:S01]  /*b3df0*/  LOP3.LUT R45, R45, 0xfffffffe, RZ, 0xc0, !PT ;  /* 0xfffffffe2d2d7812 */ /* 0x000fe200078ec0ff */
[----:B------:R-:W0:Y:S04]  /*b3e00*/  LDCU UR54, c[0x0][0x398] ;  /* 0x00007300ff3677ac */ /* 0x000e280008000800 */
[----:B------:R-:W-:Y:S01]  /*b3e10*/  @P3 LOP3.LUT R47, R47, 0x80000000, RZ, 0xfc, !PT ;  /* 0x800000002f2f3812 */ /* 0x000fe200078efcff */
[----:B------:R-:W0:Y:S03]  /*b3e20*/  LDCU UR64, c[0x0][0x39c] ;  /* 0x00007380ff4077ac */ /* 0x000e260008000800 */
        /* <DEDUP_REMOVED lines=8> */
[----:B------:R-:W-:Y:S01]  /*b3eb0*/  LOP3.LUT R47, R47, 0xefffffff, RZ, 0xc0, !PT ;  /* 0xefffffff2f2f7812 */ /* 0x000fe200078ec0ff */
[----:B------:R-:W-:Y:S01]  /*b3ec0*/  VIADD R12, R55, 0x7 ;  /* 0x00000007370c7836 */ /* 0x000fe20000000000 */
[----:B------:R-:W-:Y:S01]  /*b3ed0*/  ISETP.LT.AND P3, PT, R10, UR68, !P1 ;  /* 0x000000440a007c0c */ /* 0x000fe2000cf61270 */
[----:B----4-:R-:W-:Y:S01]  /*b3ee0*/  STL.64 [R1+0xc0], R28 ;  /* 0x0000c01c01007387 */ /* 0x010fe20000100a00 */
[----:B------:R-:W-:Y:S01]  /*b3ef0*/  ISETP.LT.AND P2, PT, R11, UR69, !P1 ;  /* 0x000000450b007c0c */ /* 0x000fe2000cf41270 */
[----:B------:R-:W0:Y:S06]  /*b3f00*/  LDCU UR52, c[0x0][0x398] ;  /* 0x00007300ff3477ac */ /* 0x000e2c0008000800 */
[----:B------:R-:W-:-:S02]  /*b3f10*/  @P4 LOP3.LUT R47, R47, 0x10000000, RZ, 0xfc, !PT ;  /* 0x100000002f2f4812 */ /* 0x000fc400078efcff */
[----:B--2---:R-:W-:Y:S02]  /*b3f20*/  LOP3.LUT R19, R27, 0xffff, RZ, 0xc0, !PT ;  /* 0x0000ffff1b137812 */ /* 0x004fe400078ec0ff */
[----:B------:R-:W-:Y:S01]  /*b3f30*/  LOP3.LUT R21, R21, 0xffff, RZ, 0xc0, !PT ;  /* 0x0000ffff15157812 */ /* 0x000fe200078ec0ff */
[----:B------:R-:W-:Y:S01]  /*b3f40*/  STL.64 [R1+0xc8], R30 ;  /* 0x0000c81e01007387 */ /* 0x000fe20000100a00 */
[----:B------:R-:W-:Y:S01]  /*b3f50*/  LOP3.LUT R47, R47, 0xf7ffffff, RZ, 0xc0, !PT ;  /* 0xf7ffffff2f2f7812 */ /* 0x000fe200078ec0ff */
[----:B------:R-:W2:Y:S03]  /*b3f60*/  LDCU UR69, c[0x0][0x39c] ;  /* 0x00007380ff4577ac */ /* 0x000ea60008000800 */
[----:B------:R-:W-:Y:S01]  /*b3f70*/  @P3 LOP3.LUT R47, R47, 0x8000000, RZ, 0xfc, !PT ;  /* 0x080000002f2f3812 */ /* 0x000fe200078efcff */
[----:B------:R-:W4:Y:S01]  /*b3f80*/  LDCU UR68, c[0x0][0x39c] ;  /* 0x00007380ff4477ac */ /* 0x000f220008000800 */
[----:B------:R-:W-:-:S02]  /*b3f90*/  ISETP.LT.AND P1, PT, R8, UR67, !P1 ;  /* 0x0000004308007c0c */ /* 0x000fc4000cf21270 */
[----:B------:R-:W-:Y:S01]  /*b3fa0*/  LOP3.LUT R47, R47, 0xfbffffff, RZ, 0xc0, !PT ;  /* 0xfbffffff2f2f7812 */ /* 0x000fe200078ec0ff */
[----:B------:R-:W0:Y:S03]  /*b3fb0*/  LDCU UR67, c[0x0][0x39c] ;  /* 0x00007380ff4377ac */ /* 0x000e260008000800 */
[----:B------:R-:W-:-:S04]  /*b3fc0*/  @P2 LOP3.LUT R47, R47, 0x4000000, RZ, 0xfc, !PT ;  /* 0x040000002f2f2812 */ /* 0x000fc800078efcff */
[----:B------:R-:W-:-:S04]  /*b3fd0*/  LOP3.LUT R47, R47, 0xfdffffff, RZ, 0xc0, !PT ;  /* 0xfdffffff2f2f7812 */ /* 0x000fc800078ec0ff */
[----:B------:R-:W-:Y:S02]  /*b3fe0*/  @P1 LOP3.LUT R47, R47, 0x2000000, RZ, 0xfc, !PT ;  /* 0x020000002f2f1812 */ /* 0x000fe400078efcff */
[----:B------:R-:W-:-:S04]  /*b3ff0*/  ISETP.GE.AND P1, PT, R12, UR63, PT ;  /* 0x0000003f0c007c0c */ /* 0x000fc8000bf26270 */
[----:B-1----:R-:W-:Y:S01]  /*b4000*/  ISETP.LT.AND P4, PT, R9, UR60, !P1 ;  /* 0x0000003c09007c0c */ /* 0x002fe2000cf81270 */
[----:B------:R-:W1:Y:S01]  /*b4010*/  LDCU UR60, c[0x0][0x39c] ;  /* 0x00007380ff3c77ac */ /* 0x000e620008000800 */
        /* <DEDUP_REMOVED lines=14> */
[----:B------:R-:W-:Y:S02]  /*b4100*/  @P1 LOP3.LUT R47, R47, 0x200000, RZ, 0xfc, !PT ;  /* 0x002000002f2f1812 */ /* 0x000fe400078efcff */
[----:B------:R-:W-:Y:S02]  /*b4110*/  ISETP.GE.AND P1, PT, R13, UR55, PT ;  /* 0x000000370d007c0c */ /* 0x000fe4000bf26270 */
[----:B------:R-:W-:Y:S02]  /*b4120*/  PRMT R13, R25, 0x4210, R20 ;  /* 0x00004210190d7816 */ /* 0x000fe40000000014 */
[----:B---3--:R-:W-:-:S02]  /*b4130*/  PRMT R14, R24, 0x4210, R19 ;  /* 0x00004210180e7816 */ /* 0x008fc40000000013 */
[----:B------:R-:W-:Y:S01]  /*b4140*/  PRMT R15, R23, 0x4210, R21 ;  /* 0x00004210170f7816 */ /* 0x000fe20000000015 */
[----:B------:R-:W-:-:S04]  /*b4150*/  NOP ;  /* 0x0000000000007918 */ /* 0x000fc80000000000 */
[----:B------:R3:W-:Y:S02]  /*b4160*/  STSM.16.M88.4 [R52], R12 ;  /* 0x0000000c34007844 */ /* 0x0007e40000000200 */
[----:B---3--:R-:W-:Y:S02]  /*b4170*/  PRMT R12, R60, 0x5210, R18 ;  /* 0x000052103c0c7816 */ /* 0x008fe40000000012 */
[----:B------:R-:W3:Y:S01]  /*b4180*/  LDL.LU R60, [R1+0x3bac] ;  /* 0x003bac00013c7983 */ /* 0x000ee20000300800 */
[----:B------:R-:W-:Y:S02]  /*b4190*/  PRMT R13, R35, 0x5210, R20 ;  /* 0x00005210230d7816 */ /* 0x000fe40000000014 */
        /* <DEDUP_REMOVED lines=24> */
[----:B------:R-:W-:Y:S01]  /*b4320*/  ISETP.LT.AND P4, PT, R9, UR24, !P1 ;  /* 0x0000001809007c0c */ /* 0x000fe2000cf81270 */
[----:B------:R-:W1:Y:S01]  /*b4330*/  LDCU.64 UR24, c[0x0][0x398] ;  /* 0x00007300ff1877ac */ /* 0x000e620008000a00 */
[----:B------:R-:W-:Y:S02]  /*b4340*/  ISETP.LT.AND P3, PT, R10, UR52, !P1 ;  /* 0x000000340a007c0c */ /* 0x000fe4000cf61270 */
[----:B------:R-:W-:Y:S01]  /*b4350*/  LOP3.LUT R47, R47, 0xfffeffff, RZ, 0xc0, !PT ;  /* 0xfffeffff2f2f7812 */ /* 0x000fe200078ec0ff */
[----:B------:R-:W1:Y:S01]  /*b4360*/  LDCU.64 UR52, c[0x0][0x398] ;  /* 0x00007300ff3477ac */ /* 0x000e620008000a00 */
[----:B0-----:R-:W-:-:S07]  /*b4370*/  ISETP.LT.AND P2, PT, R11, UR54, !P1 ;  /* 0x000000360b007c0c */ /* 0x001fce000cf41270 */
        /* <DEDUP_REMOVED lines=22> */
[----:B------:R-:W-:Y:S01]  /*b44e0*/  ISETP.LT.AND P3, PT, R10, UR54, !P1 ;  /* 0x000000360a007c0c */ /* 0x000fe2000cf61270 */
[----:B------:R-:W1:Y:S01]  /*b44f0*/  LDCU.64 UR54, c[0x0][0x398] ;  /* 0x00007300ff3677ac */ /* 0x000e620008000a00 */
[----:B------:R-:W-:Y:S02]  /*b4500*/  ISETP.LT.AND P2, PT, R11, UR77, !P1 ;  /* 0x0000004d0b007c0c */ /* 0x000fe4000cf41270 */
[----:B------:R-:W-:Y:S01]  /*b4510*/  ISETP.LT.AND P1, PT, R8, UR23, !P1 ;  /* 0x0000001708007c0c */ /* 0x000fe2000cf21270 */
[----:B------:R-:W1:Y:S01]  /*b4520*/  LDCU.64 UR22, c[0x0][0x398] ;  /* 0x00007300ff1677ac */ /* 0x000e620008000a00 */
[----:B------:R1:W-:Y:S01]  /*b4530*/  STSM.16.M88.4 [R52], R12 ;  /* 0x0000000c34007844 */ /* 0x0003e20000000200 */
[C---:B0-----:R-:W-:Y:S01]  /*b4540*/  VIADD R16, R55.reuse, 0xb2 ;  /* 0x000000b237107836 */ /* 0x041fe20000000000 */
[----:B------:R-:W-:Y:S02]  /*b4550*/  LOP3.LUT R2, R2, 0x7fffffff, RZ, 0xc0, !PT ;  /* 0x7fffffff02027812 */ /* 0x000fe400078ec0ff */
[----:B------:R-:W-:Y:S01]  /*b4560*/  LOP3.LUT R0, R0, 0x7fffffff, RZ, 0xc0, !PT ;  /* 0x7fffffff00007812 */ /* 0x000fe200078ec0ff */
[----:B------:R-:W-:Y:S01]  /*b4570*/  VIADD R21, R55, 0xe1 ;  /* 0x000000e137157836 */ /* 0x000fe20000000000 */
[----:B------:R-:W-:Y:S01]  /*b4580*/  @P4 LOP3.LUT R47, R47, 0x1000, RZ, 0xfc, !PT ;  /* 0x000010002f2f4812 */ /* 0x000fe200078efcff */
[----:B------:R-:W0:Y:S03]  /*b4590*/  LDCU UR77, c[0x0][0x39c] ;  /* 0x00007380ff4d77ac */ /* 0x000e260008000800 */
[----:B------:R-:W-:-:S04]  /*b45a0*/  LOP3.LUT R47, R47, 0xfffff7ff, RZ, 0xc0, !PT ;  /* 0xfffff7ff2f2f7812 */ /* 0x000fc800078ec0ff */
[----:B------:R-:W-:-:S04]  /*b45b0*/  @P3 LOP3.LUT R47, R47, 0x800, RZ, 0xfc, !PT ;  /* 0x000008002f2f3812 */ /* 0x000fc800078efcff */
[----:B------:R-:W-:-:S04]  /*b45c0*/  LOP3.LUT R47, R47, 0xfffffbff, RZ, 0xc0, !PT ;  /* 0xfffffbff2f2f7812 */ /* 0x000fc800078ec0ff */
[----:B------:R-:W-:-:S04]  /*b45d0*/  @P2 LOP3.LUT R47, R47, 0x400, RZ, 0xfc, !PT ;  /* 0x000004002f2f2812 */ /* 0x000fc800078efcff */
[----:B------:R-:W-:-:S04]  /*b45e0*/  LOP3.LUT R47, R47, 0xfffffdff, RZ, 0xc0, !PT ;  /* 0xfffffdff2f2f7812 */ /* 0x000fc800078ec0ff */
[----:B------:R-:W-:Y:S02]  /*b45f0*/  @P1 LOP3.LUT R47, R47, 0x200, RZ, 0xfc, !PT ;  /* 0x000002002f2f1812 */ /* 0x000fe400078efcff */
[----:B-1----:R-:W-:-:S04]  /*b4600*/  ISETP.GE.AND P1, PT, R55, UR23, PT ;  /* 0x0000001737007c0c */ /* 0x002fc8000bf26270 */
[----:B------:R-:W-:Y:S02]  /*b4610*/  ISETP.LT.AND P2, PT, R9, UR24, !P1 ;  /* 0x0000001809007c0c */ /* 0x000fe4000cf41270 */
[C---:B------:R-:W-:Y:S01]  /*b4620*/  ISETP.LT.AND P0, PT, R55.reuse, UR55, !P0 ;  /* 0x0000003737007c0c */ /* 0x040fe2000c701270 */
[----:B------:R-:W-:Y:S01]  /*b4630*/  VIADD R12, R55, 0x3 ;  /* 0x00000003370c7836 */ /* 0x000fe20000000000 */
[----:B------:R-:W-:Y:S02]  /*b4640*/  ISETP.LT.AND P1, PT, R10, UR52, !P1 ;  /* 0x000000340a007c0c */ /* 0x000fe4000cf21270 */
[----:B--2---:R-:W-:Y:S02]  /*b4650*/  LOP3.LUT R17, R24, 0xffff, RZ, 0xc0, !PT ;  /* 0x0000ffff18117812 */ /* 0x004fe400078ec0ff */
[----:B---3--:R-:W-:Y:S01]  /*b4660*/  LOP3.LUT R18, R23, 0xffff, RZ, 0xc0, !PT ;  /* 0x0000ffff17127812 */ /* 0x008fe200078ec0ff */
[----:B------:R-:W2:Y:S04]  /*b4670*/  LDL.LU R24, [R1+0x9f4] ;  /* 0x0009f40001187983 */ /* 0x000ea80000300800 */
[----:B------:R-:W-:Y:S01]  /*b4680*/  @P2 LOP3.LUT R49, R49, 0x4, RZ, 0xfc, !PT ;  /* 0x0000000431312812 */ /* 0x000fe200078efcff */
[----:B------:R-:W-:Y:S01]  /*b4690*/  VIADD R13, R55, 0xaf ;  /* 0x000000af370d7836 */ /* 0x000fe20000000000 */
[----:B------:R-:W-:Y:S01]  /*b46a0*/  LOP3.LUT R47, R47, 0xffffff7f, RZ, 0xc0, !PT ;  /* 0xffffff7f2f2f7812 */ /* 0x000fe200078ec0ff */
[----:B------:R-:W3:Y:S01]  /*b46b0*/  LDL.LU R23, [R1+0x9f0] ;  /* 0x0009f00001177983 */ /* 0x000ee20000300800 */
[----:B------:R-:W-:Y:S01]  /*b46c0*/  LOP3.LUT R49, R49, 0xfffffffd, RZ, 0xc0, !PT ;  /* 0xfffffffd31317812 */ /* 0x000fe200078ec0ff */
[----:B------:R-:W1:Y:S03]  /*b46d0*/  LDCU UR52, c[0x0][0x398] ;  /* 0x00007300ff3477ac */ /* 0x000e660008000800 */
[----:B------:R-:W-:Y:S01]  /*b46e0*/  @P1 LOP3.LUT R49, R49, 0x2, RZ, 0xfc, !PT ;  /* 0x0000000231311812 */ /* 0x000fe200078efcff */
[----:B------:R-:W0:Y:S03]  /*b46f0*/  LDCU UR24, c[0x0][0x398] ;  /* 0x00007300ff1877ac */ /* 0x000e260008000800 */
[----:B------:R-:W-:Y:S01]  /*b4700*/  LOP3.LUT R49, R49, 0xfffffffe, RZ, 0xc0, !PT ;  /* 0xfffffffe31317812 */ /* 0x000fe200078ec0ff */
[----:B------:R-:W0:Y:S03]  /*b4710*/  LDCU UR55, c[0x0][0x398] ;  /* 0x00007300ff3777ac */ /* 0x000e260008000800 */
[----:B------:R-:W-:-:S02]  /*b4720*/  @P0 LOP3.LUT R49, R49, 0x1, RZ, 0xfc, !PT ;  /* 0x0000000131310812 */ /* 0x000fc400078efcff */
[----:B------:R-:W-:Y:S01]  /*b4730*/  ISETP.GE.AND P0, PT, R12, UR63, PT ;  /* 0x0000003f0c007c0c */ /* 0x000fe2000bf06270 */
[----:B------:R-:W-:Y:S01]  /*b4740*/  VIADD R12, R55, 0xb0 ;  /* 0x000000b0370c7836 */ /* 0x000fe20000000000 */
[----:B------:R-:W0:Y:S02]  /*b4750*/  LDCU UR63, c[0x0][0x398] ;  /* 0x00007300ff3f77ac */ /* 0x000e240008000800 */
[----:B------:R-:W-:Y:S02]  /*b4760*/  ISETP.LT.AND P3, PT, R9, UR22, !P0 ;  /* 0x0000001609007c0c */ /* 0x000fe4000c761270 */
[----:B------:R-:W-:Y:S01]  /*b4770*/  ISETP.LT.AND P2, PT, R11, UR54, !P0 ;  /* 0x000000360b007c0c */ /* 0x000fe2000c741270 */
[----:B------:R-:W0:Y:S01]  /*b4780*/  LDCU.64 UR22, c[0x0][0x398] ;  /* 0x00007300ff1677ac */ /* 0x000e220008000a00 */
[----:B------:R-:W-:-:S09]  /*b4790*/  ISETP.LT.AND P1, PT, R10, UR61, !P0 ;  /* 0x0000003d0a007c0c */ /* 0x000fd2000c721270 */
[----:B------:R-:W-:Y:S01]  /*b47a0*/  @P3 LOP3.LUT R47, R47, 0x80, RZ, 0xfc, !PT ;  /* 0x000000802f2f3812 */ /* 0x000fe200078efcff */
[----:B------:R-:W0:Y:S03]  /*b47b0*/  LDCU UR54, c[0x0][0x398] ;  /* 0x00007300ff3677ac */ /* 0x000e260008000800 */
[----:B------:R-:W-:Y:S01]  /*b47c0*/  LOP3.LUT R47, R47, 0xffffffdf, RZ, 0xc0, !PT ;  /* 0xffffffdf2f2f7812 */ /* 0x000fe200078ec0ff */
[----:B------:R-:W-:Y:S01]  /*b47d0*/  VIADD R14, R55, 0xb1 ;  /* 0x000000b1370e7836 */ /* 0x000fe20000000000 */
[----:B------:R-:W0:Y:S02]  /*b47e0*/  LDCU UR61, c[0x0][0x39c] ;  /* 0x00007380ff3d77ac */ /* 0x000e240008000800 */
        /* <DEDUP_REMOVED lines=8> */
[----:B------:R-:W4:Y:S03]  /*b4870*/  LDCU UR19, c[0x0][0x398] ;  /* 0x00007300ff1377ac */ /* 0x000f260008000800 */
[----:B------:R-:W-:Y:S01]  /*b4880*/  ISETP.LT.AND P3, PT, R11, UR56, !P0 ;  /* 0x000000380b007c0c */ /* 0x000fe2000c761270 */
[----:B------:R-:W2:Y:S01]  /*b4890*/  LDCU UR56, c[0x0][0x398] ;  /* 0x00007300ff3877ac */ /* 0x000ea20008000800 */
[----:B0-----:R-:W-:Y:S02]  /*b48a0*/  ISETP.LT.AND P2, PT, R8, UR22, !P0 ;  /* 0x0000001608007c0c */ /* 0x001fe4000c741270 */
[----:B------:R-:W-:Y:S01]  /*b48b0*/  LOP3.LUT R47, R47, 0xfffffffb, RZ, 0xc0, !PT ;  /* 0xfffffffb2f2f7812 */ /* 0x000fe200078ec0ff */
[----:B------:R-:W0:Y:S01]  /*b48c0*/  LDCU UR22, c[0x0][0x398] ;  /* 0x00007300ff1677ac */ /* 0x000e220008000800 */
[----:B-1----:R-:W-:-:S07]  /*b48d0*/  ISETP.LT.AND P1, PT, R10, UR52, !P0 ;  /* 0x000000340a007c0c */ /* 0x002fce000c721270 */
        /* <DEDUP_REMOVED lines=28> */
[----:B------:R-:W2:Y:S03]  /*b4aa0*/  LDCU UR33, c[0x0][0x398] ;  /* 0x00007300ff2177ac */ /* 0x000ea60008000800 */
[----:B0-----:R-:W-:Y:S01]  /*b4ab0*/  ISETP.LT.AND P3, PT, R8, UR22, !P0 ;  /* 0x0000001608007c0c */ /* 0x001fe2000c761270 */
[----:B------:R-:W0:Y:S01]  /*b4ac0*/  LDCU UR22, c[0x0][0x398] ;  /* 0x00007300ff1677ac */ /* 0x000e220008000800 */
[----:B----4-:R-:W-:Y:S02]  /*b4ad0*/  ISETP.LT.AND P2, PT, R11, UR19, !P0 ;  /* 0x000000130b007c0c */ /* 0x010fe4000c741270 */
[----:B------:R-:W-:Y:S01]  /*b4ae0*/  LOP3.LUT R7, R7, 0xf7ffffff, RZ, 0xc0, !PT ;  /* 0xf7ffffff07077812 */ /* 0x000fe200078ec0ff */
[----:B------:R-:W4:Y:S01]  /*b4af0*/  LDCU UR19, c[0x0][0x398] ;  /* 0x00007300ff1377ac */ /* 0x000f220008000800 */
        /* <DEDUP_REMOVED lines=13> */
[----:B------:R-:W-:Y:S02]  /*b4bd0*/  ISETP.LT.AND P3, PT, R8, UR55, !P0 ;  /* 0x0000003708007c0c */ /* 0x000fe4000c761270 */
[----:B------:R-:W-:Y:S02]  /*b4be0*/  LOP3.LUT R7, R7, 0xff7fffff, RZ, 0xc0, !PT ;  /* 0xff7fffff07077812 */ /* 0x000fe400078ec0ff */
[----:B------:R-:W-:Y:S01]  /*b4bf0*/  LOP3.LUT R19, R28, 0xffff, RZ, 0xc0, !PT ;  /* 0x0000ffff1c137812 */ /* 0x000fe200078ec0ff */
[----:B------:R-:W-:Y:S01]  /*b4c00*/  NOP ;  /* 0x0000000000007918 */ /* 0x000fe20000000000 */
[----:B------:R-:W-:Y:S01]  /*b4c10*/  ISETP.LT.AND P2, PT, R11, UR54, !P0 ;  /* 0x000000360b007c0c */ /* 0x000fe2000c741270 */
[----:B------:R-:W0:Y:S06]  /*b4c20*/  LDS.128 R28, [R52] ;  /* 0x00000000341c7984 */ /* 0x000e2c0000000c00 */
[----:B------:R-:W-:-:S02]  /*b4c30*/  @P3 LOP3.LUT R7, R7, 0x800000, RZ, 0xfc, !PT ;  /* 0x0080000007073812 */ /* 0x000fc400078efcff */
[----:B------:R-:W-:Y:S02]  /*b4c40*/  LOP3.LUT R20, R27, 0xffff, RZ, 0xc0, !PT ;  /* 0x0000ffff1b147812 */ /* 0x000fe400078ec0ff */
[----:B------:R-:W-:Y:S02]  /*b4c50*/  PRMT R12, R22, 0x4210, R17 ;  /* 0x00004210160c7816 */ /* 0x000fe40000000011 */
[----:B------:R-:W-:Y:S01]  /*b4c60*/  PRMT R13, R25, 0x4210, R18 ;  /* 0x00004210190d7816 */ /* 0x000fe20000000012 */
[----:B------:R-:W-:Y:S01]  /*b4c70*/  VIADD R16, R55, 0xb5 ;  /* 0x000000b537107836 */ /* 0x000fe20000000000 */
[----:B------:R-:W-:Y:S01]  /*b4c80*/  ISETP.LT.AND P1, PT, R10, UR13, !P0 ;  /* 0x0000000d0a007c0c */ /* 0x000fe2000c721270 */
[----:B------:R-:W0:Y:S01]  /*b4c90*/  LDCU UR13, c[0x0][0x398] ;  /* 0x00007300ff0d77ac */ /* 0x000e220008000800 */
[----:B------:R-:W-:Y:S01]  /*b4ca0*/  LOP3.LUT R7, R7, 0xffbfffff, RZ, 0xc0, !PT ;  /* 0xffbfffff07077812 */ /* 0x000fe200078ec0ff */
[----:B------:R-:W0:Y:S03]  /*b4cb0*/  LDCU UR54, c[0x0][0x398] ;  /* 0x00007300ff3677ac */ /* 0x000e260008000800 */
[----:B------:R-:W-:-:S02]  /*b4cc0*/  @P2 LOP3.LUT R7, R7, 0x400000, RZ, 0xfc, !PT ;  /* 0x0040000007072812 */ /* 0x000fc400078efcff */
[----:B------:R-:W-:Y:S01]  /*b4cd0*/  ISETP.LT.AND P0, PT, R9, UR4, !P0 ;  /* 0x0000000409007c0c */ /* 0x000fe2000c701270 */
[----:B------:R-:W0:Y:S01]  /*b4ce0*/  LDCU UR4, c[0x0][0x398] ;  /* 0x00007300ff0477ac */ /* 0x000e220008000800 */
[----:B------:R-:W-:Y:S01]  /*b4cf0*/  LOP3.LUT R7, R7, 0xffdfffff, RZ, 0xc0, !PT ;  /* 0xffdfffff07077812 */ /* 0x000fe200078ec0ff */
[----:B------:R-:W1:Y:S03]  /*b4d00*/  LDCU UR55, c[0x0][0x398] ;  /* 0x00007300ff3777ac */ /* 0x000e660008000800 */
[----:B------:R-:W-:-:S04]  /*b4d10*/  @P1 LOP3.LUT R7, R7, 0x200000, RZ, 0xfc, !PT ;  /* 0x0020000007071812 */ /* 0x000fc800078efcff */
[----:B------:R-:W-:-:S04]  /*b4d20*/  LOP3.LUT R7, R7, 0xffefffff, RZ, 0xc0, !PT ;  /* 0xffefffff07077812 */ /* 0x000fc800078ec0ff */
[----:B------:R-:W-:-:S04]  /*b4d30*/  @P0 LOP3.LUT R7, R7, 0x100000, RZ, 0xfc, !PT ;  /* 0x0010000007070812 */ /* 0x000fc800078efcff */
[----:B------:R-:W-:Y:S01]  /*b4d40*/  LOP3.LUT R7, R7, 0xfff7ffff, RZ, 0xc0, !PT ;  /* 0xfff7ffff07077812 */ /* 0x000fe200078ec0ff */
[----:B0-----:R-:W-:Y:S01]  /*b4d50*/  STL.64 [R1+0x140], R28 ;  /* 0x0001401c01007387 */ /* 0x001fe20000100a00 */
[----:B--2---:R-:W-:Y:S02]  /*b4d60*/  PRMT R14, R24, 0x4210, R19 ;  /* 0x00004210180e7816 */ /* 0x004fe40000000013 */
[----:B---3--:R-:W-:Y:S01]  /*b4d70*/  PRMT R15, R23, 0x4210, R20 ;  /* 0x00004210170f7816 */ /* 0x008fe20000000014 */
[----:B------:R-:W-:-:S04]  /*b4d80*/  NOP ;  /* 0x0000000000007918 */ /* 0x000fc80000000000 */
[----:B------:R0:W-:Y:S02]  /*b4d90*/  STSM.16.M88.4 [R52], R12 ;  /* 0x0000000c34007844 */ /* 0x0001e40000000200 */
[----:B0-----:R-:W-:-:S05]  /*b4da0*/  VIADD R12, R55, 0xb3 ;  /* 0x000000b3370c7836 */ /* 0x001fca0000000000 */
[----:B------:R-:W-:Y:S01]  /*b4db0*/  ISETP.GE.AND P0, PT, R12, UR31, PT ;  /* 0x0000001f0c007c0c */ /* 0x000fe2000bf06270 */
[----:B------:R-:W-:Y:S01]  /*b4dc0*/  VIADD R14, R55, 0xb4 ;  /* 0x000000b4370e7836 */ /* 0x000fe20000000000 */
[----:B------:R-:W-:Y:S01]  /*b4dd0*/  STL.64 [R1+0x148], R30 ;  /* 0x0001481e01007387 */ /* 0x000fe20000100a00 */
[----:B------:R-:W-:Y:S01]  /*b4de0*/  PRMT R12, R58, 0x5210, R17 ;  /* 0x000052103a0c7816 */ /* 0x000fe20000000011 */
[----:B------:R-:W0:Y:S01]  /*b4df0*/  LDCU UR31, c[0x0][0x398] ;  /* 0x00007300ff1f77ac */ /* 0x000e220008000800 */
[----:B----4-:R-:W-:Y:S01]  /*b4e00*/  ISETP.LT.AND P3, PT, R8, UR19, !P0 ;  /* 0x0000001308007c0c */ /* 0x010fe2000c761270 */
[----:B------:R-:W2:Y:S01]  /*b4e10*/  LDL.LU R58, [R1+0x3b9c] ;  /* 0x003b9c00013a7983 */ /* 0x000ea20000300800 */
[----:B------:R-:W-:Y:S01]  /*b4e20*/  ISETP.LT.AND P2, PT, R11, UR22, !P0 ;  /* 0x000000160b007c0c */ /* 0x000fe2000c741270 */
[----:B------:R-:W3:Y:S01]  /*b4e30*/  LDCU UR22, c[0x0][0x398] ;  /* 0x00007300ff1677ac */ /* 0x000ee20008000800 */
[----:B------:R-:W-:Y:S02]  /*b4e40*/  ISETP.LT.AND P1, PT, R10, UR24, !P0 ;  /* 0x000000180a007c0c */ /* 0x000fe4000c721270 */
[----:B------:R-:W-:Y:S01]  /*b4e50*/  PRMT R13, R36, 0x5210, R18 ;  /* 0x00005210240d7816 */ /* 0x000fe20000000012 */
[----:B------:R-:W4:Y:S01]  /*b4e60*/  LDCU UR24, c[0x0][0x398] ;  /* 0x00007300ff1877ac */ /* 0x000f220008000800 */
[----:B------:R-:W-:Y:S01]  /*b4e70*/  PRMT R15, R50, 0x5210, R20 ;  /* 0x00005210320f7816 */ /* 0x000fe20000000014 */
[----:B------:R-:W2:Y:S01]  /*b4e80*/  LDL.LU R36, [R1+0x3b98] ;  /* 0x003b980001247983 */ /* 0x000ea20000300800 */
        /* <DEDUP_REMOVED lines=13> */
[----:B------:R-:W-:Y:S01]  /*b4f60*/  PRMT R14, R46, 0x5210, R19 ;  /* 0x000052102e0e7816 */ /* 0x000fe20000000013 */
[----:B------:R-:W-:Y:S01]  /*b4f70*/  NOP ;  /* 0x0000000000007918 */ /* 0x000fe20000000000 */
[----:B------:R-:W2:Y:S04]  /*b4f80*/  LDL.LU R46, [R1+0x3b94] ;  /* 0x003b9400012e7983 */ /* 0x000ea80000300800 */
[----:B------:R-:W2:Y:S04]  /*b4f90*/  LDL.LU R50, [R1+0x3b90] ;  /* 0x003b900001327983 */ /* 0x000ea80000300800 */
[----:B------:R-:W2:Y:S04]  /*b4fa0*/  LDL.LU R24, [R1+0xa90] ;  /* 0x000a900001187983 */ /* 0x000ea80000300800 */
[----:B------:R-:W2:Y:S01]  /*b4fb0*/  LDL.LU R23, [R1+0xa8c] ;  /* 0x000a8c0001177983 */ /* 0x000ea20000300800 */
[----:B------:R-:W-:Y:S01]  /*b4fc0*/  ISETP.LT.AND P3, PT, R8, UR13, !P0 ;  /* 0x0000000d08007c0c */ /* 0x000fe2000c761270 */
        /* <DEDUP_REMOVED lines=9> */
[----:B-1----:R-:W-:Y:S01]  /*b5060*/  ISETP.LT.AND P0, PT, R9, UR52, !P0 ;  /* 0x0000003409007c0c */ /* 0x002fe2000c701270 */
[----:B------:R-:W1:Y:S01]  /*b5070*/  LDCU UR52, c[0x0][0x398] ;  /* 0x00007300ff3477ac */ /* 0x000e620008000800 */
        /* <DEDUP_REMOVED lines=9> */
[----:B0-----:R-:W-:Y:S04]  /*b5110*/  STL.64 [R1+0x130], R16 ;  /* 0x0001301001007387 */ /* 0x001fe80000100a00 */
[----:B------:R-:W-:Y:S04]  /*b5120*/  STL.64 [R1+0x138], R18 ;  /* 0x0001381201007387 */ /* 0x000fe80000100a00 */
[----:B------:R-:W2:Y:S04]  /*b5130*/  LDL.LU R28, [R1+0xa1c] ;  /* 0x000a1c00011c7983 */ /* 0x000ea80000300800 */
[----:B------:R-:W2:Y:S04]  /*b5140*/  LDL.LU R27, [R1+0xa14] ;  /* 0x000a1400011b7983 */ /* 0x000ea80000300800 */
[----:B------:R-:W2:Y:S04]  /*b5150*/  LDL.LU R22, [R1+0xa40] ;  /* 0x000a400001167983 */ /* 0x000ea80000300800 */
[----:B------:R-:W2:Y:S01]  /*b5160*/  LDL.LU R25, [R1+0xa3c] ;  /* 0x000a3c0001197983 */ /* 0x000ea20000300800 */
[----:B------:R-:W-:Y:S01]  /*b5170*/  ISETP.LT.AND P3, PT, R8, UR54, !P0 ;  /* 0x0000003608007c0c */ /* 0x000fe2000c761270 */
[----:B------:R-:W0:Y:S01]  /*b5180*/  LDCU UR54, c[0x0][0x398] ;  /* 0x00007300ff3677ac */ /* 0x000e220008000800 */
[----:B------:R-:W-:-:S02]  /*b5190*/  ISETP.LT.AND P2, PT, R11, UR31, !P0 ;  /* 0x0000001f0b007c0c */ /* 0x000fc4000c741270 */
[----:B----4-:R-:W-:Y:S01]  /*b51a0*/  ISETP.LT.AND P1, PT, R10, UR24, !P0 ;  /* 0x000000180a007c0c */ /* 0x010fe2000c721270 */
[----:B------:R4:W-:Y:S08]  /*b51b0*/  STSM.16.M88.4 [R52], R12 ;  /* 0x0000000c34007844 */ /* 0x0009f00000000200 */
[----:B------:R-:W-:Y:S01]  /*b51c0*/  @P3 LOP3.LUT R7, R7, 0x800, RZ, 0xfc, !PT ;  /* 0x0000080007073812 */ /* 0x000fe200078efcff */
[----:B------:R-:W0:Y:S03]  /*b51d0*/  LDCU UR24, c[0x0][0x398] ;  /* 0x00007300ff1877ac */ /* 0x000e260008000800 */
[----:B------:R-:W-:Y:S01]  /*b51e0*/  LOP3.LUT R7, R7, 0xfffffbff, RZ, 0xc0, !PT ;  /* 0xfffffbff07077812 */ /* 0x000fe200078ec0ff */
[----:B------:R-:W0:Y:S03]  /*b51f0*/  LDCU UR31, c[0x0][0x398] ;  /* 0x00007300ff1f77ac */ /* 0x000e260008000800 */
[----:B------:R-:W-:-:S02]  /*b5200*/  @P2 LOP3.LUT R7, R7, 0x400, RZ, 0xfc, !PT ;  /* 0x0000040007072812 */ /* 0x000fc400078efcff */
[----:B---3--:R-:W-:Y:S01]  /*b5210*/  ISETP.LT.AND P0, PT, R9, UR22, !P0 ;  /* 0x0000001609007c0c */ /* 0x008fe2000c701270 */
[----:B----4-:R-:W-:Y:S01]  /*b5220*/  VIADD R12, R55, 0xb6 ;  /* 0x000000b6370c7836 */ /* 0x010fe20000000000 */
[----:B------:R-:W-:Y:S01]  /*b5230*/  LOP3.LUT R7, R7, 0xfffffdff, RZ, 0xc0, !PT ;  /* 0xfffffdff07077812 */ /* 0x000fe200078ec0ff */
[----:B------:R-:W3:Y:S03]  /*b5240*/  LDCU UR22, c[0x0][0x398] ;  /* 0x00007300ff1677ac */ /* 0x000ee60008000800 */
[----:B------:R-:W-:-:S04]  /*b5250*/  @P1 LOP3.LUT R7, R7, 0x200, RZ, 0xfc, !PT ;  /* 0x0000020007071812 */ /* 0x000fc800078efcff */
[----:B------:R-:W-:-:S04]  /*b5260*/  LOP3.LUT R7, R7, 0xfffffeff, RZ, 0xc0, !PT ;  /* 0xfffffeff07077812 */ /* 0x000fc800078ec0ff */
[----:B------:R-:W-:Y:S02]  /*b5270*/  @P0 LOP3.LUT R7, R7, 0x100, RZ, 0xfc, !PT ;  /* 0x0000010007070812 */ /* 0x000fe400078efcff */
[----:B------:R-:W-:Y:S02]  /*b5280*/  ISETP.GE.AND P0, PT, R12, UR25, PT ;  /* 0x000000190c007c0c */ /* 0x000fe4000bf06270 */
[----:B------:R-:W-:Y:S01]  /*b5290*/  LOP3.LUT R7, R7, 0xffffff7f, RZ, 0xc0, !PT ;  /* 0xffffff7f07077812 */ /* 0x000fe200078ec0ff */
[----:B------:R-:W-:Y:S01]  /*b52a0*/  VIADD R13, R55, 0xb7 ;  /* 0x000000b7370d7836 */ /* 0x000fe20000000000 */
[----:B------:R-:W-:Y:S02]  /*b52b0*/  ISETP.LT.AND P3, PT, R8, UR27, !P0 ;  /* 0x0000001b08007c0c */ /* 0x000fe4000c761270 */
[----:B--2---:R-:W-:Y:S02]  /*b52c0*/  LOP3.LUT R17, R24, 0xffff, RZ, 0xc0, !PT ;  /* 0x0000ffff18117812 */ /* 0x004fe400078ec0ff */
[----:B------:R-:W-:Y:S01]  /*b52d0*/  LOP3.LUT R18, R23, 0xffff, RZ, 0xc0, !PT ;  /* 0x0000ffff17127812 */ /* 0x000fe200078ec0ff */
[----:B------:R-:W2:Y:S01]  /*b52e0*/  LDL.LU R24, [R1+0xa38] ;  /* 0x000a380001187983 */ /* 0x000ea20000300800 */
[----:B------:R-:W-:Y:S01]  /*b52f0*/  ISETP.LT.AND P2, PT, R11, UR29, !P0 ;  /* 0x0000001d0b007c0c */ /* 0x000fe2000c741270 */
[----:B------:R-:W4:Y:S02]  /*b5300*/  LDCU UR29, c[0x0][0x398] ;  /* 0x00007300ff1d77ac */ /* 0x000f240008000800 */
[----:B------:R-:W2:Y:S04]  /*b5310*/  LDL.LU R23, [R1+0x920] ;  /* 0x0009200001177983 */ /* 0x000ea80000300800 */
[----:B------:R-:W-:Y:S01]  /*b5320*/  @P3 LOP3.LUT R7, R7, 0x80, RZ, 0xfc, !PT ;  /* 0x0000008007073812 */ /* 0x000fe200078efcff */
[----:B------:R-:W-:Y:S01]  /*b5330*/  VIADD R12, R55, 0xb8 ;  /* 0x000000b8370c7836 */ /* 0x000fe20000000000 */
[----:B------:R-:W-:Y:S01]  /*b5340*/  ISETP.LT.AND P1, PT, R10, UR33, !P0 ;  /* 0x000000210a007c0c */ /* 0x000fe2000c721270 */
[----:B------:R-:W0:Y:S01]  /*b5350*/  LDCU UR33, c[0x0][0x398] ;  /* 0x00007300ff2177ac */ /* 0x000e220008000800 */
[----:B------:R-:W-:-:S02]  /*b5360*/  LOP3.LUT R7, R7, 0xffffffbf, RZ, 0xc0, !PT ;  /* 0xffffffbf07077812 */ /* 0x000fc400078ec0ff */
[----:B------:R-:W-:Y:S01]  /*b5370*/  ISETP.LT.AND P0, PT, R9, UR21, !P0 ;  /* 0x0000001509007c0c */ /* 0x000fe2000c701270 */
[----:B------:R-:W0:Y:S01]  /*b5380*/  LDCU UR27, c[0x0][0x398] ;  /* 0x00007300ff1b77ac */ /* 0x000e220008000800 */
[----:B------:R-:W-:Y:S01]  /*b5390*/  @P2 LOP3.LUT R7, R7, 0x40, RZ, 0xfc, !PT ;  /* 0x0000004007072812 */ /* 0x000fe200078efcff */
[----:B------:R-:W0:Y:S03]  /*b53a0*/  LDCU UR25, c[0x0][0x398] ;  /* 0x00007300ff1977ac */ /* 0x000e260008000800 */
[----:B------:R-:W-:Y:S01]  /*b53b0*/  LOP3.LUT R7, R7, 0xffffffdf, RZ, 0xc0, !PT ;  /* 0xffffffdf07077812 */ /* 0x000fe200078ec0ff */
[----:B------:R-:W-:Y:S01]  /*b53c0*/  VIADD R14, R55, 0xb9 ;  /* 0x000000b9370e7836 */ /* 0x000fe20000000000 */
[----:B------:R-:W0:Y:S02]  /*b53d0*/  LDCU UR21, c[0x0][0x39c] ;  /* 0x00007380ff1577ac */ /* 0x000e240008000800 */
[----:B------:R-:W-:-:S04]  /*b53e0*/  @P1 LOP3.LUT R7, R7, 0x20, RZ, 0xfc, !PT ;  /* 0x0000002007071812 */ /* 0x000fc800078efcff */
[----:B------:R-:W-:-:S04]  /*b53f0*/  LOP3.LUT R7, R7, 0xffffffef, RZ, 0xc0, !PT ;  /* 0xffffffef07077812 */ /* 0x000fc800078ec0ff */
[----:B------:R-:W-:Y:S02]  /*b5400*/  @P0 LOP3.LUT R7, R7, 0x10, RZ, 0xfc, !PT ;  /* 0x0000001007070812 */ /* 0x000fe400078efcff */
[----:B------:R-:W-:Y:S01]  /*b5410*/  ISETP.GE.AND P0, PT, R13, UR53, PT ;  /* 0x000000350d007c0c */ /* 0x000fe2000bf06270 */
[----:B------:R-:W1:Y:S03]  /*b5420*/  LDCU UR53, c[0x0][0x398] ;  /* 0x00007300ff3577ac */ /* 0x000e660008000800 */
[----:B---3--:R-:W-:Y:S01]  /*b5430*/  ISETP.LT.AND P3, PT, R8, UR22, !P0 ;  /* 0x0000001608007c0c */ /* 0x008fe2000c761270 */
[----:B------:R-:W-:Y:S01]  /*b5440*/  VIADD R16, R55, 0xba ;  /* 0x000000ba37107836 */ /* 0x000fe20000000000 */
[----:B0-----:R-:W-:Y:S01]  /*b5450*/  ISETP.LT.AND P2, PT, R11, UR24, !P0 ;  /* 0x000000180b007c0c */ /* 0x001fe2000c741270 */
[----:B------:R-:W0:Y:S01]  /*b5460*/  LDCU UR22, c[0x0][0x39c] ;  /* 0x00007380ff1677ac */ /* 0x000e220008000800 */
[----:B------:R-:W-:-:S02]  /*b5470*/  LOP3.LUT R7, R7, 0xfffffff7, RZ, 0xc0, !PT ;  /* 0xfffffff707077812 */ /* 0x000fc400078ec0ff */
[----:B------:R-:W-:Y:S01]  /*b5480*/  ISETP.LT.AND P1, PT, R10, UR31, !P0 ;  /* 0x0000001f0a007c0c */ /* 0x000fe2000c721270 */
[----:B------:R-:W3:Y:S01]  /*b5490*/  LDCU UR31, c[0x0][0x398] ;  /* 0x00007300ff1f77ac */ /* 0x000ee20008000800 */
[----:B------:R-:W-:Y:S01]  /*b54a0*/  LOP3.LUT R49, R49, 0x7fffffff, RZ, 0xc0, !PT ;  /* 0x7fffffff31317812 */ /* 0x000fe200078ec0ff */
[----:B------:R-:W0:Y:S04]  /*b54b0*/  LDCU UR24, c[0x0][0x39c] ;  /* 0x00007380ff1877ac */ /* 0x000e280008000800 */
[----:B------:R-:W-:-:S04]  /*b54c0*/  @P3 LOP3.LUT R7, R7, 0x8, RZ, 0xfc, !PT ;  /* 0x0000000807073812 */ /* 0x000fc800078efcff */
        /* <DEDUP_REMOVED lines=12> */
[----:B----4-:R-:W-:Y:S02]  /*b5590*/  ISETP.LT.AND P2, PT, R11, UR29, !P0 ;  /* 0x0000001d0b007c0c */ /* 0x010fe4000c741270 */
[----:B------:R-:W-:Y:S01]  /*b55a0*/  ISETP.LT.AND P1, PT, R10, UR27, !P0 ;  /* 0x0000001b0a007c0c */ /* 0x000fe2000c721270 */
[----:B------:R-:W4:Y:S08]  /*b55b0*/  LDCU UR29, c[0x0][0x398] ;  /* 0x00007300ff1d77ac */ /* 0x000f300008000800 */
        /* <DEDUP_REMOVED lines=12> */
[----:B-1----:R-:W-:Y:S01]  /*b5680*/  ISETP.LT.AND P3, PT, R8, UR52, !P0 ;  /* 0x0000003408007c0c */ /* 0x002fe2000c761270 */
[----:B------:R-:W1:Y:S01]  /*b5690*/  LDCU UR52, c[0x0][0x398] ;  /* 0x00007300ff3477ac */ /* 0x000e620008000800 */
        /* <DEDUP_REMOVED lines=16> */
[----:B------:R-:W-:Y:S01]  /*b57a0*/  LOP3.LUT R19, R28, 0xffff, RZ, 0xc0, !PT ;  /* 0x0000ffff1c137812 */ /* 0x000fe200078ec0ff */
[----:B------:R-:W-:Y:S01]  /*b57b0*/  NOP ;  /* 0x0000000000007918 */ /* 0x000fe20000000000 */
[----:B------:R-:W-:Y:S01]  /*b57c0*/  ISETP.LT.AND P3, PT, R8, UR56, !P0 ;  /* 0x0000003808007c0c */ /* 0x000fe2000c761270 */
[----:B------:R-:W1:Y:S01]  /*b57d0*/  LDS.128 R28, [R52] ;  /* 0x00000000341c7984 */ /* 0x000e620000000c00 */
[----:B------:R-:W-:Y:S01]  /*b57e0*/  ISETP.LT.AND P2, PT, R11, UR55, !P0 ;  /* 0x000000370b007c0c */ /* 0x000fe2000c741270 */
[----:B------:R-:W1:Y:S01]  /*b57f0*/  LDCU UR56, c[0x0][0x398] ;  /* 0x00007300ff3877ac */ /* 0x000e620008000800 */
[----:B0-----:R-:W-:-:S02]  /*b5800*/  ISETP.LT.AND P1, PT, R10, UR33, !P0 ;  /* 0x000000210a007c0c */ /* 0x001fc4000c721270 */
[----:B------:R-:W-:Y:S02]  /*b5810*/  LOP3.LUT R20, R27, 0xffff, RZ, 0xc0, !PT ;  /* 0x0000ffff1b147812 */ /* 0x000fe400078ec0ff */
[----:B------:R-:W-:Y:S02]  /*b5820*/  PRMT R12, R22, 0x4210, R17 ;  /* 0x00004210160c7816 */ /* 0x000fe40000000011 */
[----:B------:R-:W-:Y:S01]  /*b5830*/  PRMT R13, R25, 0x4210, R18 ;  /* 0x00004210190d7816 */ /* 0x000fe20000000012 */
[----:B------:R-:W-:Y:S01]  /*b5840*/  VIADD R16, R55, 0xbd ;  /* 0x000000bd37107836 */ /* 0x000fe20000000000 */
[----:B------:R-:W0:Y:S01]  /*b5850*/  LDCU UR75, c[0x0][0x398] ;  /* 0x00007300ff4b77ac */ /* 0x000e220008000800 */
[----:B------:R-:W-:Y:S01]  /*b5860*/  @P3 LOP3.LUT R6, R6, 0x800000, RZ, 0xfc, !PT ;  /* 0x0080000006063812 */ /* 0x000fe200078efcff */
[----:B------:R-:W0:Y:S03]  /*b5870*/  LDCU UR33, c[0x0][0x398] ;  /* 0x00007300ff2177ac */ /* 0x000e260008000800 */
[----:B------:R-:W-:Y:S01]  /*b5880*/  LOP3.LUT R6, R6, 0xffbfffff, RZ, 0xc0, !PT ;  /* 0xffbfffff06067812 */ /* 0x000fe200078ec0ff */
[----:B------:R-:W0:Y:S03]  /*b5890*/  LDCU UR55, c[0x0][0x398] ;  /* 0x00007300ff3777ac */ /* 0x000e260008000800 */
[----:B------:R-:W-:-:S02]  /*b58a0*/  @P2 LOP3.LUT R6, R6, 0x400000, RZ, 0xfc, !PT ;  /* 0x0040000006062812 */ /* 0x000fc400078efcff */
[----:B----4-:R-:W-:Y:S01]  /*b58b0*/  ISETP.LT.AND P0, PT, R9, UR29, !P0 ;  /* 0x0000001d09007c0c */ /* 0x010fe2000c701270 */
[----:B------:R-:W4:Y:S01]  /*b58c0*/  LDCU UR29, c[0x0][0x398] ;  /* 0x00007300ff1d77ac */ /* 0x000f220008000800 */
[----:B------:R-:W-:-:S04]  /*b58d0*/  LOP3.LUT R6, R6, 0xffdfffff, RZ, 0xc0, !PT ;  /* 0xffdfffff06067812 */ /* 0x000fc800078ec0ff */
[----:B------:R-:W-:-:S04]  /*b58e0*/  @P1 LOP3.LUT R6, R6, 0x200000, RZ, 0xfc, !PT ;  /* 0x0020000006061812 */ /* 0x000fc800078efcff */
[----:B------:R-:W-:-:S04]  /*b58f0*/  LOP3.LUT R6, R6, 0xffefffff, RZ, 0xc0, !PT ;  /* 0xffefffff06067812 */ /* 0x000fc800078ec0ff */
[----:B------:R-:W-:-:S04]  /*b5900*/  @P0 LOP3.LUT R6, R6, 0x100000, RZ, 0xfc, !PT ;  /* 0x0010000006060812 */ /* 0x000fc800078efcff */
[----:B------:R-:W-:Y:S01]  /*b5910*/  LOP3.LUT R6, R6, 0xfff7ffff, RZ, 0xc0, !PT ;  /* 0xfff7ffff06067812 */ /* 0x000fe200078ec0ff */
[----:B-1----:R-:W-:Y:S04]  /*b5920*/  STL.64 [R1+0x120], R28 ;  /* 0x0001201c01007387 */ /* 0x002fe80000100a00 */
[----:B------:R-:W-:Y:S01]  /*b5930*/  STL.64 [R1+0x128], R30 ;  /* 0x0001281e01007387 */ /* 0x000fe20000100a00 */
[----:B--2---:R-:W-:Y:S02]  /*b5940*/  PRMT R14, R24, 0x4210, R19 ;  /* 0x00004210180e7816 */ /* 0x004fe40000000013 */
[----:B------:R-:W-:Y:S01]  /*b5950*/  PRMT R15, R23, 0x4210, R20 ;  /* 0x00004210170f7816 */ /* 0x000fe20000000014 */
[----:B------:R-:W-:-:S04]  /*b5960*/  NOP ;  /* 0x0000000000007918 */ /* 0x000fc80000000000 */
[----:B------:R1:W-:Y:S02]  /*b5970*/  STSM.16.M88.4 [R52], R12 ;  /* 0x0000000c34007844 */ /* 0x0003e40000000200 */
[----:B-1----:R-:W-:-:S05]  /*b5980*/  VIADD R12, R55, 0xbb ;  /* 0x000000bb370c7836 */ /* 0x002fca0000000000 */
[----:B------:R-:W-:Y:S01]  /*b5990*/  ISETP.GE.AND P0, PT, R12, UR74, PT ;  /* 0x0000004a0c007c0c */ /* 0x000fe2000bf06270 */
[----:B------:R-:W-:Y:S01]  /*b59a0*/  VIADD R14, R55, 0xbc ;  /* 0x000000bc370e7836 */ /* 0x000fe20000000000 */
[----:B------:R-:W-:Y:S01]  /*b59b0*/  PRMT R12, R53, 0x5210, R17 ;  /* 0x00005210350c7816 */ /* 0x000fe20000000011 */
[----:B------:R-:W1:Y:S01]  /*b59c0*/  LDCU UR74, c[0x0][0x398] ;  /* 0x00007300ff4a77ac */ /* 0x000e620008000800 */
[----:B---3--:R-:W-:Y:S01]  /*b59d0*/  ISETP.LT.AND P3, PT, R8, UR31, !P0 ;  /* 0x0000001f08007c0c */ /* 0x008fe2000c761270 */
[----:B------:R-:W2:Y:S01]  /*b59e0*/  LDL.LU R53, [R1+0x3b8c] ;  /* 0x003b8c0001357983 */ /* 0x000ea20000300800 */
[----:B------:R-:W-:Y:S01]  /*b59f0*/  ISETP.LT.AND P2, PT, R11, UR52, !P0 ;  /* 0x000000340b007c0c */ /* 0x000fe2000c741270 */
[----:B------:R-:W3:Y:S01]  /*b5a00*/  LDCU UR31, c[0x0][0x398] ;  /* 0x00007300ff1f77ac */ /* 0x000ee20008000800 */
[----:B------:R-:W-:-:S09]  /*b5a10*/  ISETP.LT.AND P1, PT, R10, UR53, !P0 ;  /* 0x000000350a007c0c */ /* 0x000fd2000c721270 */
[----:B------:R-:W-:Y:S01]  /*b5a20*/  @P3 LOP3.LUT R6, R6, 0x80000, RZ, 0xfc, !PT ;  /* 0x0008000006063812 */ /* 0x000fe200078efcff */
[----:B------:R-:W0:Y:S03]  /*b5a30*/  LDCU UR52, c[0x0][0x398] ;  /* 0x00007300ff3477ac */ /* 0x000e260008000800 */
[----:B------:R-:W-:Y:S01]  /*b5a40*/  LOP3.LUT R6, R6, 0xfffbffff, RZ, 0xc0, !PT ;  /* 0xfffbffff06067812 */ /* 0x000fe200078ec0ff */
[----:B------:R-:W0:Y:S03]  /*b5a50*/  LDCU UR53, c[0x0][0x398] ;  /* 0x00007300ff3577ac */ /* 0x000e260008000800 */
[----:B------:R-:W-:Y:S02]  /*b5a60*/  @P2 LOP3.LUT R6, R6, 0x40000, RZ, 0xfc, !PT ;  /* 0x0004000006062812 */ /* 0x000fe400078efcff */
[----:B----4-:R-:W-:Y:S01]  /*b5a70*/  ISETP.LT.AND P0, PT, R9, UR29, !P0 ;  /* 0x0000001d09007c0c */ /* 0x010fe2000c701270 */
[----:B------:R-:W4:Y:S01]  /*b5a80*/  LDCU UR29, c[0x0][0x39c] ;  /* 0x00007380ff1d77ac */ /* 0x000f220008000800 */
[----:B------:R-:W-:-:S04]  /*b5a90*/  LOP3.LUT R6, R6, 0xfffdffff, RZ, 0xc0, !PT ;  /* 0xfffdffff06067812 */ /* 0x000fc800078ec0ff */
[----:B------:R-:W-:-:S04]  /*b5aa0*/  @P1 LOP3.LUT R6, R6, 0x20000, RZ, 0xfc, !PT ;  /* 0x0002000006061812 */ /* 0x000fc800078efcff */
[----:B------:R-:W-:Y:S02]  /*b5ab0*/  LOP3.LUT R6, R6, 0xfffeffff, RZ, 0xc0, !PT ;  /* 0xfffeffff06067812 */ /* 0x000fe400078ec0ff */
[----:B------:R-:W-:Y:S02]  /*b5ac0*/  PRMT R13, R33, 0x5210, R18 ;  /* 0x00005210210d7816 */ /* 0x000fe40000000012 */
[----:B------:R-:W-:Y:S01]  /*b5ad0*/  @P0 LOP3.LUT R6, R6, 0x10000, RZ, 0xfc, !PT ;  /* 0x0001000006060812 */ /* 0x000fe200078efcff */
[----:B------:R-:W2:Y:S01]  /*b5ae0*/  LDL.LU R33, [R1+0x3b88] ;  /* 0x003b880001217983 */ /* 0x000ea20000300800 */
[----:B------:R-:W-:Y:S01]  /*b5af0*/  ISETP.GE.AND P0, PT, R14, UR73, PT ;  /* 0x000000490e007c0c */ /* 0x000fe2000bf06270 */
[----:B------:R-:W0:Y:S01]  /*b5b00*/  LDCU UR73, c[0x0][0x398] ;  /* 0x00007300ff4977ac */ /* 0x000e220008000800 */
[----:B------:R-:W-:Y:S02]  /*b5b10*/  PRMT R14, R32, 0x5210, R19 ;  /* 0x00005210200e7816 */ /* 0x000fe40000000013 */
[----:B------:R-:W2:Y:S01]  /*b5b20*/  LDL.LU R32, [R1+0x3b84] ;  /* 0x003b840001207983 */ /* 0x000ea20000300800 */
[----:B------:R-:W-:Y:S01]  /*b5b30*/  PRMT R15, R34, 0x5210, R20 ;  /* 0x00005210220f7816 */ /* 0x000fe20000000014 */
[----:B------:R-:W-:-:S02]  /*b5b40*/  NOP ;  /* 0x0000000000007918 */ /* 0x000fc40000000000 */
[----:B------:R-:W2:Y:S04]  /*b5b50*/  LDL.LU R34, [R1+0x3b80] ;  /* 0x003b800001227983 */ /* 0x000ea80000300800 */
[----:B------:R-:W2:Y:S04]  /*b5b60*/  LDL.LU R24, [R1+0xaa4] ;  /* 0x000aa40001187983 */ /* 0x000ea80000300800 */
[----:B------:R-:W4:Y:S01]  /*b5b70*/  LDL.LU R23, [R1+0xaa0] ;  /* 0x000aa00001177983 */ /* 0x000f220000300800 */
        /* <DEDUP_REMOVED lines=23> */
[----:B------:R-:W4:Y:S04]  /*b5cf0*/  LDL.LU R28, [R1+0xa2c] ;  /* 0x000a2c00011c7983 */ /* 0x000f280000300800 */
[----:B------:R-:W4:Y:S04]  /*b5d00*/  LDL.LU R27, [R1+0xa28] ;  /* 0x000a2800011b7983 */ /* 0x000f280000300800 */
[----:B------:R-:W4:Y:S04]  /*b5d10*/  LDL.LU R22, [R1+0xa88] ;  /* 0x000a880001167983 */ /* 0x000f280000300800 */
[----:B------:R-:W4:Y:S01]  /*b5d20*/  LDL.LU R25, [R1+0xa84] ;  /* 0x000a840001197983 */ /* 0x000f220000300800 */
[----:B---3--:R-:W-:Y:S01]  /*b5d30*/  ISETP.LT.AND P3, PT, R8, UR31, !P0 ;  /* 0x0000001f08007c0c */ /* 0x008fe2000c761270 */
[----:B------:R-:W0:Y:S01]  /*b5d40*/  LDCU UR31, c[0x0][0x398] ;  /* 0x00007300ff1f77ac */ /* 0x000e220008000800 */
[----:B------:R-:W-:-:S02]  /*b5d50*/  ISETP.LT.AND P2, PT, R11, UR33, !P0 ;  /* 0x000000210b007c0c */ /* 0x000fc4000c741270 */
[----:B------:R-:W-:Y:S01]  /*b5d60*/  ISETP.LT.AND P1, PT, R10, UR55, !P0 ;  /* 0x000000370a007c0c */ /* 0x000fe2000c721270 */
[----:B------:R3:W-:Y:S08]  /*b5d70*/  STSM.16.M88.4 [R52], R12 ;  /* 0x0000000c34007844 */ /* 0x0007f00000000200 */
[----:B------:R-:W-:Y:S01]  /*b5d80*/  @P3 LOP3.LUT R6, R6, 0x800, RZ, 0xfc, !PT ;  /* 0x0000080006063812 */ /* 0x000fe200078efcff */
[----:B------:R-:W0:Y:S03]  /*b5d90*/  LDCU UR55, c[0x0][0x398] ;  /* 0x00007300ff3777ac */ /* 0x000e260008000800 */
[----:B------:R-:W-:Y:S01]  /*b5da0*/  LOP3.LUT R6, R6, 0xfffffbff, RZ, 0xc0, !PT ;  /* 0xfffffbff06067812 */ /* 0x000fe200078ec0ff */
[----:B------:R-:W0:Y:S03]  /*b5db0*/  LDCU UR33, c[0x0][0x398] ;  /* 0x00007300ff2177ac */ /* 0x000e260008000800 */
[----:B------:R-:W-:-:S02]  /*b5dc0*/  @P2 LOP3.LUT R6, R6, 0x400, RZ, 0xfc, !PT ;  /* 0x0000040006062812 */ /* 0x000fc400078efcff */
[----:B------:R-:W-:Y:S01]  /*b5dd0*/  ISETP.LT.AND P0, PT, R9, UR58, !P0 ;  /* 0x0000003a09007c0c */ /* 0x000fe2000c701270 */
[C---:B---3--:R-:W-:Y:S01]  /*b5de0*/  VIADD R12, R55.reuse, 0xbe ;  /* 0x000000be370c7836 */ /* 0x048fe20000000000 */
[----:B------:R-:W-:Y:S01]  /*b5df0*/  LOP3.LUT R6, R6, 0xfffffdff, RZ, 0xc0, !PT ;  /* 0xfffffdff06067812 */ /* 0x000fe200078ec0ff */
[----:B------:R-:W-:Y:S01]  /*b5e00*/  VIADD R13, R55, 0xbf ;  /* 0x000000bf370d7836 */ /* 0x000fe20000000000 */
[----:B------:R-:W3:Y:S02]  /*b5e10*/  LDCU UR58, c[0x0][0x398] ;  /* 0x00007300ff3a77ac */ /* 0x000ee40008000800 */
[----:B------:R-:W-:-:S04]  /*b5e20*/  @P1 LOP3.LUT R6, R6, 0x200, RZ, 0xfc, !PT ;  /* 0x0000020006061812 */ /* 0x000fc800078efcff */
[----:B------:R-:W-:-:S04]  /*b5e30*/  LOP3.LUT R6, R6, 0xfffffeff, RZ, 0xc0, !PT ;  /* 0xfffffeff06067812 */ /* 0x000fc800078ec0ff */
[----:B------:R-:W-:Y:S02]  /*b5e40*/  @P0 LOP3.LUT R6, R6, 0x100, RZ, 0xfc, !PT ;  /* 0x0000010006060812 */ /* 0x000fe400078efcff */
[----:B------:R-:W-:Y:S02]  /*b5e50*/  ISETP.GE.AND P0, PT, R12, UR5, PT ;  /* 0x000000050c007c0c */ /* 0x000fe4000bf06270 */
[----:B------:R-:W-:Y:S02]  /*b5e60*/  LOP3.LUT R6, R6, 0xffffff7f, RZ, 0xc0, !PT ;  /* 0xffffff7f06067812 */ /* 0x000fe400078ec0ff */
[----:B--2---:R-:W-:Y:S02]  /*b5e70*/  LOP3.LUT R17, R24, 0xffff, RZ, 0xc0, !PT ;  /* 0x0000ffff18117812 */ /* 0x004fe400078ec0ff */
[----:B----4-:R-:W-:Y:S01]  /*b5e80*/  LOP3.LUT R18, R23, 0xffff, RZ, 0xc0, !PT ;  /* 0x0000ffff17127812 */ /* 0x010fe200078ec0ff */
[----:B------:R-:W2:Y:S01]  /*b5e90*/  LDL.LU R24, [R1+0xa70] ;  /* 0x000a700001187983 */ /* 0x000ea20000300800 */
[----:B------:R-:W-:Y:S01]  /*b5ea0*/  VIADD R12, R55, 0xc0 ;  /* 0x000000c0370c7836 */ /* 0x000fe20000000000 */
[----:B------:R-:W4:Y:S02]  /*b5eb0*/  LDCU UR5, c[0x0][0x398] ;  /* 0x00007300ff0577ac */ /* 0x000f240008000800 */
[----:B------:R-:W2:Y:S01]  /*b5ec0*/  LDL.LU R23, [R1+0x968] ;  /* 0x0009680001177983 */ /* 0x000ea20000300800 */
[----:B------:R-:W-:Y:S01]  /*b5ed0*/  ISETP.LT.AND P3, PT, R8, UR52, !P0 ;  /* 0x0000003408007c0c */ /* 0x000fe2000c761270 */
[----:B------:R-:W0:Y:S01]  /*b5ee0*/  LDCU UR52, c[0x0][0x398] ;  /* 0x00007300ff3477ac */ /* 0x000e220008000800 */
[----:B------:R-:W-:-:S02]  /*b5ef0*/  ISETP.LT.AND P2, PT, R11, UR53, !P0 ;  /* 0x000000350b007c0c */ /* 0x000fc4000c741270 */
[----:B------:R-:W-:Y:S01]  /*b5f00*/  ISETP.LT.AND P1, PT, R10, UR56, !P0 ;  /* 0x000000380a007c0c */ /* 0x000fe2000c721270 */
[----:B------:R-:W0:Y:S08]  /*b5f10*/  LDCU UR56, c[0x0][0x398] ;  /* 0x00007300ff3877ac */ /* 0x000e300008000800 */
[----:B------:R-:W-:Y:S01]  /*b5f20*/  @P3 LOP3.LUT R6, R6, 0x80, RZ, 0xfc, !PT ;  /* 0x0000008006063812 */ /* 0x000fe200078efcff */
[----:B------:R-:W-:Y:S01]  /*b5f30*/  VIADD R14, R55, 0xc1 ;  /* 0x000000c1370e7836 */ /* 0x000fe20000000000 */
[----:B------:R-:W0:Y:S02]  /*b5f40*/  LDCU UR53, c[0x0][0x398] ;  /* 0x00007300ff3577ac */ /* 0x000e240008000800 */
[----:B------:R-:W-:-:S04]  /*b5f50*/  LOP3.LUT R6, R6, 0xffffffbf, RZ, 0xc0, !PT ;  /* 0xffffffbf06067812 */ /* 0x000fc800078ec0ff */
[----:B------:R-:W-:Y:S02]  /*b5f60*/  @P2 LOP3.LUT R6, R6, 0x40, RZ, 0xfc, !PT ;  /* 0x0000004006062812 */ /* 0x000fe400078efcff */
[----:B------:R-:W-:Y:S01]  /*b5f70*/  ISETP.LT.AND P0, PT, R9, UR63, !P0 ;  /* 0x0000003f09007c0c */ /* 0x000fe2000c701270 */
[----:B------:R-:W-:Y:S01]  /*b5f80*/  VIADD R16, R55, 0xc2 ;  /* 0x000000c237107836 */ /* 0x000fe20000000000 */
[----:B------:R-:W-:Y:S01]  /*b5f90*/  LOP3.LUT R6, R6, 0xffffffdf, RZ, 0xc0, !PT ;  /* 0xffffffdf06067812 */ /* 0x000fe200078ec0ff */
[----:B------:R-:W0:Y:S03]  /*b5fa0*/  LDCU UR63, c[0x0][0x398] ;  /* 0x00007300ff3f77ac */ /* 0x000e260008000800 */
[----:B------:R-:W-:-:S04]  /*b5fb0*/  @P1 LOP3.LUT R6, R6, 0x20, RZ, 0xfc, !PT ;  /* 0x0000002006061812 */ /* 0x000fc800078efcff */
[----:B------:R-:W-:-:S04]  /*b5fc0*/  LOP3.LUT R6, R6, 0xffffffef, RZ, 0xc0, !PT ;  /* 0xffffffef06067812 */ /* 0x000fc800078ec0ff */
[----:B------:R-:W-:Y:S02]  /*b5fd0*/  @P0 LOP3.LUT R6, R6, 0x10, RZ, 0xfc, !PT ;  /* 0x0000001006060812 */ /* 0x000fe400078efcff */
[----:B------:R-:W-:Y:S01]  /*b5fe0*/  ISETP.GE.AND P0, PT, R13, UR8, PT ;  /* 0x000000080d007c0c */ /* 0x000fe2000bf06270 */
[----:B------:R-:W1:Y:S03]  /*b5ff0*/  LDCU UR8, c[0x0][0x398] ;  /* 0x00007300ff0877ac */ /* 0x000e660008000800 */
[----:B------:R-:W-:Y:S01]  /*b6000*/  ISETP.LT.AND P3, PT, R8, UR54, !P0 ;  /* 0x0000003608007c0c */ /* 0x000fe2000c761270 */
[----:B------:R-:W1:Y:S01]  /*b6010*/  LDCU UR54, c[0x0][0x398] ;  /* 0x00007300ff3677ac */ /* 0x000e620008000800 */
[----:B0-----:R-:W-:Y:S02]  /*b6020*/  ISETP.LT.AND P2, PT, R11, UR55, !P0 ;  /* 0x000000370b007c0c */ /* 0x001fe4000c741270 */
[----:B------:R-:W-:Y:S01]  /*b6030*/  LOP3.LUT R6, R6, 0xfffffff7, RZ, 0xc0, !PT ;  /* 0xfffffff706067812 */ /* 0x000fe200078ec0ff */
[----:B------:R-:W0:Y:S01]  /*b6040*/  LDCU UR55, c[0x0][0x398] ;  /* 0x00007300ff3777ac */ /* 0x000e220008000800 */
[----:B---3--:R-:W-:-:S07]  /*b6050*/  ISETP.LT.AND P1, PT, R10, UR58, !P0 ;  /* 0x0000003a0a007c0c */ /* 0x008fce000c721270 */
[----:B------:R-:W-:Y:S01]  /*b6060*/  @P3 LOP3.LUT R6, R6, 0x8, RZ, 0xfc, !PT ;  /* 0x0000000806063812 */ /* 0x000fe200078efcff */
[----:B------:R-:W3:Y:S03]  /*b6070*/  LDCU UR58, c[0x0][0x398] ;  /* 0x00007300ff3a77ac */ /* 0x000ee60008000800 */
        /* <DEDUP_REMOVED lines=13> */
[----:B----4-:R-:W-:Y:S01]  /*b6150*/  ISETP.LT.AND P1, PT, R10, UR5, !P0 ;  /* 0x000000050a007c0c */ /* 0x010fe2000c721270 */
        /* <DEDUP_REMOVED lines=33> */
[----:B-1----:R-:W-:Y:S01]  /*b6370*/  ISETP.LT.AND P3, PT, R8, UR8, !P0 ;  /* 0x0000000808007c0c */ /* 0x002fe2000c761270 */
[----:B------:R-:W1:Y:S01]  /*b6380*/  LDS.128 R28, [R52] ;  /* 0x00000000341c7984 */ /* 0x000e620000000c00 */
[----:B------:R-:W-:-:S02]  /*b6390*/  ISETP.LT.AND P2, PT, R11, UR54, !P0 ;  /* 0x000000360b007c0c */ /* 0x000fc4000c741270 */
[----:B------:R-:W-:Y:S02]  /*b63a0*/  LOP3.LUT R20, R27, 0xffff, RZ, 0xc0, !PT ;  /* 0x0000ffff1b147812 */ /* 0x000fe400078ec0ff */
[----:B------:R-:W-:Y:S02]  /*b63b0*/  PRMT R12, R22, 0x4210, R17 ;  /* 0x00004210160c7816 */ /* 0x000fe40000000011 */
[----:B------:R-:W-:Y:S01]  /*b63c0*/  PRMT R13, R25, 0x4210, R18 ;  /* 0x00004210190d7816 */ /* 0x000fe20000000012 */
[----:B------:R-:W-:Y:S01]  /*b63d0*/  VIADD R16, R55, 0xc5 ;  /* 0x000000c537107836 */ /* 0x000fe20000000000 */
[----:B------:R-:W-:Y:S01]  /*b63e0*/  ISETP.LT.AND P1, PT, R10, UR61, !P0 ;  /* 0x0000003d0a007c0c */ /* 0x000fe2000c721270 */
[----:B------:R-:W0:Y:S02]  /*b63f0*/  LDCU UR8, c[0x0][0x398] ;  /* 0x00007300ff0877ac */ /* 0x000e240008000800 */
[----:B------:R-:W-:Y:S01]  /*b6400*/  @P3 LOP3.LUT R5, R5, 0x800000, RZ, 0xfc, !PT ;  /* 0x0080000005053812 */ /* 0x000fe200078efcff */
[----:B------:R-:W0:Y:S03]  /*b6410*/  LDCU UR54, c[0x0][0x398] ;  /* 0x00007300ff3677ac */ /* 0x000e260008000800 */
[----:B------:R-:W-:Y:S01]  /*b6420*/  LOP3.LUT R5, R5, 0xffbfffff, RZ, 0xc0, !PT ;  /* 0xffbfffff05057812 */ /* 0x000fe200078ec0ff */
[----:B------:R-:W0:Y:S03]  /*b6430*/  LDCU UR61, c[0x0][0x398] ;  /* 0x00007300ff3d77ac */ /* 0x000e260008000800 */
[----:B------:R-:W-:-:S02]  /*b6440*/  @P2 LOP3.LUT R5, R5, 0x400000, RZ, 0xfc, !PT ;  /* 0x0040000005052812 */ /* 0x000fc400078efcff */
[----:B------:R-:W-:Y:S01]  /*b6450*/  ISETP.LT.AND P0, PT, R9, UR63, !P0 ;  /* 0x0000003f09007c0c */ /* 0x000fe2000c701270 */
[----:B------:R-:W0:Y:S01]  /*b6460*/  LDCU UR63, c[0x0][0x398] ;  /* 0x00007300ff3f77ac */ /* 0x000e220008000800 */
[----:B------:R-:W-:Y:S01]  /*b6470*/  LOP3.LUT R5, R5, 0xffdfffff, RZ, 0xc0, !PT ;  /* 0xffdfffff05057812 */ /* 0x000fe200078ec0ff */
[----:B------:R-:W0:Y:S03]  /*b6480*/  LDCU UR14, c[0x0][0x398] ;  /* 0x00007300ff0e77ac */ /* 0x000e260008000800 */
        /* <DEDUP_REMOVED lines=15> */
[----:B------:R-:W-:Y:S01]  /*b6580*/  ISETP.LT.AND P3, PT, R8, UR31, !P0 ;  /* 0x0000001f08007c0c */ /* 0x000fe2000c761270 */
[----:B------:R-:W2:Y:S01]  /*b6590*/  LDL.LU R35, [R1+0x3b7c] ;  /* 0x003b7c0001237983 */ /* 0x000ea20000300800 */
[----:B----4-:R-:W-:Y:S01]  /*b65a0*/  ISETP.LT.AND P2, PT, R11, UR33, !P0 ;  /* 0x000000210b007c0c */ /* 0x010fe2000c741270 */
[----:B------:R-:W4:Y:S01]  /*b65b0*/  LDCU UR31, c[0x0][0x398] ;  /* 0x00007300ff1f77ac */ /* 0x000f220008000800 */
[----:B------:R-:W-:-:S09]  /*b65c0*/  ISETP.LT.AND P1, PT, R10, UR56, !P0 ;  /* 0x000000380a007c0c */ /* 0x000fd2000c721270 */
[----:B------:R-:W-:Y:S01]  /*b65d0*/  @P3 LOP3.LUT R5, R5, 0x80000, RZ, 0xfc, !PT ;  /* 0x0008000005053812 */ /* 0x000fe200078efcff */
[----:B------:R-:W0:Y:S03]  /*b65e0*/  LDCU UR33, c[0x0][0x398] ;  /* 0x00007300ff2177ac */ /* 0x000e260008000800 */
[----:B------:R-:W-:Y:S01]  /*b65f0*/  LOP3.LUT R5, R5, 0xfffbffff, RZ, 0xc0, !PT ;  /* 0xfffbffff05057812 */ /* 0x000fe200078ec0ff */
[----:B------:R-:W0:Y:S03]  /*b6600*/  LDCU UR56, c[0x0][0x398] ;  /* 0x00007300ff3877ac */ /* 0x000e260008000800 */
        /* <DEDUP_REMOVED lines=17> */
[----:B------:R-:W3:Y:S01]  /*b6720*/  LDL.LU R23, [R1+0xac0] ;  /* 0x000ac00001177983 */ /* 0x000ee20000300800 */
[----:B------:R-:W-:Y:S01]  /*b6730*/  ISETP.LT.AND P3, PT, R8, UR5, !P0 ;  /* 0x0000000508007c0c */ /* 0x000fe2000c761270 */
[----:B------:R-:W0:Y:S01]  /*b6740*/  LDCU UR5, c[0x0][0x398] ;  /* 0x00007300ff0577ac */ /* 0x000e220008000800 */
[----:B------:R-:W-:-:S02]  /*b6750*/  ISETP.LT.AND P2, PT, R11, UR52, !P0 ;  /* 0x000000340b007c0c */ /* 0x000fc4000c741270 */
        /* <DEDUP_REMOVED lines=24> */
[----:B------:R-:W-:Y:S01]  /*b68e0*/  ISETP.LT.AND P3, PT, R8, UR6, !P0 ;  /* 0x0000000608007c0c */ /* 0x000fe2000c761270 */
[----:B------:R-:W0:Y:S01]  /*b68f0*/  LDCU UR6, c[0x0][0x398] ;  /* 0x00007300ff0677ac */ /* 0x000e220008000800 */
[----:B------:R-:W-:-:S02]  /*b6900*/  ISETP.LT.AND P2, PT, R11, UR7, !P0 ;  /* 0x000000070b007c0c */ /* 0x000fc4000c741270 */
[----:B------:R-:W-:Y:S01]  /*b6910*/  ISETP.LT.AND P1, PT, R10, UR8, !P0 ;  /* 0x000000080a007c0c */ /* 0x000fe2000c721270 */
[----:B------:R0:W-:Y:S08]  /*b6920*/  STSM.16.M88.4 [R52], R12 ;  /* 0x0000000c34007844 */ /* 0x0001f00000000200 */
        /* <DEDUP_REMOVED lines=8> */
[----:B------:R-:W-:Y:S01]  /*b69b0*/  VIADD R13, R55, 0xc7 ;  /* 0x000000c7370d7836 */ /* 0x000fe20000000000 */
[----:B------:R-:W0:Y:S02]  /*b69c0*/  LDCU UR54, c[0x0][0x398] ;  /* 0x00007300ff3677ac */ /* 0x000e240008000800 */
[----:B------:R-:W-:-:S04]  /*b69d0*/  @P1 LOP3.LUT R5, R5, 0x200, RZ, 0xfc, !PT ;  /* 0x0000020005051812 */ /* 0x000fc800078efcff */
[----:B------:R-:W-:-:S04]  /*b69e0*/  LOP3.LUT R5, R5, 0xfffffeff, RZ, 0xc0, !PT ;  /* 0xfffffeff05057812 */ /* 0x000fc800078ec0ff */
[----:B------:R-:W-:Y:S02]  /*b69f0*/  @P0 LOP3.LUT R5, R5, 0x100, RZ, 0xfc, !PT ;  /* 0x0000010005050812 */ /* 0x000fe400078efcff */
[----:B------:R-:W-:Y:S02]  /*b6a00*/  ISETP.GE.AND P0, PT, R12, UR16, PT ;  /* 0x000000100c007c0c */ /* 0x000fe4000bf06270 */
[----:B------:R-:W-:Y:S02]  /*b6a10*/  LOP3.LUT R5, R5, 0xffffff7f, RZ, 0xc0, !PT ;  /* 0xffffff7f05057812 */ /* 0x000fe400078ec0ff */
[----:B--2---:R-:W-:Y:S02]  /*b6a20*/  LOP3.LUT R17, R24, 0xffff, RZ, 0xc0, !PT ;  /* 0x0000ffff18117812 */ /* 0x004fe400078ec0ff */
[----:B---3--:R-:W-:Y:S01]  /*b6a30*/  LOP3.LUT R18, R23, 0xffff, RZ, 0xc0, !PT ;  /* 0x0000ffff17127812 */ /* 0x008fe200078ec0ff */
[----:B------:R-:W2:Y:S01]  /*b6a40*/  LDL.LU R24, [R1+0xac4] ;  /* 0x000ac40001187983 */ /* 0x000ea20000300800 */
[C---:B------:R-:W-:Y:S01]  /*b6a50*/  VIADD R12, R55.reuse, 0xc8 ;  /* 0x000000c8370c7836 */ /* 0x040fe20000000000 */
[----:B------:R-:W3:Y:S02]  /*b6a60*/  LDCU UR16, c[0x0][0x398] ;  /* 0x00007300ff1077ac */ /* 0x000ee40008000800 */
[----:B------:R-:W3:Y:S01]  /*b6a70*/  LDL.LU R23, [R1+0xab0] ;  /* 0x000ab00001177983 */ /* 0x000ee20000300800 */
[----:B------:R-:W-:Y:S01]  /*b6a80*/  ISETP.LT.AND P3, PT, R8, UR10, !P0 ;  /* 0x0000000a08007c0c */ /* 0x000fe2000c761270 */
[----:B------:R-:W-:Y:S01]  /*b6a90*/  VIADD R14, R55, 0xc9 ;  /* 0x000000c9370e7836 */ /* 0x000fe20000000000 */
[----:B------:R-:W-:Y:S01]  /*b6aa0*/  ISETP.LT.AND P2, PT, R11, UR63, !P0 ;  /* 0x0000003f0b007c0c */ /* 0x000fe2000c741270 */
[----:B------:R-:W-:Y:S01]  /*b6ab0*/  VIADD R16, R55, 0xca ;  /* 0x000000ca37107836 */ /* 0x000fe20000000000 */
        /* <DEDUP_REMOVED lines=15> */
[----:B----4-:R-:W-:Y:S01]  /*b6bb0*/  ISETP.LT.AND P3, PT, R8, UR31, !P0 ;  /* 0x0000001f08007c0c */ /* 0x010fe2000c761270 */
[----:B------:R-:W4:Y:S01]  /*b6bc0*/  LDCU UR31, c[0x0][0x398] ;  /* 0x00007300ff1f77ac */ /* 0x000f220008000800 */
        /* <DEDUP_REMOVED lines=33> */
[----:B------:R-:W-:Y:S01]  /*b6de0*/  ISETP.LT.AND P3, PT, R8, UR5, !P0 ;  /* 0x0000000508007c0c */ /* 0x000fe2000c761270 */
[----:B------:R-:W1:Y:S01]  /*b6df0*/  LDCU UR5, c[0x0][0x398] ;  /* 0x00007300ff0577ac */ /* 0x000e620008000800 */
[----:B------:R-:W-:Y:S02]  /*b6e00*/  ISETP.LT.AND P2, PT, R11, UR6, !P0 ;  /* 0x000000060b007c0c */ /* 0x000fe4000c741270 */
[----:B------:R-:W-:Y:S01]  /*b6e10*/  LOP3.LUT R4, R4, 0xf7ffffff, RZ, 0xc0, !PT ;  /* 0xf7ffffff04047812 */ /* 0x000fe200078ec0ff */
[----:B------:R-:W1:Y:S01]  /*b6e20*/  LDCU UR6, c[0x0][0x398] ;  /* 0x00007300ff0677ac */ /* 0x000e620008000800 */
        /* <DEDUP_REMOVED lines=16> */
[----:B------:R-:W0:Y:S01]  /*b6f30*/  LDS.128 R28, [R52] ;  /* 0x00000000341c7984 */ /* 0x000e220000000c00 */
        /* <DEDUP_REMOVED lines=20> */
[----:B0-----:R-:W-:Y:S04]  /*b7080*/  STL.64 [R1+0x170], R28 ;  /* 0x0001701c01007387 */ /* 0x001fe80000100a00 */
[----:B------:R-:W-:Y:S01]  /*b7090*/  STL.64 [R1+0x178], R30 ;  /* 0x0001781e01007387 */ /* 0x000fe20000100a00 */
[----:B------:R-:W-:Y:S01]  /*b70a0*/  NOP ;  /* 0x0000000000007918 */ /* 0x000fe20000000000 */
[----:B--2---:R-:W-:Y:S02]  /*b70b0*/  PRMT R14, R24, 0x4210, R19 ;  /* 0x00004210180e7816 */ /* 0x004fe40000000013 */
[----:B---3--:R-:W-:-:S05]  /*b70c0*/  PRMT R15, R23, 0x4210, R20 ;  /* 0x00004210170f7816 */ /* 0x008fca0000000014 */
[----:B------:R0:W-:Y:S02]  /*b70d0*/  STSM.16.M88.4 [R52], R12 ;  /* 0x0000000c34007844 */ /* 0x0001e40000000200 */
[----:B0-----:R-:W-:-:S05]  /*b70e0*/  VIADD R12, R55, 0xcb ;  /* 0x000000cb370c7836 */ /* 0x001fca0000000000 */
[----:B------:R-:W-:Y:S01]  /*b70f0*/  ISETP.GE.AND P0, PT, R12, UR30, PT ;  /* 0x0000001e0c007c0c */ /* 0x000fe2000bf06270 */
[----:B------:R-:W-:Y:S01]  /*b7100*/  VIADD R14, R55, 0xcc ;  /* 0x000000cc370e7836 */ /* 0x000fe20000000000 */
[----:B------:R-:W-:Y:S01]  /*b7110*/  PRMT R12, R58, 0x5210, R17 ;  /* 0x000052103a0c7816 */ /* 0x000fe20000000011 */
[----:B------:R-:W0:Y:S01]  /*b7120*/  LDCU UR30, c[0x0][0x398] ;  /* 0x00007300ff1e77ac */ /* 0x000e220008000800 */
[----:B-1----:R-:W-:Y:S01]  /*b7130*/  ISETP.LT.AND P3, PT, R8, UR12, !P0 ;  /* 0x0000000c08007c0c */ /* 0x002fe2000c761270 */
[----:B------:R-:W2:Y:S01]  /*b7140*/  LDL.LU R58, [R1+0x3b6c] ;  /* 0x003b6c00013a7983 */ /* 0x000ea20000300800 */
[----:B------:R-:W-:Y:S01]  /*b7150*/  ISETP.LT.AND P2, PT, R11, UR16, !P0 ;  /* 0x000000100b007c0c */ /* 0x000fe2000c741270 */
[----:B------:R-:W1:Y:S01]  /*b7160*/  LDCU UR12, c[0x0][0x398] ;  /* 0x00007300ff0c77ac */ /* 0x000e620008000800 */
[----:B------:R-:W-:-:S09]  /*b7170*/  ISETP.LT.AND P1, PT, R10, UR18, !P0 ;  /* 0x000000120a007c0c */ /* 0x000fd2000c721270 */
[----:B------:R-:W-:Y:S01]  /*b7180*/  @P3 LOP3.LUT R4, R4, 0x80000, RZ, 0xfc, !PT ;  /* 0x0008000004043812 */ /* 0x000fe200078efcff */
[----:B------:R-:W3:Y:S03]  /*b7190*/  LDCU UR16, c[0x0][0x398] ;  /* 0x00007300ff1077ac */ /* 0x000ee60008000800 */
        /* <DEDUP_REMOVED lines=14> */
[----:B------:R-:W-:Y:S01]  /*b7280*/  PRMT R14, R56, 0x5210, R19 ;  /* 0x00005210380e7816 */ /* 0x000fe20000000013 */
[----:B------:R-:W2:Y:S01]  /*b7290*/  LDL.LU R54, [R1+0xae0] ;  /* 0x000ae00001367983 */ /* 0x000ea20000300800 */
[----:B------:R-:W-:-:S03]  /*b72a0*/  NOP ;  /* 0x0000000000007918 */ /* 0x000fc60000000000 */
[----:B------:R-:W3:Y:S01]  /*b72b0*/  LDL.LU R56, [R1+0xadc] ;  /* 0x000adc0001387983 */ /* 0x000ee20000300800 */
        /* <DEDUP_REMOVED lines=31> */
[----:B0-----:R-:W-:Y:S01]  /*b74b0*/  VIADD R16, R55, 0xd2 ;  /* 0x000000d237107836 */ /* 0x001fe20000000000 */
[----:B------:R-:W0:Y:S06]  /*b74c0*/  LDCU UR52, c[0x0][0x398] ;  /* 0x00007300ff3477ac */ /* 0x000e2c0008000800 */
[----:B------:R-:W-:Y:S01]  /*b74d0*/  @P3 LOP3.LUT R4, R4, 0x800, RZ, 0xfc, !PT ;  /* 0x0000080004043812 */ /* 0x000fe200078efcff */
[----:B------:R-:W-:-:S03]  /*b74e0*/  NOP ;  /* 0x0000000000007918 */ /* 0x000fc60000000000 */
[----:B------:R-:W-:Y:S01]  /*b74f0*/  LOP3.LUT R4, R4, 0xfffffbff, RZ, 0xc0, !PT ;  /* 0xfffffbff04047812 */ /* 0x000fe200078ec0ff */
[----:B------:R-:W0:Y:S01]  /*b7500*/  LDCU UR53, c[0x0][0x398] ;  /* 0x00007300ff3577ac */ /* 0x000e220008000800 */
[----:B------:R-:W-:Y:S02]  /*b7510*/  ISETP.LT.AND P0, PT, R9, UR58, !P0 ;  /* 0x0000003a09007c0c */ /* 0x000fe4000c701270 */
[----:B--2---:R-:W-:Y:S02]  /*b7520*/  LOP3.LUT R17, R54, 0xffff, RZ, 0xc0, !PT ;  /* 0x0000ffff36117812 */ /* 0x004fe400078ec0ff */
[----:B---3--:R-:W-:Y:S01]  /*b7530*/  LOP3.LUT R18, R56, 0xffff, RZ, 0xc0, !PT ;  /* 0x0000ffff38127812 */ /* 0x008fe200078ec0ff */
[----:B------:R-:W2:Y:S01]  /*b7540*/  LDL.LU R54, [R1+0xb0c] ;  /* 0x000b0c0001367983 */ /* 0x000ea20000300800 */
[----:B------:R-:W-:Y:S01]  /*b7550*/  @P2 LOP3.LUT R4, R4, 0x400, RZ, 0xfc, !PT ;  /* 0x0000040004042812 */ /* 0x000fe200078efcff */
[C---:B-1----:R-:W-:Y:S01]  /*b7560*/  VIADD R12, R55.reuse, 0xce ;  /* 0x000000ce370c7836 */ /* 0x042fe20000000000 */
[----:B------:R-:W1:Y:S01]  /*b7570*/  LDCU UR56, c[0x0][0x398] ;  /* 0x00007300ff3877ac */ /* 0x000e620008000800 */
[----:B------:R-:W3:Y:S01]  /*b7580*/  LDL.LU R56, [R1+0xb08] ;  /* 0x000b080001387983 */ /* 0x000ee20000300800 */
[----:B------:R-:W-:Y:S01]  /*b7590*/  LOP3.LUT R4, R4, 0xfffffdff, RZ, 0xc0, !PT ;  /* 0xfffffdff04047812 */ /* 0x000fe200078ec0ff */
[----:B------:R-:W-:Y:S01]  /*b75a0*/  VIADD R13, R55, 0xcf ;  /* 0x000000cf370d7836 */ /* 0x000fe20000000000 */
[----:B------:R-:W0:Y:S01]  /*b75b0*/  LDCU UR58, c[0x0][0x398] ;  /* 0x00007300ff3a77ac */ /* 0x000e220008000800 */
[----:B------:R-:W0:Y:S01]  /*b75c0*/  LDS.128 R28, [R52] ;  /* 0x00000000341c7984 */ /* 0x000e220000000c00 */
[----:B------:R-:W-:-:S04]  /*b75d0*/  @P1 LOP3.LUT R4, R4, 0x200, RZ, 0xfc, !PT ;  /* 0x0000020004041812 */ /* 0x000fc800078efcff */
[----:B------:R-:W-:-:S04]  /*b75e0*/  LOP3.LUT R4, R4, 0xfffffeff, RZ, 0xc0, !PT ;  /* 0xfffffeff04047812 */ /* 0x000fc800078ec0ff */
[----:B------:R-:W-:Y:S02]  /*b75f0*/  @P0 LOP3.LUT R4, R4, 0x100, RZ, 0xfc, !PT ;  /* 0x0000010004040812 */ /* 0x000fe400078efcff */
[----:B------:R-:W-:Y:S02]  /*b7600*/  ISETP.GE.AND P0, PT, R12, UR42, PT ;  /* 0x0000002a0c007c0c */ /* 0x000fe4000bf06270 */
[----:B------:R-:W-:Y:S01]  /*b7610*/  LOP3.LUT R4, R4, 0xffffff7f, RZ, 0xc0, !PT ;  /* 0xffffff7f04047812 */ /* 0x000fe200078ec0ff */
[C---:B------:R-:W-:Y:S01]  /*b7620*/  VIADD R12, R55.reuse, 0xd0 ;  /* 0x000000d0370c7836 */ /* 0x040fe20000000000 */
[----:B------:R-:W-:Y:S01]  /*b7630*/  ISETP.LT.AND P3, PT, R8, UR14, !P0 ;  /* 0x0000000e08007c0c */ /* 0x000fe2000c761270 */
[----:B------:R-:W-:Y:S01]  /*b7640*/  VIADD R14, R55, 0xd1 ;  /* 0x000000d1370e7836 */ /* 0x000fe20000000000 */
[----:B------:R-:W-:Y:S01]  /*b7650*/  ISETP.LT.AND P2, PT, R11, UR28, !P0 ;  /* 0x0000001c0b007c0c */ /* 0x000fe2000c741270 */
[----:B------:R-:W0:Y:S01]  /*b7660*/  LDCU UR14, c[0x0][0x398] ;  /* 0x00007300ff0e77ac */ /* 0x000e220008000800 */
        /* <DEDUP_REMOVED lines=8> */
[----:B------:R-:W1:Y:S01]  /*b76f0*/  LDCU UR55, c[0x0][0x398] ;  /* 0x00007300ff3777ac */ /* 0x000e620008000800 */
[----:B------:R-:W-:-:S04]  /*b7700*/  LOP3.LUT R4, R4, 0xffffffdf, RZ, 0xc0, !PT ;  /* 0xffffffdf04047812 */ /* 0x000fc800078ec0ff */
[----:B------:R-:W-:-:S04]  /*b7710*/  @P1 LOP3.LUT R4, R4, 0x20, RZ, 0xfc, !PT ;  /* 0x0000002004041812 */ /* 0x000fc800078efcff */
[----:B------:R-:W-:-:S04]  /*b7720*/  LOP3.LUT R4, R4, 0xffffffef, RZ, 0xc0, !PT ;  /* 0xffffffef04047812 */ /* 0x000fc800078ec0ff */
[----:B------:R-:W-:Y:S02]  /*b7730*/  @P0 LOP3.LUT R4, R4, 0x10, RZ, 0xfc, !PT ;  /* 0x0000001004040812 */ /* 0x000fe400078efcff */
[----:B------:R-:W-:Y:S01]  /*b7740*/  ISETP.GE.AND P0, PT, R13, UR38, PT ;  /* 0x000000260d007c0c */ /* 0x000fe2000bf06270 */
[----:B0-----:R-:W-:Y:S01]  /*b7750*/  STL.64 [R1+0x150], R28 ;  /* 0x0001501c01007387 */ /* 0x001fe20000100a00 */
[----:B------:R-:W-:Y:S01]  /*b7760*/  LOP3.LUT R4, R4, 0xfffffff7, RZ, 0xc0, !PT ;  /* 0xfffffff704047812 */ /* 0x000fe200078ec0ff */
[----:B------:R-:W0:Y:S01]  /*b7770*/  LDCU UR38, c[0x0][0x398] ;  /* 0x00007300ff2677ac */ /* 0x000e220008000800 */
[----:B------:R-:W-:Y:S02]  /*b7780*/  ISETP.LT.AND P3, PT, R8, UR5, !P0 ;  /* 0x0000000508007c0c */ /* 0x000fe4000c761270 */
[----:B------:R-:W-:Y:S02]  /*b7790*/  ISETP.LT.AND P2, PT, R11, UR6, !P0 ;  /* 0x000000060b007c0c */ /* 0x000fe4000c741270 */
[----:B------:R-:W-:Y:S01]  /*b77a0*/  ISETP.LT.AND P1, PT, R10, UR7, !P0 ;  /* 0x000000070a007c0c */ /* 0x000fe2000c721270 */
[----:B------:R-:W-:Y:S01]  /*b77b0*/  STL.64 [R1+0x158], R30 ;  /* 0x0001581e01007387 */ /* 0x000fe20000100a00 */
[----:B------:R-:W0:Y:S07]  /*b77c0*/  LDCU UR5, c[0x0][0x398] ;  /* 0x00007300ff0577ac */ /* 0x000e2e0008000800 */
        /* <DEDUP_REMOVED lines=26> */
[----:B----4-:R-:W-:Y:S02]  /*b7970*/  LOP3.LUT R19, R22, 0xffff, RZ, 0xc0, !PT ;  /* 0x0000ffff16137812 */ /* 0x010fe400078ec0ff */
[----:B------:R-:W-:Y:S02]  /*b7980*/  LOP3.LUT R3, R3, 0xefffffff, RZ, 0xc0, !PT ;  /* 0xefffffff03037812 */ /* 0x000fe400078ec0ff */
[----:B------:R-:W-:Y:S02]  /*b7990*/  LOP3.LUT R20, R25, 0xffff, RZ, 0xc0, !PT ;  /* 0x0000ffff19147812 */ /* 0x000fe400078ec0ff */
[----:B------:R-:W-:Y:S02]  /*b79a0*/  @P0 LOP3.LUT R3, R3, 0x10000000, RZ, 0xfc, !PT ;  /* 0x1000000003030812 */ /* 0x000fe400078efcff */
[----:B------:R-:W-:Y:S01]  /*b79b0*/  ISETP.GE.AND P0, PT, R14, UR48, PT ;  /* 0x000000300e007c0c */ /* 0x000fe2000bf06270 */
[----:B------:R-:W4:Y:S03]  /*b79c0*/  LDCU UR48, c[0x0][0x398] ;  /* 0x00007300ff3077ac */ /* 0x000f260008000800 */
        /* <DEDUP_REMOVED lines=20> */
[----:B------:R-:W-:Y:S02]  /*b7b10*/  ISETP.GE.AND P0, PT, R16, UR46, PT ;  /* 0x0000002e10007c0c */ /* 0x000fe4000bf06270 */
[----:B------:R-:W-:Y:S02]  /*b7b20*/  LOP3.LUT R3, R3, 0xff7fffff, RZ, 0xc0, !PT ;  /* 0xff7fffff03037812 */ /* 0x000fe400078ec0ff */
[----:B------:R-:W-:Y:S02]  /*b7b30*/  PRMT R12, R24, 0x4210, R17 ;  /* 0x00004210180c7816 */ /* 0x000fe40000000011 */
[----:B------:R-:W-:Y:S01]  /*b7b40*/  PRMT R13, R23, 0x4210, R18 ;  /* 0x00004210170d7816 */ /* 0x000fe20000000012 */
[----:B------:R-:W-:Y:S01]  /*b7b50*/  NOP ;  /* 0x0000000000007918 */ /* 0x000fe20000000000 */
[----:B------:R-:W-:Y:S01]  /*b7b60*/  ISETP.LT.AND P3, PT, R8, UR30, !P0 ;  /* 0x0000001e08007c0c */ /* 0x000fe2000c761270 */
[----:B------:R-:W-:Y:S01]  /*b7b70*/  VIADD R16, R55, 0xd5 ;  /* 0x000000d537107836 */ /* 0x000fe20000000000 */
[----:B------:R-:W-:Y:S01]  /*b7b80*/  ISETP.LT.AND P2, PT, R11, UR31, !P0 ;  /* 0x0000001f0b007c0c */ /* 0x000fe2000c741270 */
[----:B------:R-:W0:Y:S01]  /*b7b90*/  LDCU UR46, c[0x0][0x398] ;  /* 0x00007300ff2e77ac */ /* 0x000e220008000800 */
[----:B------:R-:W-:Y:S01]  /*b7ba0*/  ISETP.LT.AND P1, PT, R10, UR33, !P0 ;  /* 0x000000210a007c0c */ /* 0x000fe2000c721270 */
[----:B------:R0:W-:Y:S01]  /*b7bb0*/  STSM.16.M88.4 [R52], R12 ;  /* 0x0000000c34007844 */ /* 0x0001e20000000200 */
[----:B------:R-:W0:Y:S07]  /*b7bc0*/  LDCU UR30, c[0x0][0x398] ;  /* 0x00007300ff1e77ac */ /* 0x000e2e0008000800 */
        /* <DEDUP_REMOVED lines=9> */
[----:B------:R-:W-:Y:S01]  /*b7c60*/  PRMT R13, R50, 0x5210, R18 ;  /* 0x00005210320d7816 */ /* 0x000fe20000000012 */
[----:B------:R-:W0:Y:S01]  /*b7c70*/  LDCU UR34, c[0x0][0x398] ;  /* 0x00007300ff2277ac */ /* 0x000e220008000800 */
[----:B------:R-:W-:-:S04]  /*b7c80*/  @P1 LOP3.LUT R3, R3, 0x200000, RZ, 0xfc, !PT ;  /* 0x0020000003031812 */ /* 0x000fc800078efcff */
[----:B------:R-:W-:-:S04]  /*b7c90*/  LOP3.LUT R3, R3, 0xffefffff, RZ, 0xc0, !PT ;  /* 0xffefffff03037812 */ /* 0x000fc800078ec0ff */
[----:B------:R-:W-:Y:S02]  /*b7ca0*/  @P0 LOP3.LUT R3, R3, 0x100000, RZ, 0xfc, !PT ;  /* 0x0010000003030812 */ /* 0x000fe400078efcff */
[----:B------:R-:W-:Y:S01]  /*b7cb0*/  ISETP.GE.AND P0, PT, R12, UR44, PT ;  /* 0x0000002c0c007c0c */ /* 0x000fe2000bf06270 */
[----:B------:R-:W0:Y:S03]  /*b7cc0*/  LDCU UR44, c[0x0][0x398] ;  /* 0x00007300ff2c77ac */ /* 0x000e260008000800 */
[----:B------:R-:W-:Y:S01]  /*b7cd0*/  ISETP.LT.AND P3, PT, R8, UR73, !P0 ;  /* 0x0000004908007c0c */ /* 0x000fe2000c761270 */
[----:B------:R-:W-:Y:S01]  /*b7ce0*/  VIADD R22, R55, 0xe0 ;  /* 0x000000e037167836 */ /* 0x000fe20000000000 */
[----:B------:R-:W-:Y:S01]  /*b7cf0*/  ISETP.LT.AND P2, PT, R11, UR74, !P0 ;  /* 0x0000004a0b007c0c */ /* 0x000fe2000c741270 */
[----:B------:R-:W0:Y:S01]  /*b7d00*/  LDCU UR73, c[0x0][0x398] ;  /* 0x00007300ff4977ac */ /* 0x000e220008000800 */
[----:B------:R-:W-:-:S02]  /*b7d10*/  LOP3.LUT R3, R3, 0xfff7ffff, RZ, 0xc0, !PT ;  /* 0xfff7ffff03037812 */ /* 0x000fc400078ec0ff */
[----:B------:R-:W-:Y:S01]  /*b7d20*/  ISETP.LT.AND P1, PT, R10, UR75, !P0 ;  /* 0x0000004b0a007c0c */ /* 0x000fe2000c721270 */
[----:B------:R-:W0:Y:S06]  /*b7d30*/  LDCU UR74, c[0x0][0x398] ;  /* 0x00007300ff4a77ac */ /* 0x000e2c0008000800 */
[----:B------:R-:W-:Y:S01]  /*b7d40*/  @P3 LOP3.LUT R3, R3, 0x80000, RZ, 0xfc, !PT ;  /* 0x0008000003033812 */ /* 0x000fe200078efcff */
[----:B------:R-:W-:Y:S01]  /*b7d50*/  VIADD R31, R55, 0xf0 ;  /* 0x000000f0371f7836 */ /* 0x000fe20000000000 */
[----:B------:R-:W-:Y:S01]  /*b7d60*/  PRMT R12, R53, 0x5210, R17 ;  /* 0x00005210350c7816 */ /* 0x000fe20000000011 */
[----:B------:R-:W0:Y:S01]  /*b7d70*/  LDCU UR75, c[0x0][0x398] ;  /* 0x00007300ff4b77ac */ /* 0x000e220008000800 */
        /* <DEDUP_REMOVED lines=25> */
[----:B------:R-:W-:Y:S02]  /*b7f10*/  LOP3.LUT R3, R3, 0xffffefff, RZ, 0xc0, !PT ;  /* 0xffffefff03037812 */ /* 0x000fe400078ec0ff */
[----:B------:R-:W-:Y:S02]  /*b7f20*/  PRMT R14, R36, 0x5210, R19 ;  /* 0x00005210240e7816 */ /* 0x000fe40000000013 */
[----:B------:R-:W-:Y:S02]  /*b7f30*/  @P0 LOP3.LUT R3, R3, 0x1000, RZ, 0xfc, !PT ;  /* 0x0000100003030812 */ /* 0x000fe400078efcff */
[----:B------:R-:W-:Y:S01]  /*b7f40*/  ISETP.GE.AND P0, PT, R16, UR57, PT ;  /* 0x0000003910007c0c */ /* 0x000fe2000bf06270 */
[----:B------:R-:W-:Y:S01]  /*b7f50*/  NOP ;  /* 0x0000000000007918 */ /* 0x000fe20000000000 */
[----:B------:R-:W0:Y:S01]  /*b7f60*/  LDS.128 R16, [R52] ;  /* 0x0000000034107984 */ /* 0x000e220000000c00 */
[----:B------:R-:W-:Y:S01]  /*b7f70*/  LOP3.LUT R3, R3, 0xfffff7ff, RZ, 0xc0, !PT ;  /* 0xfffff7ff03037812 */ /* 0x000fe200078ec0ff */
[----:B------:R-:W0:Y:S02]  /*b7f80*/  LDCU UR57, c[0x0][0x398] ;  /* 0x00007300ff3977ac */ /* 0x000e240008000800 */
        /* <DEDUP_REMOVED lines=8> */
[----:B------:R-:W-:Y:S02]  /*b8010*/  ISETP.LT.AND P1, PT, R10, UR58, !P0 ;  /* 0x0000003a0a007c0c */ /* 0x000fe4000c721270 */
[----:B------:R-:W-:Y:S01]  /*b8020*/  PRMT R15, R26, 0x5210, R20 ;  /* 0x000052101a0f7816 */ /* 0x000fe20000000014 */
[----:B------:R-:W-:Y:S01]  /*b8030*/  NOP ;  /* 0x0000000000007918 */ /* 0x000fe20000000000 */
[----:B--2---:R-:W-:Y:S01]  /*b8040*/  LOP3.LUT R17, R54, 0xffff, RZ, 0xc0, !PT ;  /* 0x0000ffff36117812 */ /* 0x004fe200078ec0ff */
[----:B------:R-:W-:Y:S01]  /*b8050*/  VIADD R16, R55, 0xda ;  /* 0x000000da37107836 */ /* 0x000fe20000000000 */
[----:B------:R-:W2:Y:S01]  /*b8060*/  LDL.LU R54, [R1+0xb54] ;  /* 0x000b540001367983 */ /* 0x000ea20000300800 */
[----:B---3--:R-:W-:Y:S01]  /*b8070*/  LOP3.LUT R19, R56, 0xffff, RZ, 0xc0, !PT ;  /* 0x0000ffff38137812 */ /* 0x008fe200078ec0ff */
[----:B------:R-:W0:Y:S02]  /*b8080*/  LDCU UR61, c[0x0][0x398] ;  /* 0x00007300ff3d77ac */ /* 0x000e240008000800 */
[----:B------:R-:W3:Y:S01]  /*b8090*/  LDL.LU R56, [R1+0x9c0] ;  /* 0x0009c00001387983 */ /* 0x000ee20000300800 */
[----:B------:R-:W-:Y:S01]  /*b80a0*/  @P3 LOP3.LUT R3, R3, 0x800, RZ, 0xfc, !PT ;  /* 0x0000080003033812 */ /* 0x000fe200078efcff */
[----:B------:R-:W0:Y:S03]  /*b80b0*/  LDCU UR58, c[0x0][0x398] ;  /* 0x00007300ff3a77ac */ /* 0x000e260008000800 */
[----:B------:R-:W-:Y:S01]  /*b80c0*/  LOP3.LUT R3, R3, 0xfffffbff, RZ, 0xc0, !PT ;  /* 0xfffffbff03037812 */ /* 0x000fe200078ec0ff */
[----:B------:R-:W0:Y:S03]  /*b80d0*/  LDCU UR56, c[0x0][0x398] ;  /* 0x00007300ff3877ac */ /* 0x000e260008000800 */
[----:B------:R-:W-:-:S02]  /*b80e0*/  @P2 LOP3.LUT R3, R3, 0x400, RZ, 0xfc, !PT ;  /* 0x0000040003032812 */ /* 0x000fc400078efcff */
        /* <DEDUP_REMOVED lines=8> */
[----:B0-----:R-:W-:-:S03]  /*b8170*/  VIADD R12, R55, 0xd6 ;  /* 0x000000d6370c7836 */ /* 0x001fc60000000000 */
[----:B------:R-:W-:Y:S02]  /*b8180*/  @P0 LOP3.LUT R3, R3, 0x100, RZ, 0xfc, !PT ;  /* 0x0000010003030812 */ /* 0x000fe400078efcff */
[----:B------:R-:W-:Y:S02]  /*b8190*/  ISETP.GE.AND P0, PT, R12, UR50, PT ;  /* 0x000000320c007c0c */ /* 0x000fe4000bf06270 */
[----:B------:R-:W-:Y:S01]  /*b81a0*/  LOP3.LUT R3, R3, 0xffffff7f, RZ, 0xc0, !PT ;  /* 0xffffff7f03037812 */ /* 0x000fe200078ec0ff */
[C---:B------:R-:W-:Y:S01]  /*b81b0*/  VIADD R13, R55.reuse, 0xd7 ;  /* 0x000000d7370d7836 */ /* 0x040fe20000000000 */
[----:B------:R-:W-:Y:S01]  /*b81c0*/  ISETP.LT.AND P3, PT, R8, UR5, !P0 ;  /* 0x0000000508007c0c */ /* 0x000fe2000c761270 */
[----:B------:R-:W-:Y:S01]  /*b81d0*/  VIADD R12, R55, 0xd8 ;  /* 0x000000d8370c7836 */ /* 0x000fe20000000000 */
[----:B------:R-:W-:Y:S01]  /*b81e0*/  ISETP.LT.AND P2, PT, R11, UR6, !P0 ;  /* 0x000000060b007c0c */ /* 0x000fe2000c741270 */
[----:B------:R-:W-:Y:S01]  /*b81f0*/  VIADD R14, R55, 0xd9 ;  /* 0x000000d9370e7836 */ /* 0x000fe20000000000 */
[----:B------:R-:W-:Y:S01]  /*b8200*/  ISETP.LT.AND P1, PT, R10, UR7, !P0 ;  /* 0x000000070a007c0c */ /* 0x000fe2000c721270 */
[----:B------:R-:W0:Y:S01]  /*b8210*/  LDCU UR7, c[0x0][0x398] ;  /* 0x00007300ff0777ac */ /* 0x000e220008000800 */
        /* <DEDUP_REMOVED lines=67> */
[----:B----4-:R-:W-:Y:S02]  /*b8650*/  LOP3.LUT R18, R23, 0xffff, RZ, 0xc0, !PT ;  /* 0x0000ffff17127812 */ /* 0x010fe400078ec0ff */
[----:B------:R-:W-:Y:S02]  /*b8660*/  LOP3.LUT R20, R36, 0xffff, RZ, 0xc0, !PT ;  /* 0x0000ffff24147812 */ /* 0x000fe400078ec0ff */
[----:B------:R-:W-:-:S02]  /*b8670*/  PRMT R12, R50, 0x4210, R17 ;  /* 0x00004210320c7816 */ /* 0x000fc40000000011 */
[----:B------:R-:W-:Y:S01]  /*b8680*/  PRMT R13, R53, 0x4210, R19 ;  /* 0x00004210350d7816 */ /* 0x000fe20000000013 */
[----:B------:R-:W-:Y:S01]  /*b8690*/  VIADD R16, R55, 0xde ;  /* 0x000000de37107836 */ /* 0x000fe20000000000 */
[----:B------:R-:W-:Y:S01]  /*b86a0*/  ISETP.LT.AND P3, PT, R8, UR30, !P0 ;  /* 0x0000001e08007c0c */ /* 0x000fe2000c761270 */
[----:B------:R-:W4:Y:S01]  /*b86b0*/  LDCU UR30, c[0x0][0x398] ;  /* 0x00007300ff1e77ac */ /* 0x000f220008000800 */
[----:B------:R-:W-:Y:S02]  /*b86c0*/  ISETP.LT.AND P2, PT, R11, UR32, !P0 ;  /* 0x000000200b007c0c */ /* 0x000fe4000c741270 */
[----:B------:R-:W-:Y:S01]  /*b86d0*/  ISETP.LT.AND P1, PT, R10, UR31, !P0 ;  /* 0x0000001f0a007c0c */ /* 0x000fe2000c721270 */
[----:B------:R-:W0:Y:S01]  /*b86e0*/  LDCU UR31, c[0x0][0x398] ;  /* 0x00007300ff1f77ac */ /* 0x000e220008000800 */
[----:B------:R-:W0:Y:S07]  /*b86f0*/  LDCU UR69, c[0x0][0x398] ;  /* 0x00007300ff4577ac */ /* 0x000e2e0008000800 */
        /* <DEDUP_REMOVED lines=11> */
[----:B--2---:R-:W-:Y:S02]  /*b87b0*/  PRMT R14, R54, 0x4210, R18 ;  /* 0x00004210360e7816 */ /* 0x004fe40000000012 */
[----:B---3--:R-:W-:Y:S01]  /*b87c0*/  PRMT R15, R56, 0x4210, R20 ;  /* 0x00004210380f7816 */ /* 0x008fe20000000014 */
[----:B------:R-:W-:-:S04]  /*b87d0*/  NOP ;  /* 0x0000000000007918 */ /* 0x000fc80000000000 */
[----:B------:R2:W-:Y:S02]  /*b87e0*/  STSM.16.M88.4 [R52], R12 ;  /* 0x0000000c34007844 */ /* 0x0005e40000000200 */
[----:B--2---:R-:W-:-:S05]  /*b87f0*/  VIADD R13, R55, 0xdb ;  /* 0x000000db370d7836 */ /* 0x004fca0000000000 */
[----:B------:R-:W-:Y:S01]  /*b8800*/  ISETP.GE.AND P0, PT, R13, UR68, PT ;  /* 0x000000440d007c0c */ /* 0x000fe2000bf06270 */
[----:B------:R-:W-:Y:S01]  /*b8810*/  VIADD R15, R55, 0xdc ;  /* 0x000000dc370f7836 */ /* 0x000fe20000000000 */
[----:B------:R-:W-:Y:S01]  /*b8820*/  PRMT R12, R35, 0x5210, R17 ;  /* 0x00005210230c7816 */ /* 0x000fe20000000011 */
[----:B------:R-:W2:Y:S01]  /*b8830*/  LDCU UR68, c[0x0][0x398] ;  /* 0x00007300ff4477ac */ /* 0x000ea20008000800 */
[----:B------:R-:W-:Y:S02]  /*b8840*/  ISETP.LT.AND P3, PT, R8, UR38, !P0 ;  /* 0x0000002608007c0c */ /* 0x000fe4000c761270 */
[----:B------:R-:W-:Y:S02]  /*b8850*/  ISETP.LT.AND P2, PT, R11, UR36, !P0 ;  /* 0x000000240b007c0c */ /* 0x000fe4000c741270 */
[----:B------:R-:W-:Y:S01]  /*b8860*/  ISETP.LT.AND P1, PT, R10, UR44, !P0 ;  /* 0x0000002c0a007c0c */ /* 0x000fe2000c721270 */
[----:B------:R-:W-:Y:S01]  /*b8870*/  VIADD R17, R55, 0xdd ;  /* 0x000000dd37117836 */ /* 0x000fe20000000000 */
[----:B------:R-:W-:Y:S01]  /*b8880*/  PRMT R13, R34, 0x5210, R19 ;  /* 0x00005210220d7816 */ /* 0x000fe20000000013 */
[----:B------:R-:W3:Y:S01]  /*b8890*/  LDCU UR36, c[0x0][0x398] ;  /* 0x00007300ff2477ac */ /* 0x000ee20008000800 */
[----:B------:R-:W-:Y:S01]  /*b88a0*/  PRMT R14, R33, 0x5210, R18 ;  /* 0x00005210210e7816 */ /* 0x000fe20000000012 */
[----:B------:R-:W0:Y:S04]  /*b88b0*/  LDCU UR38, c[0x0][0x398] ;  /* 0x00007300ff2677ac */ /* 0x000e280008000800 */
[----:B------:R-:W-:Y:S01]  /*b88c0*/  @P3 LOP3.LUT R2, R2, 0x80000, RZ, 0xfc, !PT ;  /* 0x0008000002023812 */ /* 0x000fe200078efcff */
[----:B------:R-:W0:Y:S03]  /*b88d0*/  LDCU UR44, c[0x0][0x398] ;  /* 0x00007300ff2c77ac */ /* 0x000e260008000800 */
[----:B------:R-:W-:-:S04]  /*b88e0*/  LOP3.LUT R2, R2, 0xfffbffff, RZ, 0xc0, !PT ;  /* 0xfffbffff02027812 */ /* 0x000fc800078ec0ff */
[----:B------:R-:W-:Y:S02]  /*b88f0*/  @P2 LOP3.LUT R2, R2, 0x40000, RZ, 0xfc, !PT ;  /* 0x0004000002022812 */ /* 0x000fe400078efcff */
[----:B------:R-:W-:Y:S01]  /*b8900*/  ISETP.LT.AND P0, PT, R9, UR42, !P0 ;  /* 0x0000002a09007c0c */ /* 0x000fe2000c701270 */
[C---:B------:R-:W-:Y:S01]  /*b8910*/  VIADD R19, R55.reuse, 0xe2 ;  /* 0x000000e237137836 */ /* 0x040fe20000000000 */
[----:B------:R-:W-:Y:S01]  /*b8920*/  LOP3.LUT R2, R2, 0xfffdffff, RZ, 0xc0, !PT ;  /* 0xfffdffff02027812 */ /* 0x000fe200078ec0ff */
[----:B------:R-:W-:Y:S01]  /*b8930*/  VIADD R18, R55, 0xe3 ;  /* 0x000000e337127836 */ /* 0x000fe20000000000 */
[----:B------:R-:W0:Y:S02]  /*b8940*/  LDCU UR42, c[0x0][0x398] ;  /* 0x00007300ff2a77ac */ /* 0x000e240008000800 */
        /* <DEDUP_REMOVED lines=21> */
[----:B------:R-:W-:Y:S02]  /*b8aa0*/  ISETP.GE.AND P0, PT, R17, UR70, PT ;  /* 0x0000004611007c0c */ /* 0x000fe4000bf06270 */
[----:B------:R-:W-:Y:S02]  /*b8ab0*/  LOP3.LUT R2, R2, 0xfffff7ff, RZ, 0xc0, !PT ;  /* 0xfffff7ff02027812 */ /* 0x000fe400078ec0ff */
[----:B------:R-:W-:Y:S01]  /*b8ac0*/  PRMT R15, R32, 0x5210, R20 ;  /* 0x00005210200f7816 */ /* 0x000fe20000000014 */
[C---:B------:R-:W-:Y:S01]  /*b8ad0*/  VIADD R17, R55.reuse, 0xe4 ;  /* 0x000000e437117836 */ /* 0x040fe20000000000 */
[----:B------:R-:W-:Y:S01]  /*b8ae0*/  ISETP.LT.AND P3, PT, R8, UR48, !P0 ;  /* 0x0000003008007c0c */ /* 0x000fe2000c761270 */
[----:B------:R-:W-:Y:S01]  /*b8af0*/  VIADD R56, R55, 0xe7 ;  /* 0x000000e737387836 */ /* 0x000fe20000000000 */
[----:B------:R-:W-:Y:S01]  /*b8b00*/  ISETP.LT.AND P2, PT, R11, UR61, !P0 ;  /* 0x0000003d0b007c0c */ /* 0x000fe2000c741270 */
[C---:B------:R-:W-:Y:S01]  /*b8b10*/  VIADD R54, R55.reuse, 0xe8 ;  /* 0x000000e837367836 */ /* 0x040fe20000000000 */
[----:B------:R-:W-:Y:S01]  /*b8b20*/  ISETP.LT.AND P1, PT, R10, UR59, !P0 ;  /* 0x0000003b0a007c0c */ /* 0x000fe2000c721270 */
[C---:B------:R-:W-:Y:S01]  /*b8b30*/  VIADD R20, R55.reuse, 0xdf ;  /* 0x000000df37147836 */ /* 0x040fe20000000000 */
[----:B------:R-:W0:Y:S01]  /*b8b40*/  LDCU UR48, c[0x0][0x398] ;  /* 0x00007300ff3077ac */ /* 0x000e220008000800 */
[----:B------:R-:W-:Y:S01]  /*b8b50*/  VIADD R53, R55, 0xe9 ;  /* 0x000000e937357836 */ /* 0x000fe20000000000 */
[----:B------:R-:W0:Y:S05]  /*b8b60*/  LDCU UR70, c[0x0][0x398] ;  /* 0x00007300ff4677ac */ /* 0x000e2a0008000800 */
        /* <DEDUP_REMOVED lines=16> */
[----:B------:R-:W-:Y:S02]  /*b8c70*/  ISETP.LT.AND P2, PT, R11, UR57, !P0 ;  /* 0x000000390b007c0c */ /* 0x000fe4000c741270 */
[----:B0-----:R-:W-:Y:S01]  /*b8c80*/  ISETP.LT.AND P1, PT, R10, UR7, !P0 ;  /* 0x000000070a007c0c */ /* 0x001fe2000c721270 */
        /* <DEDUP_REMOVED lines=20> */
[----:B------:R-:W0:Y:S01]  /*b8dd0*/  LDCU UR8, c[0x0][0x398] ;  /* 0x00007300ff0877ac */ /* 0x000e220008000800 */
[----:B------:R-:W-:-:S02]  /*b8de0*/  VIADD R36, R55, 0xeb ;  /* 0x000000eb37247836 */ /* 0x000fc40000000000 */
[----:B------:R-:W-:Y:S01]  /*b8df0*/  VIADD R35, R55, 0xec ;  /* 0x000000ec37237836 */ /* 0x000fe20000000000 */
        /* <DEDUP_REMOVED lines=34> */
[----:B------:R-:W0:Y:S01]  /*b9020*/  LDCU UR26, c[0x0][0x398] ;  /* 0x00007300ff1a77ac */ /* 0x000e220008000800 */
        /* <DEDUP_REMOVED lines=20> */
[----:B------:R-:W0:Y:S01]  /*b9170*/  LDCU UR34, c[0x0][0x398] ;  /* 0x00007300ff2277ac */ /* 0x000e220008000800 */
[----:B------:R-:W0:Y:S05]  /*b9180*/  LDCU UR9, c[0x0][0x398] ;  /* 0x00007300ff0977ac */ /* 0x000e2a0008000800 */
[----:B------:R-:W-:-:S04]  /*b9190*/  @P3 LOP3.LUT R0, R0, 0x800000, RZ, 0xfc, !PT ;  /* 0x0080000000003812 */ /* 0x000fc800078efcff */
[----:B------:R-:W-:-:S04]  /*b91a0*/  LOP3.LUT R0, R0, 0xffbfffff, RZ, 0xc0, !PT ;  /* 0xffbfffff00007812 */ /* 0x000fc800078ec0ff */
[----:B------:R-:W-:Y:S02]  /*b91b0*/  @P2 LOP3.LUT R0, R0, 0x400000, RZ, 0xfc, !PT ;  /* 0x0040000000002812 */ /* 0x000fe400078efcff */
[----:B------:R-:W-:Y:S01]  /*b91c0*/  ISETP.LT.AND P0, PT, R9, UR65, !P0 ;  /* 0x0000004109007c0c */ /* 0x000fe2000c701270 */
[----:B------:R-:W1:Y:S01]  /*b91d0*/  LDCU UR65, c[0x0][0x398] ;  /* 0x00007300ff4177ac */ /* 0x000e620008000800 */
[----:B------:R-:W-:-:S04]  /*b91e0*/  LOP3.LUT R0, R0, 0xffdfffff, RZ, 0xc0, !PT ;  /* 0xffdfffff00007812 */ /* 0x000fc800078ec0ff */
[----:B------:R-:W-:-:S04]  /*b91f0*/  @P1 LOP3.LUT R0, R0, 0x200000, RZ, 0xfc, !PT ;  /* 0x0020000000001812 */ /* 0x000fc800078efcff */
[----:B------:R-:W-:-:S04]  /*b9200*/  LOP3.LUT R0, R0, 0xffefffff, RZ, 0xc0, !PT ;  /* 0xffefffff00007812 */ /* 0x000fc800078ec0ff */
[----:B------:R-:W-:Y:S02]  /*b9210*/  @P0 LOP3.LUT R0, R0, 0x100000, RZ, 0xfc, !PT ;  /* 0x0010000000000812 */ /* 0x000fe400078efcff */
[----:B0-----:R-:W-:Y:S01]  /*b9220*/  ISETP.GE.AND P0, PT, R18, UR4, PT ;  /* 0x0000000412007c0c */ /* 0x001fe2000bf06270 */
        /* <DEDUP_REMOVED lines=30> */
[----:B--2---:R-:W-:Y:S01]  /*b9410*/  ISETP.LT.AND P0, PT, R9, UR68, !P0 ;  /* 0x0000004409007c0c */ /* 0x004fe2000c701270 */
[----:B------:R-:W2:Y:S01]  /*b9420*/  LDCU UR68, c[0x0][0x398] ;  /* 0x00007300ff4477ac */ /* 0x000ea20008000800 */
[----:B------:R-:W-:-:S04]  /*b9430*/  LOP3.LUT R0, R0, 0xffffdfff, RZ, 0xc0, !PT ;  /* 0xffffdfff00007812 */ /* 0x000fc800078ec0ff */
[----:B------:R-:W-:-:S04]  /*b9440*/  @P1 LOP3.LUT R0, R0, 0x2000, RZ, 0xfc, !PT ;  /* 0x0000200000001812 */ /* 0x000fc800078efcff */
[----:B------:R-:W-:-:S04]  /*b9450*/  LOP3.LUT R0, R0, 0xffffefff, RZ, 0xc0, !PT ;  /* 0xffffefff00007812 */ /* 0x000fc800078ec0ff */
[----:B------:R-:W-:Y:S02]  /*b9460*/  @P0 LOP3.LUT R0, R0, 0x1000, RZ, 0xfc, !PT ;  /* 0x0000100000000812 */ /* 0x000fe400078efcff */
[----:B------:R-:W-:Y:S02]  /*b9470*/  ISETP.GE.AND P0, PT, R16, UR77, PT ;  /* 0x0000004d10007c0c */ /* 0x000fe4000bf06270 */
[----:B------:R-:W-:Y:S01]  /*b9480*/  LOP3.LUT R0, R0, 0xfffff7ff, RZ, 0xc0, !PT ;  /* 0xfffff7ff00007812 */ /* 0x000fe200078ec0ff */
[----:B------:R-:W-:Y:S01]  /*b9490*/  VIADD R16, R55, 0xf1 ;  /* 0x000000f137107836 */ /* 0x000fe20000000000 */
[----:B---3--:R-:W-:Y:S01]  /*b94a0*/  ISETP.LT.AND P3, PT, R8, UR36, !P0 ;  /* 0x0000002408007c0c */ /* 0x008fe2000c761270 */
[----:B------:R-:W3:Y:S01]  /*b94b0*/  LDCU UR36, c[0x0][0x398] ;  /* 0x00007300ff2477ac */ /* 0x000ee20008000800 */
[----:B------:R-:W-:Y:S02]  /*b94c0*/  ISETP.LT.AND P2, PT, R11, UR38, !P0 ;  /* 0x000000260b007c0c */ /* 0x000fe4000c741270 */
        /* <DEDUP_REMOVED lines=18> */
[----:B------:R-:W0:Y:S01]  /*b95f0*/  LDCU UR53, c[0x0][0x398] ;  /* 0x00007300ff3577ac */ /* 0x000e220008000800 */
[----:B------:R-:W-:Y:S02]  /*b9600*/  ISETP.LT.AND P2, PT, R11, UR54, !P0 ;  /* 0x000000360b007c0c */ /* 0x000fe4000c741270 */
        /* <DEDUP_REMOVED lines=35> */
[----:B------:R-:W-:-:S11]  /*b9840*/  ISETP.LT.AND P1, PT, R11, UR58, !P0 ;  /* 0x0000003a0b007c0c */ /* 0x000fd6000c721270 */
[----:B------:R-:W-:Y:S02]  /*b9850*/  @P2 LOP3.LUT R61, R61, 0x80000000, RZ, 0xfc, !PT ;  /* 0x800000003d3d2812 */ /* 0x000fe400078efcff */
[----:B------:R-:W-:Y:S01]  /*b9860*/  ISETP.LT.AND P2, PT, R10, UR6, !P0 ;  /* 0x000000060a007c0c */ /* 0x000fe2000c741270 */
[----:B------:R0:W-:Y:S01]  /*b9870*/  STL.64 [R1+0x190], R24 ;  /* 0x0001901801007387 */ /* 0x0001e20000100a00 */
[----:B------:R-:W-:Y:S01]  /*b9880*/  LOP3.LUT R61, R61, 0xbfffffff, RZ, 0xc0, !PT ;  /* 0xbfffffff3d3d7812 */ /* 0x000fe200078ec0ff */
[----:B------:R-:W1:Y:S03]  /*b9890*/  LDCU UR6, c[0x0][0x398] ;  /* 0x00007300ff0677ac */ /* 0x000e660008000800 */
[----:B------:R-:W-:Y:S02]  /*b98a0*/  @P1 LOP3.LUT R61, R61, 0x40000000, RZ, 0xfc, !PT ;  /* 0x400000003d3d1812 */ /* 0x000fe400078efcff */
[----:B------:R-:W-:-:S02]  /*b98b0*/  ISETP.LT.AND P1, PT, R9, UR7, !P0 ;  /* 0x0000000709007c0c */ /* 0x000fc4000c721270 */
[----:B------:R-:W-:-:S04]  /*b98c0*/  LOP3.LUT R61, R61, 0xdfffffff, RZ, 0xc0, !PT ;  /* 0xdfffffff3d3d7812 */ /* 0x000fc800078ec0ff */
[----:B------:R-:W-:Y:S02]  /*b98d0*/  @P2 LOP3.LUT R61, R61, 0x20000000, RZ, 0xfc, !PT ;  /* 0x200000003d3d2812 */ /* 0x000fe400078efcff */
[----:B0-----:R-:W-:Y:S01]  /*b98e0*/  ISETP.GE.AND P0, PT, R53, UR48, PT ;  /* 0x0000003035007c0c */ /* 0x001fe2000bf06270 */
[----:B------:R-:W0:Y:S01]  /*b98f0*/  LDCU UR48, c[0x0][0x39c] ;  /* 0x00007380ff3077ac */ /* 0x000e220008000800 */
[----:B------:R-:W-:-:S04]  /*b9900*/  LOP3.LUT R61, R61, 0xefffffff, RZ, 0xc0, !PT ;  /* 0xefffffff3d3d7812 */ /* 0x000fc800078ec0ff */
[----:B------:R-:W-:Y:S02]  /*b9910*/  @P1 LOP3.LUT R61, R61, 0x10000000, RZ, 0xfc, !PT ;  /* 0x100000003d3d1812 */ /* 0x000fe400078efcff */
[----:B------:R-:W-:Y:S02]  /*b9920*/  ISETP.LT.AND P1, PT, R8, UR60, !P0 ;  /* 0x0000003c08007c0c */ /* 0x000fe4000c721270 */
[----:B------:R-:W-:Y:S02]  /*b9930*/  ISETP.LT.AND P3, PT, R11, UR57, !P0 ;  /* 0x000000390b007c0c */ /* 0x000fe4000c761270 */
[----:B------:R-:W-:-:S09]  /*b9940*/  LOP3.LUT R61, R61, 0xf7ffffff, RZ, 0xc0, !PT ;  /* 0xf7ffffff3d3d7812 */ /* 0x000fd200078ec0ff */
[----:B------:R-:W-:Y:S02]  /*b9950*/  @P1 LOP3.LUT R61, R61, 0x8000000, RZ, 0xfc, !PT ;  /* 0x080000003d3d1812 */ /* 0x000fe400078efcff */
[----:B------:R-:W-:Y:S02]  /*b9960*/  ISETP.LT.AND P1, PT, R10, UR56, !P0 ;  /* 0x000000380a007c0c */ /* 0x000fe4000c721270 */
[----:B------:R-:W-:-:S04]  /*b9970*/  LOP3.LUT R61, R61, 0xfbffffff, RZ, 0xc0, !PT ;  /* 0xfbffffff3d3d7812 */ /* 0x000fc800078ec0ff */
[----:B------:R-:W-:Y:S02]  /*b9980*/  @P3 LOP3.LUT R61, R61, 0x4000000, RZ, 0xfc, !PT ;  /* 0x040000003d3d3812 */ /* 0x000fe400078efcff */
[----:B------:R-:W-:Y:S02]  /*b9990*/  ISETP.LT.AND P2, PT, R9, UR70, !P0 ;  /* 0x0000004609007c0c */ /* 0x000fe4000c741270 */
[----:B------:R-:W-:Y:S02]  /*b99a0*/  LOP3.LUT R61, R61, 0xfdffffff, RZ, 0xc0, !PT ;  /* 0xfdffffff3d3d7812 */ /* 0x000fe400078ec0ff */
[----:B0-----:R-:W-:Y:S01]  /*b99b0*/  ISETP.GE.AND P0, PT, R50, UR48, PT ;  /* 0x0000003032007c0c */ /* 0x001fe2000bf06270 */
[----:B------:R-:W0:Y:S01]  /*b99c0*/  LDCU UR48, c[0x0][0x39c] ;  /* 0x00007380ff3077ac */ /* 0x000e220008000800 */
[----:B------:R-:W-:Y:S02]  /*b99d0*/  @P1 LOP3.LUT R61, R61, 0x2000000, RZ, 0xfc, !PT ;  /* 0x020000003d3d1812 */ /* 0x000fe400078efcff */
[----:B------:R-:W-:-:S02]  /*b99e0*/  ISETP.LT.AND P1, PT, R8, UR50, !P0 ;  /* 0x0000003208007c0c */ /* 0x000fc4000c721270 */
[----:B------:R-:W-:-:S04]  /*b99f0*/  LOP3.LUT R61, R61, 0xfeffffff, RZ, 0xc0, !PT ;  /* 0xfeffffff3d3d7812 */ /* 0x000fc800078ec0ff */
[----:B------:R-:W-:Y:S02]  /*b9a00*/  @P2 LOP3.LUT R61, R61, 0x1000000, RZ, 0xfc, !PT ;  /* 0x010000003d3d2812 */ /* 0x000fe400078efcff */
[----:B------:R-:W-:Y:S02]  /*b9a10*/  ISETP.LT.AND P3, PT, R11, UR10, !P0 ;  /* 0x0000000a0b007c0c */ /* 0x000fe4000c761270 */
[----:B------:R-:W-:-:S04]  /*b9a20*/  LOP3.LUT R61, R61, 0xff7fffff, RZ, 0xc0, !PT ;  /* 0xff7fffff3d3d7812 */ /* 0x000fc800078ec0ff */
[----:B------:R-:W-:Y:S02]  /*b9a30*/  @P1 LOP3.LUT R61, R61, 0x800000, RZ, 0xfc, !PT ;  /* 0x008000003d3d1812 */ /* 0x000fe400078efcff */
[----:B------:R-:W-:Y:S02]  /*b9a40*/  ISETP.LT.AND P1, PT, R10, UR8, !P0 ;  /* 0x000000080a007c0c */ /* 0x000fe4000c721270 */
[----:B------:R-:W-:-:S04]  /*b9a50*/  LOP3.LUT R61, R61, 0xffbfffff, RZ, 0xc0, !PT ;  /* 0xffbfffff3d3d7812 */ /* 0x000fc800078ec0ff */
[----:B------:R-:W-:Y:S02]  /*b9a60*/  @P3 LOP3.LUT R61, R61, 0x400000, RZ, 0xfc, !PT ;  /* 0x004000003d3d3812 */ /* 0x000fe400078efcff */
[----:B------:R-:W-:Y:S02]  /*b9a70*/  ISETP.LT.AND P2, PT, R9, UR5, !P0 ;  /* 0x0000000509007c0c */ /* 0x000fe4000c741270 */
[----:B------:R-:W-:Y:S02]  /*b9a80*/  LOP3.LUT R61, R61, 0xffdfffff, RZ, 0xc0, !PT ;  /* 0xffdfffff3d3d7812 */ /* 0x000fe400078ec0ff */
[----:B0-----:R-:W-:Y:S02]  /*b9a90*/  ISETP.GE.AND P0, PT, R36, UR48, PT ;  /* 0x0000003024007c0c */ /* 0x001fe4000bf06270 */
        /* <DEDUP_REMOVED lines=12> */
[----:B------:R-:W-:Y:S02]  /*b9b60*/  ISETP.GE.AND P0, PT, R35, UR4, PT ;  /* 0x0000000423007c0c */ /* 0x000fe4000bf06270 */
        /* <DEDUP_REMOVED lines=54> */
[----:B--2---:R-:W-:Y:S02]  /*b9ed0*/  ISETP.LT.AND P3, PT, R11, UR68, !P0 ;  /* 0x000000440b007c0c */ /* 0x004fe4000c761270 */
[----:B------:R-:W-:-:S04]  /*b9ee0*/  LOP3.LUT R61, R61, 0xfffffffe, RZ, 0xc0, !PT ;  /* 0xfffffffe3d3d7812 */ /* 0x000fc800078ec0ff */
[----:B------:R-:W-:Y:S02]  /*b9ef0*/  @P1 LOP3.LUT R61, R61, 0x1, RZ, 0xfc, !PT ;  /* 0x000000013d3d1812 */ /* 0x000fe400078efcff */
[----:B------:R-:W-:-:S03]  /*b9f00*/  ISETP.LT.AND P1, PT, R10, UR32, !P0 ;  /* 0x000000200a007c0c */ /* 0x000fc6000c721270 */
[----:B------:R-:W-:-:S04]  /*b9f10*/  @P2 LOP3.LUT R49, R49, 0x80000000, RZ, 0xfc, !PT ;  /* 0x8000000031312812 */ /* 0x000fc800078efcff */
[----:B------:R-:W-:-:S04]  /*b9f20*/  LOP3.LUT R49, R49, 0xbfffffff, RZ, 0xc0, !PT ;  /* 0xbfffffff31317812 */ /* 0x000fc800078ec0ff */
[----:B------:R-:W-:Y:S02]  /*b9f30*/  @P3 LOP3.LUT R49, R49, 0x40000000, RZ, 0xfc, !PT ;  /* 0x4000000031313812 */ /* 0x000fe400078efcff */
[----:B------:R-:W-:Y:S02]  /*b9f40*/  ISETP.LT.AND P2, PT, R9, UR31, !P0 ;  /* 0x0000001f09007c0c */ /* 0x000fe4000c741270 */
[----:B------:R-:W-:Y:S02]  /*b9f50*/  LOP3.LUT R49, R49, 0xdfffffff, RZ, 0xc0, !PT ;  /* 0xdfffffff31317812 */ /* 0x000fe400078ec0ff */
[----:B------:R-:W-:Y:S02]  /*b9f60*/  ISETP.GE.AND P0, PT, R16, UR24, PT ;  /* 0x0000001810007c0c */ /* 0x000fe4000bf06270 */
[----:B------:R-:W-:Y:S02]  /*b9f70*/  @P1 LOP3.LUT R49, R49, 0x20000000, RZ, 0xfc, !PT ;  /* 0x2000000031311812 */ /* 0x000fe400078efcff */
[----:B----4-:R-:W-:-:S02]  /*b9f80*/  ISETP.LT.AND P1, PT, R8, UR30, !P0 ;  /* 0x0000001e08007c0c */ /* 0x010fc4000c721270 */
        /* <DEDUP_REMOVED lines=15> */
[----:B---3--:R-:W-:Y:S02]  /*ba080*/  ISETP.LT.AND P3, PT, R11, UR36, !P0 ;  /* 0x000000240b007c0c */ /* 0x008fe4000c761270 */
[----:B------:R-:W-:-:S04]  /*ba090*/  LOP3.LUT R49, R49, 0xff7fffff, RZ, 0xc0, !PT ;  /* 0xff7fffff31317812 */ /* 0x000fc800078ec0ff */
[----:B------:R-:W-:Y:S02]  /*ba0a0*/  @P2 LOP3.LUT R49, R49, 0x800000, RZ, 0xfc, !PT ;  /* 0x0080000031312812 */ /* 0x000fe400078efcff */
[----:B------:R-:W-:Y:S02]  /*ba0b0*/  ISETP.LT.AND P1, PT, R10, UR76, !P0 ;  /* 0x0000004c0a007c0c */ /* 0x000fe4000c721270 */
[----:B------:R-:W-:-:S04]  /*ba0c0*/  LOP3.LUT R49, R49, 0xffbfffff, RZ, 0xc0, !PT ;  /* 0xffbfffff31317812 */ /* 0x000fc800078ec0ff */
[----:B------:R-:W-:Y:S02]  /*ba0d0*/  @P3 LOP3.LUT R49, R49, 0x400000, RZ, 0xfc, !PT ;  /* 0x0040000031313812 */ /* 0x000fe400078efcff */
[----:B-1----:R-:W-:Y:S02]  /*ba0e0*/  ISETP.LT.AND P2, PT, R9, UR67, !P0 ;  /* 0x0000004309007c0c */ /* 0x002fe4000c741270 */
        /* <DEDUP_REMOVED lines=25> */
[----:B------:R-:W-:Y:S01]  /*ba280*/  ISETP.LT.AND P0, PT, R9, UR77, !P0 ;  /* 0x0000004d09007c0c */ /* 0x000fe2000c701270 */
[----:B------:R0:W-:Y:S01]  /*ba290*/  STL.64 [R1+0x198], R26 ;  /* 0x0001981a01007387 */ /* 0x0001e20000100a00 */
[----:B------:R-:W-:Y:S01]  /*ba2a0*/  LOP3.LUT R49, R49, 0xffffdfff, RZ, 0xc0, !PT ;  /* 0xffffdfff31317812 */ /* 0x000fe200078ec0ff */
[C---:B------:R-:W-:Y:S02]  /*ba2b0*/  VIADD R25, R55.reuse, 0xf7 ;  /* 0x000000f737197836 */ /* 0x040fe40000000000 */
[----:B------:R-:W-:Y:S01]  /*ba2c0*/  VIADD R24, R55, 0xf8 ;  /* 0x000000f837187836 */ /* 0x000fe20000000000 */
[----:B------:R-:W-:Y:S01]  /*ba2d0*/  @P1 LOP3.LUT R49, R49, 0x2000, RZ, 0xfc, !PT ;  /* 0x0000200031311812 */ /* 0x000fe200078efcff */
[C---:B------:R-:W-:Y:S01]  /*ba2e0*/  VIADD R23, R55.reuse, 0xf9 ;  /* 0x000000f937177836 */ /* 0x040fe20000000000 */
[----:B------:R-:W2:Y:S01]  /*ba2f0*/  LDL.LU R56, [R1+0x3b64] ;  /* 0x003b640001387983 */ /* 0x000ea20000300800 */
[----:B0-----:R-:W-:Y:S01]  /*ba300*/  VIADD R26, R55, 0xf6 ;  /* 0x000000f6371a7836 */ /* 0x001fe20000000000 */
[----:B------:R-:W-:-:S04]  /*ba310*/  LOP3.LUT R49, R49, 0xffffefff, RZ, 0xc0, !PT ;  /* 0xffffefff31317812 */ /* 0x000fc800078ec0ff */
[----:B------:R-:W-:Y:S02]  /*ba320*/  ISETP.GE.AND P2, PT, R26, UR15, PT ;  /* 0x0000000f1a007c0c */ /* 0x000fe4000bf46270 */
[----:B------:R-:W-:Y:S01]  /*ba330*/  @P0 LOP3.LUT R49, R49, 0x1000, RZ, 0xfc, !PT ;  /* 0x0000100031310812 */ /* 0x000fe200078efcff */
[----:B------:R-:W-:-:S03]  /*ba340*/  VIADD R27, R55, 0xf5 ;  /* 0x000000f5371b7836 */ /* 0x000fc60000000000 */
[----:B------:R-:W-:Y:S02]  /*ba350*/  LOP3.LUT R49, R49, 0xffffff7f, RZ, 0xc0, !PT ;  /* 0xffffff7f31317812 */ /* 0x000fe400078ec0ff */
[----:B------:R-:W-:Y:S02]  /*ba360*/  ISETP.GE.AND P1, PT, R25, UR51, PT ;  /* 0x0000003319007c0c */ /* 0x000fe4000bf26270 */
[----:B------:R-:W-:-:S03]  /*ba370*/  ISETP.GE.AND P6, PT, R27, UR17, PT ;  /* 0x000000111b007c0c */ /* 0x000fc6000bfc6270 */
[----:B------:R-:W-:Y:S01]  /*ba380*/  @P2 LOP3.LUT R49, R49, 0x80, RZ, 0xfc, !PT ;  /* 0x0000008031312812 */ /* 0x000fe200078efcff */
[C---:B------:R-:W-:Y:S02]  /*ba390*/  VIADD R22, R55.reuse, 0xfa ;  /* 0x000000fa37167836 */ /* 0x040fe40000000000 */
[----:B------:R-:W-:Y:S01]  /*ba3a0*/  VIADD R21, R55, 0xfb ;  /* 0x000000fb37157836 */ /* 0x000fe20000000000 */
[----:B------:R-:W-:Y:S01]  /*ba3b0*/  LOP3.LUT R49, R49, 0xffffffbf, RZ, 0xc0, !PT ;  /* 0xffffffbf31317812 */ /* 0x000fe200078ec0ff */
[C---:B------:R-:W-:Y:S02]  /*ba3c0*/  VIADD R20, R55.reuse, 0xfc ;  /* 0x000000fc37147836 */ /* 0x040fe40000000000 */
[C---:B------:R-:W-:Y:S02]  /*ba3d0*/  VIADD R19, R55.reuse, 0xfd ;  /* 0x000000fd37137836 */ /* 0x040fe40000000000 */
[C---:B------:R-:W-:Y:S02]  /*ba3e0*/  VIADD R18, R55.reuse, 0xfe ;  /* 0x000000fe37127836 */ /* 0x040fe40000000000 */
[----:B------:R-:W-:-:S02]  /*ba3f0*/  VIADD R17, R55, 0xff ;  /* 0x000000ff37117836 */ /* 0x000fc40000000000 */
[----:B------:R-:W3:Y:S01]  /*ba400*/  LDL.LU R55, [R1+0x3b60] ;  /* 0x003b600001377983 */ /* 0x000ee20000300800 */
[----:B------:R-:W-:-:S03]  /*ba410*/  LOP3.LUT R49, R49, 0xfffffeff, RZ, 0xc0, !PT ;  /* 0xfffffeff31317812 */ /* 0x000fc600078ec0ff */
[----:B------:R-:W4:Y:S04]  /*ba420*/  LDL.LU R54, [R1+0x3b5c] ;  /* 0x003b5c0001367983 */ /* 0x000f280000300800 */
[----:B------:R-:W2:Y:S01]  /*ba430*/  LDL.LU R53, [R1+0x3b58] ;  /* 0x003b580001357983 */ /* 0x000ea20000300800 */
[----:B------:R-:W-:-:S03]  /*ba440*/  @P1 LOP3.LUT R49, R49, 0x100, RZ, 0xfc, !PT ;  /* 0x0000010031311812 */ /* 0x000fc600078efcff */
[----:B------:R-:W2:Y:S04]  /*ba450*/  LDL.LU R50, [R1+0x3b54] ;  /* 0x003b540001327983 */ /* 0x000ea80000300800 */
[----:B------:R-:W3:Y:S04]  /*ba460*/  LDL.LU R36, [R1+0x3b50] ;  /* 0x003b500001247983 */ /* 0x000ee80000300800 */
[----:B------:R-:W3:Y:S04]  /*ba470*/  LDL.LU R35, [R1+0x3b4c] ;  /* 0x003b4c0001237983 */ /* 0x000ee80000300800 */
[----:B------:R-:W3:Y:S01]  /*ba480*/  LDL.LU R34, [R1+0x3b48] ;  /* 0x003b480001227983 */ /* 0x000ee20000300800 */
[----:B------:R-:W-:-:S03]  /*ba490*/  @P6 LOP3.LUT R49, R49, 0x40, RZ, 0xfc, !PT ;  /* 0x0000004031316812 */ /* 0x000fc600078efcff */
[----:B------:R-:W3:Y:S01]  /*ba4a0*/  LDL.LU R33, [R1+0x3b44] ;  /* 0x003b440001217983 */ /* 0x000ee20000300800 */
[----:B------:R-:W-:-:S03]  /*ba4b0*/  ISETP.LT.AND P6, PT, R8, UR6, !P6 ;  /* 0x0000000608007c0c */ /* 0x000fc6000f7c1270 */
[----:B------:R-:W3:Y:S04]  /*ba4c0*/  LDL.LU R32, [R1+0x3b40] ;  /* 0x003b400001207983 */ /* 0x000ee80000300800 */
[----:B------:R-:W3:Y:S04]  /*ba4d0*/  LDL.LU R11, [R1+0x3b3c] ;  /* 0x003b3c00010b7983 */ /* 0x000ee80000300800 */
[----:B------:R-:W3:Y:S04]  /*ba4e0*/  LDL.LU R10, [R1+0x3b38] ;  /* 0x003b3800010a7983 */ /* 0x000ee80000300800 */
[----:B------:R-:W3:Y:S04]  /*ba4f0*/  LDL.LU R9, [R1+0x3b34] ;  /* 0x003b340001097983 */ /* 0x000ee80000300800 */
[----:B------:R-:W3:Y:S01]  /*ba500*/  LDL.LU R8, [R1+0x3b30] ;  /* 0x003b300001087983 */ /* 0x000ee20000300800 */
[----:B------:R-:W-:-:S02]  /*ba510*/  ISETP.GE.AND P0, PT, R24, UR49, PT ;  /* 0x0000003118007c0c */ /* 0x000fc4000bf06270 */
[----:B------:R-:W-:-:S11]  /*ba520*/  LOP3.LUT R49, R49, 0xfffffdff, RZ, 0xc0, !PT ;  /* 0xfffffdff31317812 */ /* 0x000fd600078ec0ff */
[----:B------:R-:W-:Y:S02]  /*ba530*/  @P0 LOP3.LUT R49, R49, 0x200, RZ, 0xfc, !PT ;  /* 0x0000020031310812 */ /* 0x000fe400078efcff */
[----:B------:R-:W-:Y:S02]  /*ba540*/  ISETP.GE.AND P0, PT, R23, UR47, PT ;  /* 0x0000002f17007c0c */ /* 0x000fe4000bf06270 */
[----:B------:R-:W-:Y:S02]  /*ba550*/  LOP3.LUT R49, R49, 0xfffffbff, RZ, 0xc0, !PT ;  /* 0xfffffbff31317812 */ /* 0x000fe400078ec0ff */
[----:B------:R-:W-:-:S09]  /*ba560*/  ISETP.GE.AND P5, PT, R22, UR45, PT ;  /* 0x0000002d16007c0c */ /* 0x000fd2000bfa6270 */
[----:B------:R-:W-:-:S04]  /*ba570*/  @P0 LOP3.LUT R49, R49, 0x400, RZ, 0xfc, !PT ;  /* 0x0000040031310812 */ /* 0x000fc800078efcff */
[----:B------:R-:W-:Y:S02]  /*ba580*/  LOP3.LUT R49, R49, 0xfffff7ff, RZ, 0xc0, !PT ;  /* 0xfffff7ff31317812 */ /* 0x000fe400078ec0ff */
[----:B------:R-:W-:Y:S02]  /*ba590*/  ISETP.GE.AND P2, PT, R21, UR43, PT ;  /* 0x0000002b15007c0c */ /* 0x000fe4000bf46270 */
[----:B------:R-:W-:Y:S02]  /*ba5a0*/  @P6 LOP3.LUT R49, R49, 0x800, RZ, 0xfc, !PT ;  /* 0x0000080031316812 */ /* 0x000fe400078efcff */
[----:B------:R-:W-:Y:S02]  /*ba5b0*/  ISETP.GE.AND P3, PT, R20, UR39, PT ;  /* 0x0000002714007c0c */ /* 0x000fe4000bf66270 */
[----:B------:R-:W-:Y:S02]  /*ba5c0*/  ISETP.GE.AND P4, PT, R19, UR37, PT ;  /* 0x0000002513007c0c */ /* 0x000fe4000bf86270 */
[----:B------:R-:W-:-:S02]  /*ba5d0*/  ISETP.GE.AND P1, PT, R18, UR35, PT ;  /* 0x0000002312007c0c */ /* 0x000fc4000bf26270 */
[----:B------:R-:W-:Y:S02]  /*ba5e0*/  ISETP.GE.AND P0, PT, R17, UR23, PT ;  /* 0x0000001711007c0c */ /* 0x000fe4000bf06270 */
[----:B------:R-:W-:Y:S01]  /*ba5f0*/  LOP3.LUT P6, RZ, R46, 0x2000000, RZ, 0xc0, !PT ;  /* 0x020000002eff7812 */ /* 0x000fe200078cc0ff */
[----:B------:R-:W-:Y:S01]  /*ba600*/  NOP ;  /* 0x0000000000007918 */ /* 0x000fe20000000000 */
[----:B------:R-:W3:Y:S01]  /*ba610*/  LDL.LU R16, [R1+0x16a0] ;  /* 0x0016a00001107983 */ /* 0x000ee20000300800 */
[----:B--2---:R-:W-:Y:S01]  /*ba620*/  LOP3.LUT R50, R50, 0xbfffffff, RZ, 0xc0, !PT ;  /* 0xbfffffff32327812 */ /* 0x004fe200078ec0ff */
[----:B------:R-:W0:Y:S02]  /*ba630*/  LDCU UR4, c[0x0][0x398] ;  /* 0x00007300ff0477ac */ /* 0x000e240008000800 */
[----:B------:R-:W2:Y:S01]  /*ba640*/  LDL.LU R31, [R1+0x18d8] ;  /* 0x0018d800011f7983 */ /* 0x000ea20000300800 */
[----:B------:R-:W1:Y:S03]  /*ba650*/  LDCU UR5, c[0x0][0x398] ;  /* 0x00007300ff0577ac */ /* 0x000e660008000800 */
[----:B------:R-:W2:Y:S01]  /*ba660*/  LDL.LU R20, [R1+0x19c4] ;  /* 0x0019c40001147983 */ /* 0x000ea20000300800 */
[----:B------:R-:W0:Y:S03]  /*ba670*/  LDCU UR6, c[0x0][0x398] ;  /* 0x00007300ff0677ac */ /* 0x000e260008000800 */
        /* <DEDUP_REMOVED lines=8> */
[----:B------:R1:W-:Y:S01]  /*ba700*/  STL.64 [R1+0x3d00], R58 ;  /* 0x003d003a01007387 */ /* 0x0003e20000100a00 */
[----:B------:R-:W0:Y:S01]  /*ba710*/  LDCU UR11, c[0x0][0x398] ;  /* 0x00007300ff0b77ac */ /* 0x000e220008000800 */
[----:B------:R-:W0:Y:S02]  /*ba720*/  LDCU UR12, c[0x0][0x398] ;  /* 0x00007300ff0c77ac */ /* 0x000e240008000800 */
[----:B-1----:R-:W2:Y:S04]  /*ba730*/  LDL.LU R58, [R1+0x1220] ;  /* 0x00122000013a7983 */ /* 0x002ea80000300800 */
[----:B------:R-:W4:Y:S04]  /*ba740*/  LDL.LU R28, [R1+0x19dc] ;  /* 0x0019dc00011c7983 */ /* 0x000f280000300800 */
[----:B------:R1:W-:Y:S04]  /*ba750*/  STL.64 [R1+0x3cf8], R56 ;  /* 0x003cf83801007387 */ /* 0x0003e80000100a00 */
[----:B-1----:R-:W4:Y:S04]  /*ba760*/  LDL.LU R57, [R1+0x12a0] ;  /* 0x0012a00001397983 */ /* 0x002f280000300800 */
[----:B------:R-:W4:Y:S04]  /*ba770*/  LDL.LU R56, [R1+0x1560] ;  /* 0x0015600001387983 */ /* 0x000f280000300800 */
[----:B------:R1:W-:Y:S04]  /*ba780*/  STL.64 [R1+0x3cb0], R44 ;  /* 0x003cb02c01007387 */ /* 0x0003e80000100a00 */
[----:B-1----:R-:W4:Y:S04]  /*ba790*/  LDL.LU R45, [R1+0x1280] ;  /* 0x00128000012d7983 */ /* 0x002f280000300800 */
[----:B------:R-:W4:Y:S04]  /*ba7a0*/  LDL.LU R30, [R1+0x12bc] ;  /* 0x0012bc00011e7983 */ /* 0x000f280000300800 */
[----:B------:R-:W4:Y:S04]  /*ba7b0*/  LDL.LU R59, [R1+0x1600] ;  /* 0x00160000013b7983 */ /* 0x000f280000300800 */
[----:B------:R-:W4:Y:S04]  /*ba7c0*/  LDL.LU R26, [R1+0x1998] ;  /* 0x00199800011a7983 */ /* 0x000f280000300800 */
[----:B------:R-:W4:Y:S04]  /*ba7d0*/  LDL.LU R27, [R1+0x199c] ;  /* 0x00199c00011b7983 */ /* 0x000f280000300800 */
[----:B------:R1:W-:Y:S04]  /*ba7e0*/  STL.64 [R1+0x3ca8], R42 ;  /* 0x003ca82a01007387 */ /* 0x0003e80000100a00 */
[----:B-1----:R-:W4:Y:S04]  /*ba7f0*/  LDL.LU R42, [R1+0x1240] ;  /* 0x00124000012a7983 */ /* 0x002f280000300800 */
[----:B------:R-:W4:Y:S04]  /*ba800*/  LDL.LU R44, [R1+0x1200] ;  /* 0x00120000012c7983 */ /* 0x000f280000300800 */
[----:B------:R-:W4:Y:S04]  /*ba810*/  LDL.LU R29, [R1+0x151c] ;  /* 0x00151c00011d7983 */ /* 0x000f280000300800 */
[----:B------:R-:W4:Y:S04]  /*ba820*/  LDL.LU R22, [R1+0x19a4] ;  /* 0x0019a40001167983 */ /* 0x000f280000300800 */
[----:B------:R1:W-:Y:S01]  /*ba830*/  STL.64 [R1+0x3c98], R40 ;  /* 0x003c982801007387 */ /* 0x0003e20000100a00 */
[----:B------:R-:W-:-:S03]  /*ba840*/  @P5 LOP3.LUT R50, R50, 0x40000000, RZ, 0xfc, !PT ;  /* 0x4000000032325812 */ /* 0x000fc600078efcff */
[----:B-1----:R-:W4:Y:S04]  /*ba850*/  LDL.LU R41, [R1+0x1988] ;  /* 0x0019880001297983 */ /* 0x002f280000300800 */
[----:B------:R-:W4:Y:S04]  /*ba860*/  LDL.LU R43, [R1+0x1260] ;  /* 0x00126000012b7983 */ /* 0x000f280000300800 */
[----:B------:R-:W4:Y:S04]  /*ba870*/  LDL.LU R21, [R1+0x19d4] ;  /* 0x0019d40001157983 */ /* 0x000f280000300800 */
[----:B------:R-:W4:Y:S04]  /*ba880*/  LDL.LU R23, [R1+0x1604] ;  /* 0x0016040001177983 */ /* 0x000f280000300800 */
[----:B------:R-:W4:Y:S04]  /*ba890*/  LDL.LU R19, [R1+0x12b8] ;  /* 0x0012b80001137983 */ /* 0x000f280000300800 */
[----:B------:R-:W4:Y:S04]  /*ba8a0*/  LDL.LU R40, [R1+0xb34] ;  /* 0x000b340001287983 */ /* 0x000f280000300800 */
[----:B------:R1:W-:Y:S01]  /*ba8b0*/  STL.64 [R1+0x3c90], R38 ;  /* 0x003c902601007387 */ /* 0x0003e20000100a00 */
[----:B------:R-:W-:-:S03]  /*ba8c0*/  LOP3.LUT R50, R50, 0xdfffffff, RZ, 0xc0, !PT ;  /* 0xdfffffff32327812 */ /* 0x000fc600078ec0ff */
[----:B-1----:R-:W4:Y:S01]  /*ba8d0*/  LDL.LU R39, [R1+0xb38] ;  /* 0x000b380001277983 */ /* 0x002f220000300800 */
[----:B------:R-:W-:Y:S02]  /*ba8e0*/  @P2 LOP3.LUT R50, R50, 0x20000000, RZ, 0xfc, !PT ;  /* 0x2000000032322812 */ /* 0x000fe400078efcff */
[C---:B------:R-:W-:Y:S01]  /*ba8f0*/  LOP3.LUT P5, RZ, R49.reuse, 0x20, RZ, 0xc0, !PT ;  /* 0x0000002031ff7812 */ /* 0x040fe200078ac0ff */
[----:B---3--:R-:W-:Y:S01]  /*ba900*/  STL.64 [R1+0x3c80], R36 ;  /* 0x003c802401007387 */ /* 0x008fe20000100a00 */
[----:B------:R-:W-:Y:S02]  /*ba910*/  LOP3.LUT R50, R50, 0xefffffff, RZ, 0xc0, !PT ;  /* 0xefffffff32327812 */ /* 0x000fe400078ec0ff */
[C---:B------:R-:W-:Y:S01]  /*ba920*/  LOP3.LUT P2, RZ, R49.reuse, 0x10, RZ, 0xc0, !PT ;  /* 0x0000001031ff7812 */ /* 0x040fe2000784c0ff */
[----:B------:R-:W-:Y:S01]  /*ba930*/  STL [R1+0x3c50], R34 ;  /* 0x003c502201007387 */ /* 0x000fe20000100800 */
[----:B------:R-:W-:Y:S02]  /*ba940*/  @P3 LOP3.LUT R50, R50, 0x10000000, RZ, 0xfc, !PT ;  /* 0x1000000032323812 */ /* 0x000fe400078efcff */
[----:B------:R-:W-:Y:S01]  /*ba950*/  LOP3.LUT P3, RZ, R49, 0x8, RZ, 0xc0, !PT ;  /* 0x0000000831ff7812 */ /* 0x000fe2000786c0ff */
[----:B------:R-:W-:Y:S01]  /*ba960*/  STL [R1+0x3c38], R32 ;  /* 0x003c382001007387 */ /* 0x000fe20000100800 */
[----:B------:R-:W-:-:S03]  /*ba970*/  LOP3.LUT R50, R50, 0xf7ffffff, RZ, 0xc0, !PT ;  /* 0xf7ffffff32327812 */ /* 0x000fc600078ec0ff */
        /* <DEDUP_REMOVED lines=10> */
[----:B------:R-:W1:Y:S01]  /*baa20*/  LDS.128 R8, [R52] ;  /* 0x0000000034087984 */ /* 0x000e620000000c00 */
[----:B------:R-:W-:Y:S01]  /*baa30*/  @P0 LOP3.LUT R50, R50, 0x2000000, RZ, 0xfc, !PT ;  /* 0x0200000032320812 */ /* 0x000fe200078efcff */
[----:B------:R-:W-:Y:S02]  /*baa40*/  NOP ;  /* 0x0000000000007918 */ /* 0x000fe40000000000 */
[----:B------:R-:W-:Y:S01]  /*baa50*/  STL [R1+0x3bd8], R6 ;  /* 0x003bd80601007387 */ /* 0x000fe20000100800 */
[----:B------:R-:W-:-:S03]  /*baa60*/  LOP3.LUT P0, RZ, R49, 0x1, RZ, 0xc0, !PT ;  /* 0x0000000131ff7812 */ /* 0x000fc6000780c0ff */
[----:B------:R-:W-:Y:S04]  /*baa70*/  STL [R1+0x3bc0], R4 ;  /* 0x003bc00401007387 */ /* 0x000fe80000100800 */
[----:B------:R-:W-:Y:S04]  /*baa80*/  STL [R1+0x3ba8], R2 ;  /* 0x003ba80201007387 */ /* 0x000fe80000100800 */
[----:B------:R-:W-:Y:S04]  /*baa90*/  STL [R1+0x3b88], R0 ;  /* 0x003b880001007387 */ /* 0x000fe80000100800 */
[----:B------:R-:W-:Y:S04]  /*baaa0*/  STL [R1+0x3b74], R61 ;  /* 0x003b743d01007387 */ /* 0x000fe80000100800 */
[----:B------:R-:W-:Y:S04]  /*baab0*/  STL [R1+0x3bf8], R50 ;  /* 0x003bf83201007387 */ /* 0x000fe80000100800 */
[----:B------:R-:W-:Y:S04]  /*baac0*/  STL [R1+0x3b70], R49 ;  /* 0x003b703101007387 */ /* 0x000fe80000100800 */
[----:B------:R3:W-:Y:S04]  /*baad0*/  STSM.16.M88.4 [R52], R12 ;  /* 0x0000000c34007844 */ /* 0x0007e80000000200 */
[----:B-1----:R-:W-:Y:S04]  /*baae0*/  STL.64 [R1+0x380], R8 ;  /* 0x0003800801007387 */ /* 0x002fe80000100a00 */
[----:B------:R-:W-:Y:S01]  /*baaf0*/  STL.64 [R1+0x388], R10 ;  /* 0x0003880a01007387 */ /* 0x000fe20000100a00 */
[----:B------:R-:W-:-:S03]  /*bab00*/  NOP ;  /* 0x0000000000007918 */ /* 0x000fc60000000000 */
[----:B------:R-:W4:Y:S04]  /*bab10*/  LDL.LU R34, [R1+0xaac] ;  /* 0x000aac0001227983 */ /* 0x000f280000300800 */
[----:B------:R-:W4:Y:S04]  /*bab20*/  LDL.LU R36, [R1+0xaa8] ;  /* 0x000aa80001247983 */ /* 0x000f280000300800 */
[----:B------:R-:W1:Y:S01]  /*bab30*/  LDS.128 R8, [R52] ;  /* 0x0000000034087984 */ /* 0x000e620000000c00 */
[----:B--2---:R-:W-:Y:S02]  /*bab40*/  IMAD.MOV.U32 R37, RZ, RZ, R58 ;  /* 0x000000ffff257224 */ /* 0x004fe400078e003a */
[----:B------:R-:W-:-:S02]  /*bab50*/  IMAD.MOV.U32 R58, RZ, RZ, R17 ;  /* 0x000000ffff3a7224 */ /* 0x000fc400078e0011 */
[----:B----4-:R-:W-:Y:S02]  /*bab60*/  IMAD.MOV.U32 R38, RZ, RZ, R56 ;  /* 0x000000ffff267224 */ /* 0x010fe400078e0038 */
[----:B------:R-:W-:Y:S01]  /*bab70*/  IMAD.MOV.U32 R56, RZ, RZ, R19 ;  /* 0x000000ffff387224 */ /* 0x000fe200078e0013 */
[----:B---3--:R-:W-:Y:S01]  /*bab80*/  LOP3.LUT R13, R40, 0xffff, RZ, 0xc0, !PT ;  /* 0x0000ffff280d7812 */ /* 0x008fe200078ec0ff */
[----:B------:R-:W-:Y:S02]  /*bab90*/  IMAD.MOV.U32 R40, RZ, RZ, R57 ;  /* 0x000000ffff287224 */ /* 0x000fe400078e0039 */
[----:B------:R-:W-:Y:S01]  /*baba0*/  IMAD.MOV.U32 R57, RZ, RZ, R18 ;  /* 0x000000ffff397224 */ /* 0x000fe200078e0012 */
[----:B------:R-:W-:Y:S01]  /*babb0*/  LOP3.LUT R12, R39, 0xffff, RZ, 0xc0, !PT ;  /* 0x0000ffff270c7812 */ /* 0x000fe200078ec0ff */
[----:B------:R-:W-:Y:S02]  /*babc0*/  IMAD.MOV.U32 R39, RZ, RZ, R41 ;  /* 0x000000ffff277224 */ /* 0x000fe400078e0029 */
[----:B------:R-:W-:-:S02]  /*babd0*/  IMAD.MOV.U32 R41, RZ, RZ, R42 ;  /* 0x000000ffff297224 */ /* 0x000fc400078e002a */
[----:B------:R-:W-:Y:S02]  /*babe0*/  IMAD.MOV.U32 R42, RZ, RZ, R16 ;  /* 0x000000ffff2a7224 */ /* 0x000fe400078e0010 */
[----:B------:R-:W2:Y:S04]  /*babf0*/  LDL.LU R16, [R1+0xbf8] ;  /* 0x000bf80001107983 */ /* 0x000ea80000300800 */
[----:B------:R-:W3:Y:S04]  /*bac00*/  LDL.LU R17, [R1+0xbe4] ;  /* 0x000be40001117983 */ /* 0x000ee80000300800 */
[----:B------:R-:W4:Y:S04]  /*bac10*/  LDL.LU R18, [R1+0xbd8] ;  /* 0x000bd80001127983 */ /* 0x000f280000300800 */
[----:B------:R-:W2:Y:S04]  /*bac20*/  LDL.LU R19, [R1+0xa08] ;  /* 0x000a080001137983 */ /* 0x000ea80000300800 */
[----:B-1----:R-:W-:Y:S04]  /*bac30*/  STL.64 [R1+0x370], R8 ;  /* 0x0003700801007387 */ /* 0x002fe80000100a00 */
[----:B------:R1:W-:Y:S04]  /*bac40*/  STL.64 [R1+0x378], R10 ;  /* 0x0003780a01007387 */ /* 0x0003e80000100a00 */
[----:B-1----:R-:W4:Y:S04]  /*bac50*/  LDL.LU R10, [R1+0x1e0] ;  /* 0x0001e000010a7983 */ /* 0x002f280000300800 */
[----:B------:R-:W4:Y:S01]  /*bac60*/  LDL.LU R32, [R1+0x1dc] ;  /* 0x0001dc0001207983 */ /* 0x000f220000300800 */
[----:B------:R-:W-:-:S03]  /*bac70*/  LOP3.LUT R14, R34, 0xffff, RZ, 0xc0, !PT ;  /* 0x0000ffff220e7812 */ /* 0x000fc600078ec0ff */
[----:B------:R-:W4:Y:S01]  /*bac80*/  LDL.LU R34, [R1+0x1d8] ;  /* 0x0001d80001227983 */ /* 0x000f220000300800 */
[----:B------:R-:W-:-:S03]  /*bac90*/  LOP3.LUT R15, R36, 0xffff, RZ, 0xc0, !PT ;  /* 0x0000ffff240f7812 */ /* 0x000fc600078ec0ff */
[----:B------:R-:W4:Y:S01]  /*baca0*/  LDL.LU R36, [R1+0x1b0] ;  /* 0x0001b00001247983 */ /* 0x000f220000300800 */
[----:B------:R-:W-:Y:S01]  /*bacb0*/  NOP ;  /* 0x0000000000007918 */ /* 0x000fe20000000000 */
[----:B---3--:R-:W-:Y:S02]  /*bacc0*/  PRMT R17, R17, 0x4210, R13 ;  /* 0x0000421011117816 */ /* 0x008fe4000000000d */
[----:B--2---:R-:W-:Y:S02]  /*bacd0*/  PRMT R19, R19, 0x4210, R15 ;  /* 0x0000421013137816 */ /* 0x004fe4000000000f */
[----:B----4-:R-:W-:Y:S02]  /*bace0*/  PRMT R13, R32, 0x5210, R13 ;  /* 0x00005210200d7816 */ /* 0x010fe4000000000d */
[----:B------:R-:W2:Y:S01]  /*bacf0*/  LDL.LU R32, [R1+0xb48] ;  /* 0x000b480001207983 */ /* 0x000ea20000300800 */
[----:B------:R-:W-:-:S03]  /*bad00*/  PRMT R15, R36, 0x5210, R15 ;  /* 0x00005210240f7816 */ /* 0x000fc6000000000f */
[----:B------:R-:W3:Y:S01]  /*bad10*/  LDL.LU R36, [R1+0xb44] ;  /* 0x000b440001247983 */ /* 0x000ee20000300800 */
[----:B------:R-:W-:Y:S02]  /*bad20*/  PRMT R16, R16, 0x4210, R12 ;  /* 0x0000421010107816 */ /* 0x000fe4000000000c */
[----:B------:R-:W-:Y:S02]  /*bad30*/  PRMT R18, R18, 0x4210, R14 ;  /* 0x0000421012127816 */ /* 0x000fe4000000000e */
[----:B------:R-:W-:-:S03]  /*bad40*/  PRMT R12, R10, 0x5210, R12 ;  /* 0x000052100a0c7816 */ /* 0x000fc6000000000c */
[----:B------:R-:W-:Y:S01]  /*bad50*/  STSM.16.M88.4 [R52], R16 ;  /* 0x0000001034007844 */ /* 0x000fe20000000200 */
[----:B------:R-:W-:-:S03]  /*bad60*/  NOP ;  /* 0x0000000000007918 */ /* 0x000fc60000000000 */
[----:B------:R-:W1:Y:S01]  /*bad70*/  LDS.128 R8, [R52] ;  /* 0x0000000034087984 */ /* 0x000e620000000c00 */
[----:B------:R-:W-:Y:S01]  /*bad80*/  PRMT R14, R34, 0x5210, R14 ;  /* 0x00005210220e7816 */ /* 0x000fe2000000000e */
[----:B------:R-:W-:Y:S01]  /*bad90*/  NOP ;  /* 0x0000000000007918 */ /* 0x000fe20000000000 */
[----:B-1----:R-:W-:Y:S01]  /*bada0*/  IMAD.MOV.U32 R34, RZ, RZ, R9 ;  /* 0x000000ffff227224 */ /* 0x002fe200078e0009 */
[----:B------:R-:W-:Y:S04]  /*badb0*/  STL [R1+0x360], R8 ;  /* 0x0003600801007387 */ /* 0x000fe80000100800 */
[----:B------:R1:W-:Y:S04]  /*badc0*/  STL.64 [R1+0x368], R10 ;  /* 0x0003680a01007387 */ /* 0x0003e80000100a00 */
[----:B------:R-:W-:Y:S04]  /*badd0*/  STL.64 [R1+0x3c58], R34 ;  /* 0x003c582201007387 */ /* 0x000fe80000100a00 */
[----:B-1----:R-:W4:Y:S04]  /*bade0*/  LDL.LU R11, [R1+0xabc] ;  /* 0x000abc00010b7983 */ /* 0x002f280000300800 */
[----:B------:R-:W4:Y:S04]  /*badf0*/  LDL.LU R8, [R1+0xab8] ;  /* 0x000ab80001087983 */ /* 0x000f280000300800 */
[----:B------:R-:W4:Y:S04]  /*bae00*/  LDL.LU R9, [R1+0xc34] ;  /* 0x000c340001097983 */ /* 0x000f280000300800 */
[----:B------:R-:W4:Y:S04]  /*bae10*/  LDL.LU R10, [R1+0xc30] ;  /* 0x000c3000010a7983 */ /* 0x000f280000300800 */
[----:B------:R2:W-:Y:S02]  /*bae20*/  STSM.16.M88.4 [R52], R12 ;  /* 0x0000000c34007844 */ /* 0x0005e40000000200 */
[----:B--2---:R-:W-:-:S02]  /*bae30*/  LOP3.LUT R12, R32, 0xffff, RZ, 0xc0, !PT ;  /* 0x0000ffff200c7812 */ /* 0x004fc400078ec0ff */
[----:B------:R-:W2:Y:S01]  /*bae40*/  LDL.LU R32, [R1+0xc20] ;  /* 0x000c200001207983 */ /* 0x000ea20000300800 */
[----:B---3--:R-:W-:-:S03]  /*bae50*/  LOP3.LUT R13, R36, 0xffff, RZ, 0xc0, !PT ;  /* 0x0000ffff240d7812 */ /* 0x008fc600078ec0ff */
[----:B------:R-:W3:Y:S01]  /*bae60*/  LDL.LU R36, [R1+0xc1c] ;  /* 0x000c1c0001247983 */ /* 0x000ee20000300800 */
[----:B----4-:R-:W-:Y:S02]  /*bae70*/  LOP3.LUT R14, R11, 0xffff, RZ, 0xc0, !PT ;  /* 0x0000ffff0b0e7812 */ /* 0x010fe400078ec0ff */
[----:B------:R-:W-:Y:S02]  /*bae80*/  LOP3.LUT R15, R8, 0xffff, RZ, 0xc0, !PT ;  /* 0x0000ffff080f7812 */ /* 0x000fe400078ec0ff */
[----:B------:R-:W-:Y:S02]  /*bae90*/  PRMT R16, R9, 0x4210, R12 ;  /* 0x0000421009107816 */ /* 0x000fe4000000000c */
[----:B------:R-:W-:Y:S01]  /*baea0*/  PRMT R17, R10, 0x4210, R13 ;  /* 0x000042100a117816 */ /* 0x000fe2000000000d */
[----:B------:R-:W-:Y:S01]  /*baeb0*/  NOP ;  /* 0x0000000000007918 */ /* 0x000fe20000000000 */
[----:B------:R-:W1:Y:S04]  /*baec0*/  LDS.128 R8, [R52] ;  /* 0x0000000034087984 */ /* 0x000e680000000c00 */
[----:B-1----:R1:W-:Y:S04]  /*baed0*/  STL.64 [R1+0x350], R8 ;  /* 0x0003500801007387 */ /* 0x0023e80000100a00 */
[----:B------:R4:W-:Y:S04]  /*baee0*/  STL.64 [R1+0x358], R10 ;  /* 0x0003580a01007387 */ /* 0x0009e80000100a00 */
[----:B-1----:R-:W3:Y:S04]  /*baef0*/  LDL.LU R9, [R1+0x1e4] ;  /* 0x0001e40001097983 */ /* 0x002ee80000300800 */
[----:B----4-:R-:W4:Y:S01]  /*baf00*/  LDL.LU R10, [R1+0x1ec] ;  /* 0x0001ec00010a7983 */ /* 0x010f220000300800 */
[----:B--2---:R-:W-:-:S03]  /*baf10*/  PRMT R18, R32, 0x4210, R14 ;  /* 0x0000421020127816 */ /* 0x004fc6000000000e */
[----:B------:R-:W2:Y:S01]  /*baf20*/  LDL.LU R32, [R1+0x1e8] ;  /* 0x0001e80001207983 */ /* 0x000ea20000300800 */
[----:B---3--:R-:W-:Y:S01]  /*baf30*/  PRMT R19, R36, 0x4210, R15 ;  /* 0x0000421024137816 */ /* 0x008fe2000000000f */
[----:B------:R-:W-:Y:S02]  /*baf40*/  NOP ;  /* 0x0000000000007918 */ /* 0x000fe40000000000 */
[----:B------:R-:W3:Y:S04]  /*baf50*/  LDL.LU R36, [R1+0x1b4] ;  /* 0x0001b40001247983 */ /* 0x000ee80000300800 */
[----:B------:R-:W-:Y:S01]  /*baf60*/  STSM.16.M88.4 [R52], R16 ;  /* 0x0000001034007844 */ /* 0x000fe20000000200 */
[----:B------:R-:W-:Y:S02]  /*baf70*/  PRMT R12, R9, 0x5210, R12 ;  /* 0x00005210090c7816 */ /* 0x000fe4000000000c */
[----:B--2---:R-:W-:-:S02]  /*baf80*/  PRMT R14, R32, 0x5210, R14 ;  /* 0x00005210200e7816 */ /* 0x004fc4000000000e */
[----:B------:R-:W2:Y:S01]  /*baf90*/  LDL.LU R32, [R1+0xb60] ;  /* 0x000b600001207983 */ /* 0x000ea20000300800 */
[----:B---3--:R-:W-:-:S03]  /*bafa0*/  PRMT R15, R36, 0x5210, R15 ;  /* 0x00005210240f7816 */ /* 0x008fc6000000000f */
[----:B------:R-:W3:Y:S01]  /*bafb0*/  LDL.LU R36, [R1+0xb5c] ;  /* 0x000b5c0001247983 */ /* 0x000ee20000300800 */
[----:B----4-:R-:W-:Y:S01]  /*bafc0*/  PRMT R13, R10, 0x5210, R13 ;  /* 0x000052100a0d7816 */ /* 0x010fe2000000000d */
[----:B------:R-:W-:Y:S02]  /*bafd0*/  NOP ;  /* 0x0000000000007918 */ /* 0x000fe40000000000 */
[----:B------:R-:W1:Y:S01]  /*bafe0*/  LDS.128 R8, [R52] ;  /* 0x0000000034087984 */ /* 0x000e620000000c00 */
[----:B------:R-:W-:-:S03]  /*baff0*/  NOP ;  /* 0x0000000000007918 */ /* 0x000fc60000000000 */
[----:B-1----:R-:W-:Y:S04]  /*bb000*/  STL.64 [R1+0x340], R8 ;  /* 0x0003400801007387 */ /* 0x002fe80000100a00 */
[----:B------:R1:W-:Y:S04]  /*bb010*/  STL.64 [R1+0x348], R10 ;  /* 0x0003480a01007387 */ /* 0x0003e80000100a00 */
        /* <DEDUP_REMOVED lines=51> */
[----:B-1----:R-:W-:Y:S04]  /*bb350*/  STL [R1+0x314], R9 ;  /* 0x0003140901007387 */ /* 0x002fe80000100800 */
[----:B------:R1:W-:Y:S04]  /*bb360*/  STL.64 [R1+0x318], R10 ;  /* 0x0003180a01007387 */ /* 0x0003e80000100a00 */
[----:B-1----:R-:W4:Y:S01]  /*bb370*/  LDL.LU R11, [R1+0x3d1c] ;  /* 0x003d1c00010b7983 */ /* 0x002f220000300800 */
[----:B--2---:R-:W-:Y:S01]  /*bb380*/  PRMT R18, R32, 0x4210, R14 ;  /* 0x0000421020127816 */ /* 0x004fe2000000000e */
[----:B------:R-:W-:-:S02]  /*bb390*/  IMAD.MOV.U32 R32, RZ, RZ, R8 ;  /* 0x000000ffff207224 */ /* 0x000fc400078e0008 */
[----:B------:R-:W2:Y:S04]  /*bb3a0*/  LDL.LU R8, [R1+0x20c] ;  /* 0x00020c0001087983 */ /* 0x000ea80000300800 */
[----:B------:R-:W2:Y:S04]  /*bb3b0*/  LDL.LU R9, [R1+0x214] ;  /* 0x0002140001097983 */ /* 0x000ea80000300800 */
[----:B------:R-:W2:Y:S01]  /*bb3c0*/  LDL.LU R10, [R1+0x208] ;  /* 0x00020800010a7983 */ /* 0x000ea20000300800 */
[----:B---3--:R-:W-:Y:S01]  /*bb3d0*/  PRMT R19, R36, 0x4210, R15 ;  /* 0x0000421024137816 */ /* 0x008fe2000000000f */
[----:B------:R-:W-:-:S02]  /*bb3e0*/  NOP ;  /* 0x0000000000007918 */ /* 0x000fc40000000000 */
[----:B------:R-:W3:Y:S04]  /*bb3f0*/  LDL.LU R36, [R1+0x210] ;  /* 0x0002100001247983 */ /* 0x000ee80000300800 */
[----:B------:R-:W-:Y:S04]  /*bb400*/  STL.64 [R1+0x3c40], R32 ;  /* 0x003c402001007387 */ /* 0x000fe80000100a00 */
[----:B------:R-:W-:Y:S01]  /*bb410*/  STSM.16.M88.4 [R52], R16 ;  /* 0x0000001034007844 */ /* 0x000fe20000000200 */
[----:B------:R-:W-:-:S03]  /*bb420*/  NOP ;  /* 0x0000000000007918 */ /* 0x000fc60000000000 */
[----:B------:R-:W1:Y:S01]  /*bb430*/  LDS.128 R16, [R52] ;  /* 0x0000000034107984 */ /* 0x000e620000000c00 */
[----:B------:R-:W-:Y:S01]  /*bb440*/  NOP ;  /* 0x0000000000007918 */ /* 0x000fe20000000000 */
[----:B--2---:R-:W-:Y:S02]  /*bb450*/  PRMT R14, R10, 0x5210, R14 ;  /* 0x000052100a0e7816 */ /* 0x004fe4000000000e */
[----:B------:R-:W2:Y:S01]  /*bb460*/  LDL.LU R10, [R1+0xb8c] ;  /* 0x000b8c00010a7983 */ /* 0x000ea20000300800 */
[----:B---3--:R-:W-:-:S03]  /*bb470*/  PRMT R15, R36, 0x5210, R15 ;  /* 0x00005210240f7816 */ /* 0x008fc6000000000f */
[----:B------:R-:W3:Y:S01]  /*bb480*/  LDL.LU R36, [R1+0xb88] ;  /* 0x000b880001247983 */ /* 0x000ee20000300800 */
[----:B------:R-:W-:-:S03]  /*bb490*/  PRMT R12, R8, 0x5210, R12 ;  /* 0x00005210080c7816 */ /* 0x000fc6000000000c */
[----:B-1----:R-:W-:Y:S01]  /*bb4a0*/  STL.64 [R1+0x300], R16 ;  /* 0x0003001001007387 */ /* 0x002fe20000100a00 */
[----:B------:R-:W-:-:S03]  /*bb4b0*/  PRMT R13, R9, 0x5210, R13 ;  /* 0x00005210090d7816 */ /* 0x000fc6000000000d */
[----:B------:R-:W-:Y:S04]  /*bb4c0*/  STL.64 [R1+0x308], R18 ;  /* 0x0003081201007387 */ /* 0x000fe80000100a00 */
[----:B------:R-:W4:Y:S04]  /*bb4d0*/  LDL.LU R4, [R1+0xaf0] ;  /* 0x000af00001047983 */ /* 0x000f280000300800 */
[----:B------:R-:W4:Y:S04]  /*bb4e0*/  LDL.LU R6, [R1+0xaec] ;  /* 0x000aec0001067983 */ /* 0x000f280000300800 */
[----:B------:R-:W4:Y:S04]  /*bb4f0*/  LDL.LU R8, [R1+0xc90] ;  /* 0x000c900001087983 */ /* 0x000f280000300800 */
[----:B------:R-:W4:Y:S04]  /*bb500*/  LDL.LU R9, [R1+0xc8c] ;  /* 0x000c8c0001097983 */ /* 0x000f280000300800 */
[----:B------:R2:W-:Y:S01]  /*bb510*/  STSM.16.M88.4 [R52], R12 ;  /* 0x0000000c34007844 */ /* 0x0005e20000000200 */
[----:B------:R-:W-:-:S03]  /*bb520*/  NOP ;  /* 0x0000000000007918 */ /* 0x000fc60000000000 */
[----:B------:R-:W1:Y:S01]  /*bb530*/  LDS.128 R32, [R52] ;  /* 0x0000000034207984 */ /* 0x000e620000000c00 */
[----:B------:R-:W-:Y:S01]  /*bb540*/  NOP ;  /* 0x0000000000007918 */ /* 0x000fe20000000000 */
[----:B--2---:R-:W-:Y:S02]  /*bb550*/  LOP3.LUT R12, R10, 0xffff, RZ, 0xc0, !PT ;  /* 0x0000ffff0a0c7812 */ /* 0x004fe400078ec0ff */
[----:B------:R-:W2:Y:S01]  /*bb560*/  LDL.LU R10, [R1+0xc88] ;  /* 0x000c8800010a7983 */ /* 0x000ea20000300800 */
[----:B---3--:R-:W-:-:S03]  /*bb570*/  LOP3.LUT R13, R36, 0xffff, RZ, 0xc0, !PT ;  /* 0x0000ffff240d7812 */ /* 0x008fc600078ec0ff */
[----:B------:R-:W3:Y:S01]  /*bb580*/  LDL.LU R36, [R1+0xa58] ;  /* 0x000a580001247983 */ /* 0x000ee20000300800 */
[----:B----4-:R-:W-:-:S03]  /*bb590*/  PRMT R16, R8, 0x4210, R12 ;  /* 0x0000421008107816 */ /* 0x010fc6000000000c */
[----:B------:R-:W4:Y:S01]  /*bb5a0*/  LDL.LU R8, [R1+0x21c] ;  /* 0x00021c0001087983 */ /* 0x000f220000300800 */
[----:B------:R-:W-:-:S03]  /*bb5b0*/  PRMT R17, R9, 0x4210, R13 ;  /* 0x0000421009117816 */ /* 0x000fc6000000000d */
[----:B------:R-:W4:Y:S01]  /*bb5c0*/  LDL.LU R9, [R1+0x218] ;  /* 0x0002180001097983 */ /* 0x000f220000300800 */
[----:B------:R-:W-:Y:S02]  /*bb5d0*/  LOP3.LUT R14, R4, 0xffff, RZ, 0xc0, !PT ;  /* 0x0000ffff040e7812 */ /* 0x000fe400078ec0ff */
[----:B------:R-:W-:Y:S01]  /*bb5e0*/  LOP3.LUT R15, R6, 0xffff, RZ, 0xc0, !PT ;  /* 0x0000ffff060f7812 */ /* 0x000fe200078ec0ff */
[----:B-1----:R-:W-:Y:S04]  /*bb5f0*/  STL.64 [R1+0x2f0], R32 ;  /* 0x0002f02001007387 */ /* 0x002fe80000100a00 */
[----:B------:R-:W-:Y:S01]  /*bb600*/  STL.64 [R1+0x2f8], R34 ;  /* 0x0002f82201007387 */ /* 0x000fe20000100a00 */
[----:B--2---:R-:W-:-:S03]  /*bb610*/  PRMT R18, R10, 0x4210, R14 ;  /* 0x000042100a127816 */ /* 0x004fc6000000000e */
[----:B------:R-:W2:Y:S01]  /*bb620*/  LDL.LU R10, [R1+0x220] ;  /* 0x00022000010a7983 */ /* 0x000ea20000300800 */
[----:B---3--:R-:W-:-:S03]  /*bb630*/  PRMT R19, R36, 0x4210, R15 ;  /* 0x0000421024137816 */ /* 0x008fc6000000000f */
[----:B------:R-:W3:Y:S01]  /*bb640*/  LDL.LU R36, [R1+0x1cc] ;  /* 0x0001cc0001247983 */ /* 0x000ee20000300800 */
[----:B----4-:R-:W-:-:S03]  /*bb650*/  PRMT R13, R9, 0x5210, R13 ;  /* 0x00005210090d7816 */ /* 0x010fc6000000000d */
[----:B------:R-:W4:Y:S04]  /*bb660*/  LDL.LU R9, [R1+0xba4] ;  /* 0x000ba40001097983 */ /* 0x000f280000300800 */
[----:B------:R-:W-:Y:S01]  /*bb670*/  STSM.16.M88.4 [R52], R16 ;  /* 0x0000001034007844 */ /* 0x000fe20000000200 */
[----:B------:R-:W-:-:S03]  /*bb680*/  NOP ;  /* 0x0000000000007918 */ /* 0x000fc60000000000 */
[----:B------:R-:W1:Y:S01]  /*bb690*/  LDS.128 R16, [R52] ;  /* 0x0000000034107984 */ /* 0x000e620000000c00 */
[----:B------:R-:W-:Y:S01]  /*bb6a0*/  PRMT R12, R8, 0x5210, R12 ;  /* 0x00005210080c7816 */ /* 0x000fe2000000000c */
[----:B------:R-:W-:Y:S01]  /*bb6b0*/  NOP ;  /* 0x0000000000007918 */ /* 0x000fe20000000000 */
[----:B---3--:R-:W-:Y:S02]  /*bb6c0*/  PRMT R15, R36, 0x5210, R15 ;  /* 0x00005210240f7816 */ /* 0x008fe4000000000f */
[----:B------:R-:W3:Y:S01]  /*bb6d0*/  LDL.LU R36, [R1+0xba0] ;  /* 0x000ba00001247983 */ /* 0x000ee20000300800 */
[----:B--2---:R-:W-:Y:S01]  /*bb6e0*/  PRMT R14, R10, 0x5210, R14 ;  /* 0x000052100a0e7816 */ /* 0x004fe2000000000e */
[----:B-1----:R-:W-:Y:S02]  /*bb6f0*/  IMAD.MOV.U32 R10, RZ, RZ, R18 ;  /* 0x000000ffff0a7224 */ /* 0x002fe400078e0012 */
[----:B------:R-:W-:Y:S04]  /*bb700*/  STL.64 [R1+0x2e0], R16 ;  /* 0x0002e01001007387 */ /* 0x000fe80000100a00 */
[----:B------:R-:W-:Y:S04]  /*bb710*/  STL [R1+0x2ec], R19 ;  /* 0x0002ec1301007387 */ /* 0x000fe80000100800 */
[----:B------:R-:W-:Y:S04]  /*bb720*/  STL [R1+0x3c1c], R10 ;  /* 0x003c1c0a01007387 */ /* 0x000fe80000100800 */
[----:B------:R-:W2:Y:S04]  /*bb730*/  LDL.LU R2, [R1+0xb04] ;  /* 0x000b040001027983 */ /* 0x000ea80000300800 */
[----:B------:R-:W2:Y:S04]  /*bb740*/  LDL.LU R4, [R1+0xb00] ;  /* 0x000b000001047983 */ /* 0x000ea80000300800 */
[----:B------:R4:W-:Y:S01]  /*bb750*/  STSM.16.M88.4 [R52], R12 ;  /* 0x0000000c34007844 */ /* 0x0009e20000000200 */
[----:B------:R-:W-:-:S03]  /*bb760*/  NOP ;  /* 0x0000000000007918 */ /* 0x000fc60000000000 */
[----:B------:R-:W2:Y:S04]  /*bb770*/  LDL.LU R6, [R1+0xca8] ;  /* 0x000ca80001067983 */ /* 0x000ea80000300800 */
[----:B------:R-:W2:Y:S04]  /*bb780*/  LDL.LU R8, [R1+0xca4] ;  /* 0x000ca40001087983 */ /* 0x000ea80000300800 */
[----:B------:R-:W1:Y:S01]  /*bb790*/  LDS.128 R32, [R52] ;  /* 0x0000000034207984 */ /* 0x000e620000000c00 */
[----:B----4-:R-:W-:-:S03]  /*bb7a0*/  LOP3.LUT R12, R9, 0xffff, RZ, 0xc0, !PT ;  /* 0x0000ffff090c7812 */ /* 0x010fc600078ec0ff */
[----:B------:R-:W4:Y:S01]  /*bb7b0*/  LDL.LU R9, [R1+0xca0] ;  /* 0x000ca00001097983 */ /* 0x000f220000300800 */
[----:B------:R-:W-:Y:S01]  /*bb7c0*/  NOP ;  /* 0x0000000000007918 */ /* 0x000fe20000000000 */
[----:B---3--:R-:W-:Y:S02]  /*bb7d0*/  LOP3.LUT R13, R36, 0xffff, RZ, 0xc0, !PT ;  /* 0x0000ffff240d7812 */ /* 0x008fe400078ec0ff */
[----:B------:R-:W3:Y:S04]  /*bb7e0*/  LDL.LU R36, [R1+0xc9c] ;  /* 0x000c9c0001247983 */ /* 0x000ee80000300800 */
[----:B-1----:R-:W-:Y:S04]  /*bb7f0*/  STL [R1+0x2d4], R33 ;  /* 0x0002d42101007387 */ /* 0x002fe80000100800 */
[----:B------:R-:W-:Y:S01]  /*bb800*/  STL.64 [R1+0x2d8], R34 ;  /* 0x0002d82201007387 */ /* 0x000fe20000100a00 */
[----:B--2---:R-:W-:-:S02]  /*bb810*/  LOP3.LUT R14, R2, 0xffff, RZ, 0xc0, !PT ;  /* 0x0000ffff020e7812 */ /* 0x004fc400078ec0ff */
[----:B------:R-:W-:Y:S02]  /*bb820*/  PRMT R16, R6, 0x4210, R12 ;  /* 0x0000421006107816 */ /* 0x000fe4000000000c */
[----:B------:R-:W2:Y:S01]  /*bb830*/  LDL.LU R6, [R1+0x224] ;  /* 0x0002240001067983 */ /* 0x000ea20000300800 */
[----:B------:R-:W-:-:S03]  /*bb840*/  PRMT R17, R8, 0x4210, R13 ;  /* 0x0000421008117816 */ /* 0x000fc6000000000d */
[----:B------:R-:W2:Y:S01]  /*bb850*/  LDL.LU R8, [R1+0x22c] ;  /* 0x00022c0001087983 */ /* 0x000ea20000300800 */
[----:B----4-:R-:W-:-:S03]  /*bb860*/  PRMT R18, R9, 0x4210, R14 ;  /* 0x0000421009127816 */ /* 0x010fc6000000000e */
[----:B------:R-:W4:Y:S01]  /*bb870*/  LDL.LU R9, [R1+0x228] ;  /* 0x0002280001097983 */ /* 0x000f220000300800 */
[----:B------:R-:W-:Y:S01]  /*bb880*/  LOP3.LUT R15, R4, 0xffff, RZ, 0xc0, !PT ;  /* 0x0000ffff040f7812 */ /* 0x000fe200078ec0ff */
[----:B------:R-:W-:-:S03]  /*bb890*/  IMAD.MOV.U32 R10, RZ, RZ, R32 ;  /* 0x000000ffff0a7224 */ /* 0x000fc600078e0020 */
[----:B---3--:R-:W-:Y:S02]  /*bb8a0*/  PRMT R19, R36, 0x4210, R15 ;  /* 0x0000421024137816 */ /* 0x008fe4000000000f */
[----:B------:R-:W3:Y:S04]  /*bb8b0*/  LDL.LU R36, [R1+0x1d0] ;  /* 0x0001d00001247983 */ /* 0x000ee80000300800 */
[----:B------:R-:W-:Y:S01]  /*bb8c0*/  STL.64 [R1+0x3c28], R10 ;  /* 0x003c280a01007387 */ /* 0x000fe20000100a00 */
[----:B----4-:R-:W-:-:S03]  /*bb8d0*/  PRMT R14, R9, 0x5210, R14 ;  /* 0x00005210090e7816 */ /* 0x010fc6000000000e */
[----:B------:R-:W4:Y:S04]  /*bb8e0*/  LDL.LU R9, [R1+0xbb4] ;  /* 0x000bb40001097983 */ /* 0x000f280000300800 */
[----:B------:R-:W-:Y:S01]  /*bb8f0*/  STSM.16.M88.4 [R52], R16 ;  /* 0x0000001034007844 */ /* 0x000fe20000000200 */
[----:B------:R-:W-:-:S03]  /*bb900*/  NOP ;  /* 0x0000000000007918 */ /* 0x000fc60000000000 */
[----:B------:R-:W1:Y:S01]  /*bb910*/  LDS.128 R16, [R52] ;  /* 0x0000000034107984 */ /* 0x000e620000000c00 */
[----:B--2---:R-:W-:Y:S02]  /*bb920*/  PRMT R12, R6, 0x5210, R12 ;  /* 0x00005210060c7816 */ /* 0x004fe4000000000c */
[----:B------:R-:W-:Y:S01]  /*bb930*/  PRMT R13, R8, 0x5210, R13 ;  /* 0x00005210080d7816 */ /* 0x000fe2000000000d */
[----:B------:R-:W-:Y:S01]  /*bb940*/  NOP ;  /* 0x0000000000007918 */ /* 0x000fe20000000000 */
[----:B---3--:R-:W-:Y:S02]  /*bb950*/  PRMT R15, R36, 0x5210, R15 ;  /* 0x00005210240f7816 */ /* 0x008fe4000000000f */
[----:B------:R-:W2:Y:S04]  /*bb960*/  LDL.LU R36, [R1+0xbb0] ;  /* 0x000bb00001247983 */ /* 0x000ea80000300800 */
[----:B-1----:R-:W-:Y:S04]  /*bb970*/  STL.64 [R1+0x2c0], R16 ;  /* 0x0002c01001007387 */ /* 0x002fe80000100a00 */
[----:B------:R-:W-:Y:S04]  /*bb980*/  STL.64 [R1+0x2c8], R18 ;  /* 0x0002c81201007387 */ /* 0x000fe80000100a00 */
[----:B------:R-:W3:Y:S04]  /*bb990*/  LDL.LU R2, [R1+0xb20] ;  /* 0x000b200001027983 */ /* 0x000ee80000300800 */
[----:B------:R-:W3:Y:S04]  /*bb9a0*/  LDL.LU R4, [R1+0xb1c] ;  /* 0x000b1c0001047983 */ /* 0x000ee80000300800 */
[----:B------:R4:W-:Y:S04]  /*bb9b0*/  STSM.16.M88.4 [R52], R12 ;  /* 0x0000000c34007844 */ /* 0x0009e80000000200 */
[----:B------:R-:W3:Y:S04]  /*bb9c0*/  LDL.LU R6, [R1+0xcb8] ;  /* 0x000cb80001067983 */ /* 0x000ee80000300800 */
[----:B------:R-:W3:Y:S01]  /*bb9d0*/  LDL.LU R8, [R1+0xcb4] ;  /* 0x000cb40001087983 */ /* 0x000ee20000300800 */
[----:B----4-:R-:W-:-:S03]  /*bb9e0*/  LOP3.LUT R12, R9, 0xffff, RZ, 0xc0, !PT ;  /* 0x0000ffff090c7812 */ /* 0x010fc600078ec0ff */
[----:B------:R-:W4:Y:S01]  /*bb9f0*/  LDL.LU R9, [R1+0xcb0] ;  /* 0x000cb00001097983 */ /* 0x000f220000300800 */
[----:B------:R-:W-:Y:S01]  /*bba00*/  NOP ;  /* 0x0000000000007918 */ /* 0x000fe20000000000 */
[----:B--2---:R-:W-:Y:S02]  /*bba10*/  LOP3.LUT R13, R36, 0xffff, RZ, 0xc0, !PT ;  /* 0x0000ffff240d7812 */ /* 0x004fe400078ec0ff */
[----:B------:R-:W2:Y:S01]  /*bba20*/  LDL.LU R36, [R1+0xcac] ;  /* 0x000cac0001247983 */ /* 0x000ea20000300800 */
[----:B---3--:R-:W-:Y:S02]  /*bba30*/  LOP3.LUT R14, R2, 0xffff, RZ, 0xc0, !PT ;  /* 0x0000ffff020e7812 */ /* 0x008fe400078ec0ff */
[----:B------:R-:W-:Y:S02]  /*bba40*/  PRMT R17, R8, 0x4210, R13 ;  /* 0x0000421008117816 */ /* 0x000fe4000000000d */
[----:B----4-:R-:W-:Y:S02]  /*bba50*/  PRMT R18, R9, 0x4210, R14 ;  /* 0x0000421009127816 */ /* 0x010fe4000000000e */
[----:B------:R-:W1:Y:S01]  /*bba60*/  LDS.128 R8, [R52] ;  /* 0x0000000034087984 */ /* 0x000e620000000c00 */
[----:B------:R-:W-:-:S02]  /*bba70*/  LOP3.LUT R15, R4, 0xffff, RZ, 0xc0, !PT ;  /* 0x0000ffff040f7812 */ /* 0x000fc400078ec0ff */
[----:B------:R-:W-:Y:S01]  /*bba80*/  PRMT R16, R6, 0x4210, R12 ;  /* 0x0000421006107816 */ /* 0x000fe2000000000c */
[----:B-1----:R1:W-:Y:S04]  /*bba90*/  STL [R1+0x2b4], R9 ;  /* 0x0002b40901007387 */ /* 0x0023e80000100800 */
[----:B------:R-:W-:Y:S04]  /*bbaa0*/  STL.64 [R1+0x2b8], R10 ;  /* 0x0002b80a01007387 */ /* 0x000fe80000100a00 */
[----:B------:R-:W3:Y:S01]  /*bbab0*/  LDL.LU R4, [R1+0x234] ;  /* 0x0002340001047983 */ /* 0x000ee20000300800 */
[----:B-1----:R-:W-:-:S03]  /*bbac0*/  IMAD.MOV.U32 R9, RZ, RZ, R8 ;  /* 0x000000ffff097224 */ /* 0x002fc600078e0008 */
[----:B------:R-:W4:Y:S04]  /*bbad0*/  LDL.LU R6, [R1+0x230] ;  /* 0x0002300001067983 */ /* 0x000f280000300800 */
[----:B------:R-:W3:Y:S01]  /*bbae0*/  LDL.LU R8, [R1+0x238] ;  /* 0x0002380001087983 */ /* 0x000ee20000300800 */
[----:B--2---:R-:W-:Y:S01]  /*bbaf0*/  PRMT R19, R36, 0x4210, R15 ;  /* 0x0000421024137816 */ /* 0x004fe2000000000f */
[----:B------:R-:W-:Y:S02]  /*bbb00*/  NOP ;  /* 0x0000000000007918 */ /* 0x000fe40000000000 */
[----:B------:R-:W2:Y:S01]  /*bbb10*/  LDL.LU R36, [R1+0x1d4] ;  /* 0x0001d40001247983 */ /* 0x000ea20000300800 */
[----:B----4-:R-:W-:-:S03]  /*bbb20*/  PRMT R13, R6, 0x5210, R13 ;  /* 0x00005210060d7816 */ /* 0x010fc6000000000d */
[----:B------:R-:W4:Y:S01]  /*bbb30*/  LDL.LU R6, [R1+0xbc4] ;  /* 0x000bc40001067983 */ /* 0x000f220000300800 */
[----:B--2---:R-:W-:-:S03]  /*bbb40*/  PRMT R15, R36, 0x5210, R15 ;  /* 0x00005210240f7816 */ /* 0x004fc6000000000f */
[----:B------:R-:W2:Y:S04]  /*bbb50*/  LDL.LU R36, [R1+0xbc0] ;  /* 0x000bc00001247983 */ /* 0x000ea80000300800 */
[----:B------:R-:W-:Y:S01]  /*bbb60*/  STSM.16.M88.4 [R52], R16 ;  /* 0x0000001034007844 */ /* 0x000fe20000000200 */
[----:B------:R-:W-:-:S03]  /*bbb70*/  NOP ;  /* 0x0000000000007918 */ /* 0x000fc60000000000 */
[----:B------:R-:W1:Y:S01]  /*bbb80*/  LDS.128 R16, [R52] ;  /* 0x0000000034107984 */ /* 0x000e620000000c00 */
[----:B---3--:R-:W-:Y:S02]  /*bbb90*/  PRMT R14, R8, 0x5210, R14 ;  /* 0x00005210080e7816 */ /* 0x008fe4000000000e */
[----:B------:R-:W-:Y:S01]  /*bbba0*/  PRMT R12, R4, 0x5210, R12 ;  /* 0x00005210040c7816 */ /* 0x000fe2000000000c */
[----:B------:R-:W-:-:S04]  /*bbbb0*/  NOP ;  /* 0x0000000000007918 */ /* 0x000fc80000000000 */
[----:B------:R4:W-:Y:S01]  /*bbbc0*/  STSM.16.M88.4 [R52], R12 ;  /* 0x0000000c34007844 */ /* 0x0009e20000000200 */
[----:B-1----:R-:W-:-:S03]  /*bbbd0*/  IMAD.MOV.U32 R8, RZ, RZ, R17 ;  /* 0x000000ffff087224 */ /* 0x002fc600078e0011 */
[----:B------:R1:W-:Y:S04]  /*bbbe0*/  STL [R1+0x2a0], R16 ;  /* 0x0002a01001007387 */ /* 0x0003e80000100800 */
[----:B------:R-:W-:Y:S04]  /*bbbf0*/  STL.64 [R1+0x2a8], R18 ;  /* 0x0002a81201007387 */ /* 0x000fe80000100a00 */
[----:B------:R-:W-:Y:S01]  /*bbc00*/  STL.64 [R1+0x3c10], R8 ;  /* 0x003c100801007387 */ /* 0x000fe20000100a00 */
[----:B------:R-:W-:-:S03]  /*bbc10*/  NOP ;  /* 0x0000000000007918 */ /* 0x000fc60000000000 */
[----:B------:R-:W3:Y:S04]  /*bbc20*/  LDL.LU R61, [R1+0xb30] ;  /* 0x000b3000013d7983 */ /* 0x000ee80000300800 */
[----:B------:R-:W3:Y:S04]  /*bbc30*/  LDL.LU R0, [R1+0xb2c] ;  /* 0x000b2c0001007983 */ /* 0x000ee80000300800 */
[----:B------:R-:W1:Y:S04]  /*bbc40*/  LDL.LU R2, [R1+0xcc8] ;  /* 0x000cc80001027983 */ /* 0x000e680000300800 */
[----:B------:R-:W3:Y:S04]  /*bbc50*/  LDL.LU R4, [R1+0xcc4] ;  /* 0x000cc40001047983 */ /* 0x000ee80000300800 */
[----:B------:R-:W0:Y:S01]  /*bbc60*/  LDS.128 R8, [R52] ;  /* 0x0000000034087984 */ /* 0x000e220000000c00 */
[----:B----4-:R-:W-:-:S03]  /*bbc70*/  LOP3.LUT R12, R6, 0xffff, RZ, 0xc0, !PT ;  /* 0x0000ffff060c7812 */ /* 0x010fc600078ec0ff */
[----:B------:R-:W4:Y:S01]  /*bbc80*/  LDL.LU R6, [R1+0xcc0] ;  /* 0x000cc00001067983 */ /* 0x000f220000300800 */
[----:B------:R-:W-:Y:S01]  /*bbc90*/  NOP ;  /* 0x0000000000007918 */ /* 0x000fe20000000000 */
[----:B--2---:R-:W-:Y:S02]  /*bbca0*/  LOP3.LUT R13, R36, 0xffff, RZ, 0xc0, !PT ;  /* 0x0000ffff240d7812 */ /* 0x004fe400078ec0ff */
[----:B------:R-:W2:Y:S01]  /*bbcb0*/  LDL.LU R36, [R1+0xa9c] ;  /* 0x000a9c0001247983 */ /* 0x000ea20000300800 */
[----:B---3--:R-:W-:Y:S02]  /*bbcc0*/  LOP3.LUT R14, R61, 0xffff, RZ, 0xc0, !PT ;  /* 0x0000ffff3d0e7812 */ /* 0x008fe400078ec0ff */
[----:B------:R-:W-:Y:S02]  /*bbcd0*/  LOP3.LUT R15, R0, 0xffff, RZ, 0xc0, !PT ;  /* 0x0000ffff000f7812 */ /* 0x000fe400078ec0ff */
[----:B-1----:R-:W-:Y:S02]  /*bbce0*/  PRMT R16, R2, 0x4210, R12 ;  /* 0x0000421002107816 */ /* 0x002fe4000000000c */
[----:B------:R-:W3:Y:S01]  /*bbcf0*/  LDL.LU R2, [R1+0x240] ;  /* 0x0002400001027983 */ /* 0x000ee20000300800 */
[----:B------:R-:W-:-:S03]  /*bbd00*/  PRMT R17, R4, 0x4210, R13 ;  /* 0x0000421004117816 */ /* 0x000fc6000000000d */
[----:B------:R-:W3:Y:S04]  /*bbd10*/  LDL.LU R4, [R1+0x248] ;  /* 0x0002480001047983 */ /* 0x000ee80000300800 */
[----:B0-----:R-:W-:Y:S04]  /*bbd20*/  STL.64 [R1+0x290], R8 ;  /* 0x0002900801007387 */ /* 0x001fe80000100a00 */
[----:B------:R-:W-:Y:S01]  /*bbd30*/  STL.64 [R1+0x298], R10 ;  /* 0x0002980a01007387 */ /* 0x000fe20000100a00 */
[----:B----4-:R-:W-:-:S03]  /*bbd40*/  PRMT R18, R6, 0x4210, R14 ;  /* 0x0000421006127816 */ /* 0x010fc6000000000e */
[----:B------:R-:W4:Y:S01]  /*bbd50*/  LDL.LU R6, [R1+0x23c] ;  /* 0x00023c0001067983 */ /* 0x000f220000300800 */
[----:B--2---:R-:W-:-:S03]  /*bbd60*/  PRMT R19, R36, 0x4210, R15 ;  /* 0x0000421024137816 */ /* 0x004fc6000000000f */
[----:B------:R-:W2:Y:S01]  /*bbd70*/  LDL.LU R36, [R1+0x244] ;  /* 0x0002440001247983 */ /* 0x000ea20000300800 */
[----:B----4-:R-:W-:-:S03]  /*bbd80*/  PRMT R14, R6, 0x5210, R14 ;  /* 0x00005210060e7816 */ /* 0x010fc6000000000e */
[----:B------:R-:W4:Y:S01]  /*bbd90*/  LDL.LU R6, [R1+0xbd4] ;  /* 0x000bd40001067983 */ /* 0x000f220000300800 */
[----:B--2---:R-:W-:-:S03]  /*bbda0*/  PRMT R15, R36, 0x5210, R15 ;  /* 0x00005210240f7816 */ /* 0x004fc6000000000f */
[----:B------:R-:W2:Y:S04]  /*bbdb0*/  LDL.LU R36, [R1+0xbd0] ;  /* 0x000bd00001247983 */ /* 0x000ea80000300800 */
[----:B------:R-:W-:Y:S01]  /*bbdc0*/  STSM.16.M88.4 [R52], R16 ;  /* 0x0000001034007844 */ /* 0x000fe20000000200 */
[----:B------:R-:W-:-:S03]  /*bbdd0*/  NOP ;  /* 0x0000000000007918 */ /* 0x000fc60000000000 */
[----:B------:R-:W0:Y:S01]  /*bbde0*/  LDS.128 R8, [R52] ;  /* 0x0000000034087984 */ /* 0x000e220000000c00 */
[----:B---3--:R-:W-:Y:S02]  /*bbdf0*/  PRMT R12, R2, 0x5210, R12 ;  /* 0x00005210020c7816 */ /* 0x008fe4000000000c */
[----:B------:R-:W-:Y:S01]  /*bbe00*/  PRMT R13, R4, 0x5210, R13 ;  /* 0x00005210040d7816 */ /* 0x000fe2000000000d */
[----:B------:R-:W-:-:S04]  /*bbe10*/  NOP ;  /* 0x0000000000007918 */ /* 0x000fc80000000000 */
[----:B------:R4:W-:Y:S04]  /*bbe20*/  STSM.16.M88.4 [R52], R12 ;  /* 0x0000000c34007844 */ /* 0x0009e80000000200 */
[----:B0-----:R-:W-:Y:S04]  /*bbe30*/  STL.64 [R1+0x280], R8 ;  /* 0x0002800801007387 */ /* 0x001fe80000100a00 */
[----:B------:R-:W-:Y:S01]  /*bbe40*/  STL.64 [R1+0x288], R10 ;  /* 0x0002880a01007387 */ /* 0x000fe20000100a00 */
[----:B------:R-:W-:-:S03]  /*bbe50*/  NOP ;  /* 0x0000000000007918 */ /* 0x000fc60000000000 */
[----:B------:R-:W3:Y:S04]  /*bbe60*/  LDL.LU R61, [R1+0xb40] ;  /* 0x000b4000013d7983 */ /* 0x000ee80000300800 */
[----:B------:R-:W3:Y:S04]  /*bbe70*/  LDL.LU R0, [R1+0xb3c] ;  /* 0x000b3c0001007983 */ /* 0x000ee80000300800 */
[----:B------:R-:W3:Y:S04]  /*bbe80*/  LDL.LU R2, [R1+0xcd8] ;  /* 0x000cd80001027983 */ /* 0x000ee80000300800 */
[----:B------:R-:W3:Y:S04]  /*bbe90*/  LDL.LU R4, [R1+0xcd4] ;  /* 0x000cd40001047983 */ /* 0x000ee80000300800 */
[----:B------:R-:W0:Y:S01]  /*bbea0*/  LDS.128 R8, [R52] ;  /* 0x0000000034087984 */ /* 0x000e220000000c00 */
[----:B----4-:R-:W-:-:S03]  /*bbeb0*/  LOP3.LUT R12, R6, 0xffff, RZ, 0xc0, !PT ;  /* 0x0000ffff060c7812 */ /* 0x010fc600078ec0ff */
[----:B------:R-:W4:Y:S01]  /*bbec0*/  LDL.LU R6, [R1+0xcd0] ;  /* 0x000cd00001067983 */ /* 0x000f220000300800 */
[----:B------:R-:W-:Y:S01]  /*bbed0*/  NOP ;  /* 0x0000000000007918 */ /* 0x000fe20000000000 */
[----:B--2---:R-:W-:Y:S02]  /*bbee0*/  LOP3.LUT R13, R36, 0xffff, RZ, 0xc0, !PT ;  /* 0x0000ffff240d7812 */ /* 0x004fe400078ec0ff */
[----:B------:R-:W2:Y:S04]  /*bbef0*/  LDL.LU R36, [R1+0xab4] ;  /* 0x000ab40001247983 */ /* 0x000ea80000300800 */
[----:B0-----:R-:W-:Y:S04]  /*bbf00*/  STL [R1+0x270], R8 ;  /* 0x0002700801007387 */ /* 0x001fe80000100800 */
[----:B------:R-:W-:Y:S01]  /*bbf10*/  STL.64 [R1+0x278], R10 ;  /* 0x0002780a01007387 */ /* 0x000fe20000100a00 */
[----:B---3--:R-:W-:-:S02]  /*bbf20*/  LOP3.LUT R14, R61, 0xffff, RZ, 0xc0, !PT ;  /* 0x0000ffff3d0e7812 */ /* 0x008fc400078ec0ff */
[----:B------:R-:W-:Y:S02]  /*bbf30*/  LOP3.LUT R15, R0, 0xffff, RZ, 0xc0, !PT ;  /* 0x0000ffff000f7812 */ /* 0x000fe400078ec0ff */
[----:B------:R-:W-:Y:S02]  /*bbf40*/  PRMT R16, R2, 0x4210, R12 ;  /* 0x0000421002107816 */ /* 0x000fe4000000000c */
[----:B------:R-:W3:Y:S01]  /*bbf50*/  LDL.LU R2, [R1+0x250] ;  /* 0x0002500001027983 */ /* 0x000ee20000300800 */
[----:B------:R-:W-:-:S03]  /*bbf60*/  PRMT R17, R4, 0x4210, R13 ;  /* 0x0000421004117816 */ /* 0x000fc6000000000d */
[----:B------:R-:W3:Y:S01]  /*bbf70*/  LDL.LU R4, [R1+0x24c] ;  /* 0x00024c0001047983 */ /* 0x000ee20000300800 */
[----:B----4-:R-:W-:-:S03]  /*bbf80*/  PRMT R18, R6, 0x4210, R14 ;  /* 0x0000421006127816 */ /* 0x010fc6000000000e */
[----:B------:R-:W4:Y:S01]  /*bbf90*/  LDL.LU R6, [R1+0x254] ;  /* 0x0002540001067983 */ /* 0x000f220000300800 */
[----:B--2---:R-:W-:-:S03]  /*bbfa0*/  PRMT R19, R36, 0x4210, R15 ;  /* 0x0000421024137816 */ /* 0x004fc6000000000f */
[----:B------:R-:W2:Y:S01]  /*bbfb0*/  LDL.LU R36, [R1+0x1f0] ;  /* 0x0001f00001247983 */ /* 0x000ea20000300800 */
[----:B----4-:R-:W-:-:S03]  /*bbfc0*/  PRMT R14, R6, 0x5210, R14 ;  /* 0x00005210060e7816 */ /* 0x010fc6000000000e */
[----:B------:R-:W4:Y:S01]  /*bbfd0*/  LDL.LU R6, [R1+0xbec] ;  /* 0x000bec0001067983 */ /* 0x000f220000300800 */
[----:B--2---:R-:W-:-:S03]  /*bbfe0*/  PRMT R15, R36, 0x5210, R15 ;  /* 0x00005210240f7816 */ /* 0x004fc6000000000f */
[----:B------:R-:W2:Y:S01]  /*bbff0*/  LDL.LU R36, [R1+0xbe8] ;  /* 0x000be80001247983 */ /* 0x000ea20000300800 */
[----:B------:R-:W-:-:S03]  /*bc000*/  IMAD.MOV.U32 R50, RZ, RZ, R9 ;  /* 0x000000ffff327224 */ /* 0x000fc600078e0009 */
        /* <DEDUP_REMOVED lines=22> */
[----:B------:R-:W-:Y:S02]  /*bc170*/  PRMT R16, R2, 0x4210, R12 ;  /* 0x0000421002107816 */ /* 0x000fe4000000000c */
        /* <DEDUP_REMOVED lines=9> */
[----:B---3--:R-:W-:-:S03]  /*bc210*/  PRMT R13, R4, 0x5210, R13 ;  /* 0x00005210040d7816 */ /* 0x008fc6000000000d */
[----:B------:R-:W3:Y:S01]  /*bc220*/  LDL.LU R4, [R1+0xc04] ;  /* 0x000c040001047983 */ /* 0x000ee20000300800 */
[----:B--2---:R-:W-:-:S03]  /*bc230*/  PRMT R15, R36, 0x5210, R15 ;  /* 0x00005210240f7816 */ /* 0x004fc6000000000f */
[----:B------:R-:W2:Y:S04]  /*bc240*/  LDL.LU R36, [R1+0xc00] ;  /* 0x000c000001247983 */ /* 0x000ea80000300800 */
[----:B------:R-:W-:Y:S01]  /*bc250*/  STSM.16.M88.4 [R52], R16 ;  /* 0x0000001034007844 */ /* 0x000fe20000000200 */
[----:B------:R-:W-:-:S03]  /*bc260*/  NOP ;  /* 0x0000000000007918 */ /* 0x000fc60000000000 */
[----:B------:R-:W0:Y:S01]  /*bc270*/  LDS.128 R8, [R52] ;  /* 0x0000000034087984 */ /* 0x000e220000000c00 */
[----:B----4-:R-:W-:Y:S02]  /*bc280*/  PRMT R14, R6, 0x5210, R14 ;  /* 0x00005210060e7816 */ /* 0x010fe4000000000e */
[----:B------:R-:W-:Y:S01]  /*bc290*/  PRMT R12, R2, 0x5210, R12 ;  /* 0x00005210020c7816 */ /* 0x000fe2000000000c */
[----:B------:R-:W-:-:S04]  /*bc2a0*/  NOP ;  /* 0x0000000000007918 */ /* 0x000fc80000000000 */
[----:B------:R3:W-:Y:S01]  /*bc2b0*/  STSM.16.M88.4 [R52], R12 ;  /* 0x0000000c34007844 */ /* 0x0007e20000000200 */
[----:B0-----:R-:W-:-:S03]  /*bc2c0*/  IMAD.MOV.U32 R6, RZ, RZ, R11 ;  /* 0x000000ffff067224 */ /* 0x001fc600078e000b */
[----:B------:R-:W-:Y:S04]  /*bc2d0*/  STL.64 [R1+0x240], R8 ;  /* 0x0002400801007387 */ /* 0x000fe80000100a00 */
[----:B------:R-:W-:Y:S01]  /*bc2e0*/  STL [R1+0x248], R10 ;  /* 0x0002480a01007387 */ /* 0x000fe20000100800 */
[----:B------:R-:W-:-:S03]  /*bc2f0*/  NOP ;  /* 0x0000000000007918 */ /* 0x000fc60000000000 */
[----:B------:R-:W-:Y:S04]  /*bc300*/  STL [R1+0x3bdc], R6 ;  /* 0x003bdc0601007387 */ /* 0x000fe80000100800 */
[----:B------:R-:W4:Y:S04]  /*bc310*/  LDL.LU R49, [R1+0xb68] ;  /* 0x000b680001317983 */ /* 0x000f280000300800 */
[----:B------:R-:W4:Y:S01]  /*bc320*/  LDL.LU R61, [R1+0xb64] ;  /* 0x000b6400013d7983 */ /* 0x000f220000300800 */
[----:B---3--:R-:W-:-:S03]  /*bc330*/  LOP3.LUT R12, R4, 0xffff, RZ, 0xc0, !PT ;  /* 0x0000ffff040c7812 */ /* 0x008fc600078ec0ff */
[----:B------:R-:W3:Y:S04]  /*bc340*/  LDL.LU R0, [R1+0xd00] ;  /* 0x000d000001007983 */ /* 0x000ee80000300800 */
[----:B------:R-:W3:Y:S04]  /*bc350*/  LDL.LU R2, [R1+0xcf8] ;  /* 0x000cf80001027983 */ /* 0x000ee80000300800 */
[----:B------:R-:W3:Y:S04]  /*bc360*/  LDL.LU R4, [R1+0xcf4] ;  /* 0x000cf40001047983 */ /* 0x000ee80000300800 */
[----:B------:R-:W0:Y:S01]  /*bc370*/  LDS.128 R8, [R52] ;  /* 0x0000000034087984 */ /* 0x000e220000000c00 */
[----:B--2---:R-:W-:-:S03]  /*bc380*/  LOP3.LUT R13, R36, 0xffff, RZ, 0xc0, !PT ;  /* 0x0000ffff240d7812 */ /* 0x004fc600078ec0ff */
[----:B------:R-:W2:Y:S04]  /*bc390*/  LDL.LU R36, [R1+0xcf0] ;  /* 0x000cf00001247983 */ /* 0x000ea80000300800 */
[----:B0-----:R-:W-:Y:S04]  /*bc3a0*/  STL [R1+0x230], R8 ;  /* 0x0002300801007387 */ /* 0x001fe80000100800 */
[----:B------:R-:W-:Y:S01]  /*bc3b0*/  STL.64 [R1+0x238], R10 ;  /* 0x0002380a01007387 */ /* 0x000fe20000100a00 */
[----:B----4-:R-:W-:Y:S02]  /*bc3c0*/  LOP3.LUT R14, R49, 0xffff, RZ, 0xc0, !PT ;  /* 0x0000ffff310e7812 */ /* 0x010fe400078ec0ff */
[----:B------:R-:W-:-:S02]  /*bc3d0*/  LOP3.LUT R15, R61, 0xffff, RZ, 0xc0, !PT ;  /* 0x0000ffff3d0f7812 */ /* 0x000fc400078ec0ff */
[----:B---3--:R-:W-:Y:S02]  /*bc3e0*/  PRMT R16, R0, 0x4210, R12 ;  /* 0x0000421000107816 */ /* 0x008fe4000000000c */
[----:B------:R-:W3:Y:S01]  /*bc3f0*/  LDL.LU R0, [R1+0x624] ;  /* 0x0006240001007983 */ /* 0x000ee20000300800 */
[----:B------:R-:W-:-:S03]  /*bc400*/  PRMT R17, R2, 0x4210, R13 ;  /* 0x0000421002117816 */ /* 0x000fc6000000000d */
[----:B------:R-:W4:Y:S01]  /*bc410*/  LDL.LU R2, [R1+0x5fc] ;  /* 0x0005fc0001027983 */ /* 0x000f220000300800 */
[----:B------:R-:W-:-:S03]  /*bc420*/  PRMT R18, R4, 0x4210, R14 ;  /* 0x0000421004127816 */ /* 0x000fc6000000000e */
[----:B------:R-:W3:Y:S01]  /*bc430*/  LDL.LU R4, [R1+0x628] ;  /* 0x0006280001047983 */ /* 0x000ee20000300800 */
[----:B------:R-:W-:Y:S01]  /*bc440*/  NOP ;  /* 0x0000000000007918 */ /* 0x000fe20000000000 */
[----:B--2---:R-:W-:Y:S02]  /*bc450*/  PRMT R19, R36, 0x4210, R15 ;  /* 0x0000421024137816 */ /* 0x004fe4000000000f */
[----:B------:R-:W2:Y:S01]  /*bc460*/  LDL.LU R36, [R1+0x204] ;  /* 0x0002040001247983 */ /* 0x000ea20000300800 */
[----:B------:R-:W-:-:S05]  /*bc470*/  IMAD.MOV.U32 R6, RZ, RZ, R9 ;  /* 0x000000ffff067224 */ /* 0x000fca00078e0009 */
[----:B------:R-:W-:Y:S01]  /*bc480*/  STL.64 [R1+0x3be0], R6 ;  /* 0x003be00601007387 */ /* 0x000fe20000100a00 */
[----:B---3--:R-:W-:-:S03]  /*bc490*/  PRMT R14, R4, 0x5210, R14 ;  /* 0x00005210040e7816 */ /* 0x008fc6000000000e */
[----:B------:R-:W3:Y:S01]  /*bc4a0*/  LDL.LU R4, [R1+0xc14] ;  /* 0x000c140001047983 */ /* 0x000ee20000300800 */
[----:B--2---:R-:W-:-:S03]  /*bc4b0*/  PRMT R15, R36, 0x5210, R15 ;  /* 0x00005210240f7816 */ /* 0x004fc6000000000f */
[----:B------:R-:W2:Y:S04]  /*bc4c0*/  LDL.LU R36, [R1+0xc10] ;  /* 0x000c100001247983 */ /* 0x000ea80000300800 */
[----:B------:R-:W-:Y:S01]  /*bc4d0*/  STSM.16.M88.4 [R52], R16 ;  /* 0x0000001034007844 */ /* 0x000fe20000000200 */
[----:B------:R-:W-:-:S03]  /*bc4e0*/  NOP ;  /* 0x0000000000007918 */ /* 0x000fc60000000000 */
[----:B------:R-:W0:Y:S01]  /*bc4f0*/  LDS.128 R8, [R52] ;  /* 0x0000000034087984 */ /* 0x000e220000000c00 */
[----:B------:R-:W-:Y:S02]  /*bc500*/  PRMT R12, R0, 0x5210, R12 ;  /* 0x00005210000c7816 */ /* 0x000fe4000000000c */
[----:B----4-:R-:W-:Y:S01]  /*bc510*/  PRMT R13, R2, 0x5210, R13 ;  /* 0x00005210020d7816 */ /* 0x010fe2000000000d */
[----:B------:R-:W-:-:S04]  /*bc520*/  NOP ;  /* 0x0000000000007918 */ /* 0x000fc80000000000 */
[----:B------:R3:W-:Y:S04]  /*bc530*/  STSM.16.M88.4 [R52], R12 ;  /* 0x0000000c34007844 */ /* 0x0007e80000000200 */
[----:B0-----:R-:W-:Y:S04]  /*bc540*/  STL.64 [R1+0x220], R8 ;  /* 0x0002200801007387 */ /* 0x001fe80000100a00 */
[----:B------:R-:W-:Y:S01]  /*bc550*/  STL.64 [R1+0x228], R10 ;  /* 0x0002280a01007387 */ /* 0x000fe20000100a00 */
[----:B------:R-:W-:-:S03]  /*bc560*/  NOP ;  /* 0x0000000000007918 */ /* 0x000fc60000000000 */
[----:B------:R-:W4:Y:S04]  /*bc570*/  LDL.LU R49, [R1+0xb84] ;  /* 0x000b840001317983 */ /* 0x000f280000300800 */
[----:B------:R-:W4:Y:S04]  /*bc580*/  LDL.LU R61, [R1+0xb80] ;  /* 0x000b8000013d7983 */ /* 0x000f280000300800 */
[----:B------:R-:W4:Y:S04]  /*bc590*/  LDL.LU R0, [R1+0xd0c] ;  /* 0x000d0c0001007983 */ /* 0x000f280000300800 */
[----:B------:R-:W4:Y:S04]  /*bc5a0*/  LDL.LU R2, [R1+0xd08] ;  /* 0x000d080001027983 */ /* 0x000f280000300800 */
[----:B------:R-:W0:Y:S01]  /*bc5b0*/  LDS.128 R8, [R52] ;  /* 0x0000000034087984 */ /* 0x000e220000000c00 */
[----:B---3--:R-:W-:-:S03]  /*bc5c0*/  LOP3.LUT R12, R4, 0xffff, RZ, 0xc0, !PT ;  /* 0x0000ffff040c7812 */ /* 0x008fc600078ec0ff */
[----:B------:R-:W3:Y:S01]  /*bc5d0*/  LDL.LU R4, [R1+0xd04] ;  /* 0x000d040001047983 */ /* 0x000ee20000300800 */
[----:B------:R-:W-:Y:S01]  /*bc5e0*/  NOP ;  /* 0x0000000000007918 */ /* 0x000fe20000000000 */
[----:B--2---:R-:W-:Y:S02]  /*bc5f0*/  LOP3.LUT R13, R36, 0xffff, RZ, 0xc0, !PT ;  /* 0x0000ffff240d7812 */ /* 0x004fe400078ec0ff */
[----:B------:R-:W2:Y:S01]  /*bc600*/  LDL.LU R36, [R1+0xafc] ;  /* 0x000afc0001247983 */ /* 0x000ea20000300800 */
[----:B----4-:R-:W-:Y:S02]  /*bc610*/  LOP3.LUT R14, R49, 0xffff, RZ, 0xc0, !PT ;  /* 0x0000ffff310e7812 */ /* 0x010fe400078ec0ff */
[----:B------:R-:W-:Y:S02]  /*bc620*/  LOP3.LUT R15, R61, 0xffff, RZ, 0xc0, !PT ;  /* 0x0000ffff3d0f7812 */ /* 0x000fe400078ec0ff */
[----:B------:R-:W-:Y:S02]  /*bc630*/  PRMT R16, R0, 0x4210, R12 ;  /* 0x0000421000107816 */ /* 0x000fe4000000000c */
[----:B------:R-:W4:Y:S01]  /*bc640*/  LDL.LU R0, [R1+0x634] ;  /* 0x0006340001007983 */ /* 0x000f220000300800 */
[----:B------:R-:W-:-:S03]  /*bc650*/  PRMT R17, R2, 0x4210, R13 ;  /* 0x0000421002117816 */ /* 0x000fc6000000000d */
[----:B------:R-:W4:Y:S04]  /*bc660*/  LDL.LU R2, [R1+0x63c] ;  /* 0x00063c0001027983 */ /* 0x000f280000300800 */
[----:B0-----:R-:W-:Y:S01]  /*bc670*/  STL.64 [R1+0x210], R8 ;  /* 0x0002100801007387 */ /* 0x001fe20000100a00 */
[----:B---3--:R-:W-:-:S03]  /*bc680*/  PRMT R18, R4, 0x4210, R14 ;  /* 0x0000421004127816 */ /* 0x008fc6000000000e */
[----:B------:R-:W-:Y:S04]  /*bc690*/  STL.64 [R1+0x218], R10 ;  /* 0x0002180a01007387 */ /* 0x000fe80000100a00 */
[----:B------:R-:W3:Y:S01]  /*bc6a0*/  LDL.LU R4, [R1+0x630] ;  /* 0x0006300001047983 */ /* 0x000ee20000300800 */
        /* <DEDUP_REMOVED lines=25> */
[----:B------:R-:W2:Y:S04]  /*bc840*/  LDL.LU R36, [R1+0xb24] ;  /* 0x000b240001247983 */ /* 0x000ea80000300800 */
[----:B0-----:R-:W-:Y:S04]  /*bc850*/  STL.64 [R1+0x1f0], R8 ;  /* 0x0001f00801007387 */ /* 0x001fe80000100a00 */
[----:B------:R-:W-:Y:S01]  /*bc860*/  STL [R1+0x1fc], R11 ;  /* 0x0001fc0b01007387 */ /* 0x000fe20000100800 */
[----:B----4-:R-:W-:-:S03]  /*bc870*/  LOP3.LUT R15, R61, 0xffff, RZ, 0xc0, !PT ;  /* 0x0000ffff3d0f7812 */ /* 0x010fc600078ec0ff */
[----:B------:R-:W4:Y:S01]  /*bc880*/  LDL.LU R61, [R1+0x644] ;  /* 0x00064400013d7983 */ /* 0x000f220000300800 */
[----:B------:R-:W-:-:S03]  /*bc890*/  PRMT R16, R0, 0x4210, R12 ;  /* 0x0000421000107816 */ /* 0x000fc6000000000c */
[----:B------:R-:W4:Y:S01]  /*bc8a0*/  LDL.LU R0, [R1+0x640] ;  /* 0x0006400001007983 */ /* 0x000f220000300800 */
[----:B------:R-:W-:-:S03]  /*bc8b0*/  PRMT R17, R2, 0x4210, R13 ;  /* 0x0000421002117816 */ /* 0x000fc6000000000d */
[----:B------:R-:W4:Y:S01]  /*bc8c0*/  LDL.LU R2, [R1+0x648] ;  /* 0x0006480001027983 */ /* 0x000f220000300800 */
[----:B--2---:R-:W-:-:S03]  /*bc8d0*/  PRMT R19, R36, 0x4210, R15 ;  /* 0x0000421024137816 */ /* 0x004fc6000000000f */
[----:B------:R-:W2:Y:S01]  /*bc8e0*/  LDL.LU R36, [R1+0x390] ;  /* 0x0003900001247983 */ /* 0x000ea20000300800 */
[----:B------:R-:W-:-:S04]  /*bc8f0*/  LOP3.LUT R14, R49, 0xffff, RZ, 0xc0, !PT ;  /* 0x0000ffff310e7812 */ /* 0x000fc800078ec0ff */
[----:B---3--:R-:W-:Y:S01]  /*bc900*/  PRMT R18, R4, 0x4210, R14 ;  /* 0x0000421004127816 */ /* 0x008fe2000000000e */
[----:B------:R-:W-:-:S05]  /*bc910*/  IMAD.MOV.U32 R4, RZ, RZ, R10 ;  /* 0x000000ffff047224 */ /* 0x000fca00078e000a */
[----:B------:R-:W-:Y:S01]  /*bc920*/  STL.64 [R1+0x3bd0], R4 ;  /* 0x003bd00401007387 */ /* 0x000fe20000100a00 */
[----:B----4-:R-:W-:-:S03]  /*bc930*/  PRMT R14, R2, 0x5210, R14 ;  /* 0x00005210020e7816 */ /* 0x010fc6000000000e */
[----:B------:R-:W3:Y:S01]  /*bc940*/  LDL.LU R2, [R1+0xc3c] ;  /* 0x000c3c0001027983 */ /* 0x000ee20000300800 */
[----:B--2---:R-:W-:-:S03]  /*bc950*/  PRMT R15, R36, 0x5210, R15 ;  /* 0x00005210240f7816 */ /* 0x004fc6000000000f */
[----:B------:R-:W2:Y:S04]  /*bc960*/  LDL.LU R36, [R1+0xc38] ;  /* 0x000c380001247983 */ /* 0x000ea80000300800 */
[----:B------:R-:W-:Y:S01]  /*bc970*/  STSM.16.M88.4 [R52], R16 ;  /* 0x0000001034007844 */ /* 0x000fe20000000200 */
[----:B------:R-:W-:-:S03]  /*bc980*/  NOP ;  /* 0x0000000000007918 */ /* 0x000fc60000000000 */
[----:B------:R-:W0:Y:S01]  /*bc990*/  LDS.128 R4, [R52] ;  /* 0x0000000034047984 */ /* 0x000e220000000c00 */
[----:B------:R-:W-:Y:S02]  /*bc9a0*/  PRMT R12, R61, 0x5210, R12 ;  /* 0x000052103d0c7816 */ /* 0x000fe4000000000c */
        /* <DEDUP_REMOVED lines=8> */
[----:B------:R-:W4:Y:S01]  /*bca30*/  LDL.LU R61, [R1+0xd30] ;  /* 0x000d3000013d7983 */ /* 0x000f220000300800 */
[----:B---3--:R-:W-:-:S03]  /*bca40*/  LOP3.LUT R12, R2, 0xffff, RZ, 0xc0, !PT ;  /* 0x0000ffff020c7812 */ /* 0x008fc600078ec0ff */
[----:B------:R-:W3:Y:S04]  /*bca50*/  LDL.LU R0, [R1+0xd2c] ;  /* 0x000d2c0001007983 */ /* 0x000ee80000300800 */
[----:B------:R-:W3:Y:S04]  /*bca60*/  LDL.LU R2, [R1+0xd28] ;  /* 0x000d280001027983 */ /* 0x000ee80000300800 */
[----:B------:R-:W0:Y:S01]  /*bca70*/  LDS.128 R4, [R52] ;  /* 0x0000000034047984 */ /* 0x000e220000000c00 */
[----:B------:R-:W-:Y:S01]  /*bca80*/  NOP ;  /* 0x0000000000007918 */ /* 0x000fe20000000000 */
[----:B--2---:R-:W-:-:S02]  /*bca90*/  LOP3.LUT R13, R36, 0xffff, RZ, 0xc0, !PT ;  /* 0x0000ffff240d7812 */ /* 0x004fc400078ec0ff */
[----:B------:R-:W2:Y:S01]  /*bcaa0*/  LDL.LU R36, [R1+0xd24] ;  /* 0x000d240001247983 */ /* 0x000ea20000300800 */
[----:B----4-:R-:W-:Y:S02]  /*bcab0*/  LOP3.LUT R14, R35, 0xffff, RZ, 0xc0, !PT ;  /* 0x0000ffff230e7812 */ /* 0x010fe400078ec0ff */
[----:B------:R-:W-:Y:S02]  /*bcac0*/  LOP3.LUT R15, R49, 0xffff, RZ, 0xc0, !PT ;  /* 0x0000ffff310f7812 */ /* 0x000fe400078ec0ff */
[----:B------:R-:W-:Y:S02]  /*bcad0*/  PRMT R16, R61, 0x4210, R12 ;  /* 0x000042103d107816 */ /* 0x000fe4000000000c */
[----:B------:R-:W4:Y:S01]  /*bcae0*/  LDL.LU R61, [R1+0x650] ;  /* 0x00065000013d7983 */ /* 0x000f220000300800 */
[----:B---3--:R-:W-:-:S03]  /*bcaf0*/  PRMT R17, R0, 0x4210, R13 ;  /* 0x0000421000117816 */ /* 0x008fc6000000000d */
[----:B------:R-:W3:Y:S01]  /*bcb00*/  LDL.LU R0, [R1+0x64c] ;  /* 0x00064c0001007983 */ /* 0x000ee20000300800 */
[----:B------:R-:W-:-:S03]  /*bcb10*/  PRMT R18, R2, 0x4210, R14 ;  /* 0x0000421002127816 */ /* 0x000fc6000000000e */
[----:B0-----:R-:W-:Y:S04]  /*bcb20*/  STL.64 [R1+0x1d0], R4 ;  /* 0x0001d00401007387 */ /* 0x001fe80000100a00 */
        /* <DEDUP_REMOVED lines=28> */
[----:B0-----:R-:W-:Y:S04]  /*bccf0*/  STL [R1+0x1b0], R4 ;  /* 0x0001b00401007387 */ /* 0x001fe80000100800 */
[----:B------:R-:W-:Y:S01]  /*bcd00*/  STL.64 [R1+0x1b8], R6 ;  /* 0x0001b80601007387 */ /* 0x000fe20000100a00 */
        /* <DEDUP_REMOVED lines=28> */
[----:B------:R-:W4:Y:S01]  /*bced0*/  LDL.LU R33, [R1+0xbcc] ;  /* 0x000bcc0001217983 */ /* 0x000f220000300800 */
[----:B---3--:R-:W-:-:S03]  /*bcee0*/  LOP3.LUT R12, R61, 0xffff, RZ, 0xc0, !PT ;  /* 0x0000ffff3d0c7812 */ /* 0x008fc600078ec0ff */
[----:B------:R-:W3:Y:S04]  /*bcef0*/  LDL.LU R34, [R1+0xbc8] ;  /* 0x000bc80001227983 */ /* 0x000ee80000300800 */
        /* <DEDUP_REMOVED lines=9> */
[----:B---3--:R-:W-:-:S02]  /*bcf90*/  LOP3.LUT R15, R34, 0xffff, RZ, 0xc0, !PT ;  /* 0x0000ffff220f7812 */ /* 0x008fc400078ec0ff */
[----:B------:R-:W-:Y:S02]  /*bcfa0*/  PRMT R16, R35, 0x4210, R12 ;  /* 0x0000421023107816 */ /* 0x000fe4000000000c */
[----:B------:R-:W3:Y:S01]  /*bcfb0*/  LDL.LU R35, [R1+0x670] ;  /* 0x0006700001237983 */ /* 0x000ee20000300800 */
[----:B------:R-:W-:-:S03]  /*bcfc0*/  PRMT R17, R49, 0x4210, R13 ;  /* 0x0000421031117816 */ /* 0x000fc6000000000d */
[----:B------:R-:W4:Y:S01]  /*bcfd0*/  LDL.LU R49, [R1+0x678] ;  /* 0x0006780001317983 */ /* 0x000f220000300800 */
[----:B------:R-:W-:-:S03]  /*bcfe0*/  PRMT R18, R61, 0x4210, R14 ;  /* 0x000042103d127816 */ /* 0x000fc6000000000e */
[----:B------:R-:W4:Y:S01]  /*bcff0*/  LDL.LU R61, [R1+0x66c] ;  /* 0x00066c00013d7983 */ /* 0x000f220000300800 */
[----:B------:R-:W-:Y:S01]  /*bd000*/  IMAD.MOV.U32 R32, RZ, RZ, R44 ;  /* 0x000000ffff207224 */ /* 0x000fe200078e002c */
[----:B------:R-:W-:Y:S01]  /*bd010*/  NOP ;  /* 0x0000000000007918 */ /* 0x000fe20000000000 */
[----:B--2---:R-:W-:Y:S02]  /*bd020*/  PRMT R19, R36, 0x4210, R15 ;  /* 0x0000421024137816 */ /* 0x004fe4000000000f */
[----:B------:R-:W2:Y:S01]  /*bd030*/  LDL.LU R36, [R1+0x674] ;  /* 0x0006740001247983 */ /* 0x000ea20000300800 */
[----:B------:R-:W-:-:S03]  /*bd040*/  IMAD.MOV.U32 R0, RZ, RZ, R4 ;  /* 0x000000ffff007224 */ /* 0x000fc600078e0004 */
[----:B------:R-:W-:Y:S01]  /*bd050*/  STSM.16.M88.4 [R52], R16 ;  /* 0x0000001034007844 */ /* 0x000fe20000000200 */
[----:B------:R-:W-:-:S03]  /*bd060*/  NOP ;  /* 0x0000000000007918 */ /* 0x000fc60000000000 */
[----:B------:R-:W0:Y:S04]  /*bd070*/  LDS.128 R4, [R52] ;  /* 0x0000000034047984 */ /* 0x000e280000000c00 */
[----:B0-----:R0:W-:Y:S01]  /*bd080*/  STL.64 [R1], R4 ;  /* 0x0000000401007387 */ /* 0x0011e20000100a00 */
[----:B---3--:R-:W-:Y:S01]  /*bd090*/  PRMT R12, R35, 0x5210, R12 ;  /* 0x00005210230c7816 */ /* 0x008fe2000000000c */
[----:B------:R-:W-:Y:S02]  /*bd0a0*/  IMAD.MOV.U32 R35, RZ, RZ, R37 ;  /* 0x000000ffff237224 */ /* 0x000fe400078e0025 */
[----:B------:R-:W-:Y:S01]  /*bd0b0*/  IMAD.MOV.U32 R37, RZ, RZ, R45 ;  /* 0x000000ffff257224 */ /* 0x000fe200078e002d */
[----:B----4-:R-:W-:Y:S01]  /*bd0c0*/  PRMT R13, R49, 0x5210, R13 ;  /* 0x00005210310d7816 */ /* 0x010fe2000000000d */
[----:B------:R-:W-:-:S02]  /*bd0d0*/  IMAD.MOV.U32 R49, RZ, RZ, R7 ;  /* 0x000000ffff317224 */ /* 0x000fc400078e0007 */
[----:B------:R-:W-:Y:S02]  /*bd0e0*/  IMAD.MOV.U32 R45, RZ, RZ, R20 ;  /* 0x000000ffff2d7224 */ /* 0x000fe400078e0014 */
[----:B------:R-:W3:Y:S01]  /*bd0f0*/  LDL.LU R20, [R1+0xc60] ;  /* 0x000c600001147983 */ /* 0x000ee20000300800 */
[----:B------:R-:W-:Y:S01]  /*bd100*/  IMAD.MOV.U32 R34, RZ, RZ, R35 ;  /* 0x000000ffff227224 */ /* 0x000fe200078e0023 */
[----:B------:R-:W-:Y:S01]  /*bd110*/  PRMT R14, R61, 0x5210, R14 ;  /* 0x000052103d0e7816 */ /* 0x000fe2000000000e */
[----:B------:R-:W-:Y:S01]  /*bd120*/  IMAD.MOV.U32 R8, RZ, RZ, R32 ;  /* 0x000000ffff087224 */ /* 0x000fe200078e0020 */
[----:B------:R-:W-:Y:S01]  /*bd130*/  NOP ;  /* 0x0000000000007918 */ /* 0x000fe20000000000 */
[----:B--2---:R-:W-:Y:S01]  /*bd140*/  PRMT R15, R36, 0x5210, R15 ;  /* 0x00005210240f7816 */ /* 0x004fe2000000000f */
[----:B------:R-:W-:Y:S02]  /*bd150*/  IMAD.MOV.U32 R36, RZ, RZ, R38 ;  /* 0x000000ffff247224 */ /* 0x000fe400078e0026 */
[----:B------:R-:W-:-:S02]  /*bd160*/  IMAD.MOV.U32 R38, RZ, RZ, R39 ;  /* 0x000000ffff267224 */ /* 0x000fc400078e0027 */
[----:B------:R-:W-:Y:S02]  /*bd170*/  IMAD.MOV.U32 R39, RZ, RZ, R57 ;  /* 0x000000ffff277224 */ /* 0x000fe400078e0039 */
[----:B------:R-:W-:Y:S02]  /*bd180*/  IMAD.MOV.U32 R57, RZ, RZ, R21 ;  /* 0x000000ffff397224 */ /* 0x000fe400078e0015 */
[----:B------:R-:W2:Y:S01]  /*bd190*/  LDL.LU R21, [R1+0xc5c] ;  /* 0x000c5c0001157983 */ /* 0x000ea20000300800 */
[----:B------:R-:W-:Y:S02]  /*bd1a0*/  IMAD.MOV.U32 R35, RZ, RZ, R39 ;  /* 0x000000ffff237224 */ /* 0x000fe400078e0027 */
[----:B------:R-:W-:Y:S01]  /*bd1b0*/  IMAD.MOV.U32 R33, RZ, RZ, R36 ;  /* 0x000000ffff217224 */ /* 0x000fe200078e0024 */
[----:B------:R-:W-:Y:S01]  /*bd1c0*/  STL.64 [R1+0x3d10], R50 ;  /* 0x003d103201007387 */ /* 0x000fe20000100a00 */
[----:B------:R-:W-:Y:S02]  /*bd1d0*/  IMAD.MOV.U32 R39, RZ, RZ, R57 ;  /* 0x000000ffff277224 */ /* 0x000fe400078e0039 */
[----:B------:R-:W-:Y:S01]  /*bd1e0*/  IMAD.MOV.U32 R36, RZ, RZ, R45 ;  /* 0x000000ffff247224 */ /* 0x000fe200078e002d */
[----:B------:R-:W-:Y:S01]  /*bd1f0*/  STL.64 [R1+0x3d08], R48 ;  /* 0x003d083001007387 */ /* 0x000fe20000100a00 */
[----:B------:R-:W-:-:S02]  /*bd200*/  IMAD.MOV.U32 R57, RZ, RZ, R22 ;  /* 0x000000ffff397224 */ /* 0x000fc400078e0016 */
[----:B------:R-:W-:Y:S01]  /*bd210*/  IMAD.MOV.U32 R45, RZ, RZ, R23 ;  /* 0x000000ffff2d7224 */ /* 0x000fe200078e0017 */
[----:B------:R-:W4:Y:S01]  /*bd220*/  LDL.LU R22, [R1+0xbe0] ;  /* 0x000be00001167983 */ /* 0x000f220000300800 */
[----:B------:R-:W-:Y:S02]  /*bd230*/  IMAD.MOV.U32 R11, RZ, RZ, R35 ;  /* 0x000000ffff0b7224 */ /* 0x000fe400078e0023 */
[----:B------:R-:W-:Y:S01]  /*bd240*/  IMAD.MOV.U32 R35, RZ, RZ, R39 ;  /* 0x000000ffff237224 */ /* 0x000fe200078e0027 */
[----:B------:R-:W4:Y:S01]  /*bd250*/  LDL.LU R23, [R1+0xbdc] ;  /* 0x000bdc0001177983 */ /* 0x000f220000300800 */
[----:B------:R-:W-:-:S03]  /*bd260*/  IMAD.MOV.U32 R39, RZ, RZ, R41 ;  /* 0x000000ffff277224 */ /* 0x000fc600078e0029 */
[----:B------:R-:W4:Y:S04]  /*bd270*/  LDL.LU R9, [R1+0xd5c] ;  /* 0x000d5c0001097983 */ /* 0x000f280000300800 */
[----:B------:R-:W4:Y:S04]  /*bd280*/  LDL.LU R10, [R1+0xd58] ;  /* 0x000d5800010a7983 */ /* 0x000f280000300800 */
[----:B------:R-:W4:Y:S04]  /*bd290*/  LDL.LU R41, [R1+0xd54] ;  /* 0x000d540001297983 */ /* 0x000f280000300800 */
[----:B------:R-:W4:Y:S01]  /*bd2a0*/  LDL.LU R44, [R1+0xb9c] ;  /* 0x000b9c00012c7983 */ /* 0x000f220000300800 */
[----:B---3--:R-:W-:-:S02]  /*bd2b0*/  LOP3.LUT R20, R20, 0xffff, RZ, 0xc0, !PT ;  /* 0x0000ffff14147812 */ /* 0x008fc400078ec0ff */
[----:B--2---:R-:W-:Y:S02]  /*bd2c0*/  LOP3.LUT R21, R21, 0xffff, RZ, 0xc0, !PT ;  /* 0x0000ffff15157812 */ /* 0x004fe400078ec0ff */
[----:B----4-:R-:W-:Y:S02]  /*bd2d0*/  LOP3.LUT R22, R22, 0xffff, RZ, 0xc0, !PT ;  /* 0x0000ffff16167812 */ /* 0x010fe400078ec0ff */
[----:B------:R-:W-:Y:S02]  /*bd2e0*/  LOP3.LUT R23, R23, 0xffff, RZ, 0xc0, !PT ;  /* 0x0000ffff17177812 */ /* 0x000fe400078ec0ff */
[----:B------:R-:W-:Y:S02]  /*bd2f0*/  PRMT R16, R9, 0x4210, R20 ;  /* 0x0000421009107816 */ /* 0x000fe40000000014 */
[----:B------:R-:W2:Y:S01]  /*bd300*/  LDL.LU R9, [R1+0x680] ;  /* 0x0006800001097983 */ /* 0x000ea20000300800 */
[----:B------:R-:W-:-:S03]  /*bd310*/  PRMT R17, R10, 0x4210, R21 ;  /* 0x000042100a117816 */ /* 0x000fc60000000015 */
[----:B------:R-:W3:Y:S01]  /*bd320*/  LDL.LU R10, [R1+0x67c] ;  /* 0x00067c00010a7983 */ /* 0x000ee20000300800 */
[----:B------:R-:W-:Y:S01]  /*bd330*/  PRMT R18, R41, 0x4210, R22 ;  /* 0x0000421029127816 */ /* 0x000fe20000000016 */
[----:B------:R-:W-:Y:S01]  /*bd340*/  IMAD.MOV.U32 R41, RZ, RZ, R27 ;  /* 0x000000ffff297224 */ /* 0x000fe200078e001b */
[----:B------:R-:W-:Y:S01]  /*bd350*/  PRMT R19, R44, 0x4210, R23 ;  /* 0x000042102c137816 */ /* 0x000fe20000000017 */
[----:B------:R-:W-:Y:S02]  /*bd360*/  IMAD.MOV.U32 R44, RZ, RZ, R26 ;  /* 0x000000ffff2c7224 */ /* 0x000fe400078e001a */
[----:B------:R-:W4:Y:S04]  /*bd370*/  LDL.LU R26, [R1+0x684] ;  /* 0x00068400011a7983 */ /* 0x000f280000300800 */
[----:B------:R-:W4:Y:S04]  /*bd380*/  LDL.LU R27, [R1+0x39c] ;  /* 0x00039c00011b7983 */ /* 0x000f280000300800 */
[----:B------:R-:W-:Y:S01]  /*bd390*/  STSM.16.M88.4 [R52], R12 ;  /* 0x0000000c34007844 */ /* 0x000fe20000000200 */
[----:B------:R-:W-:-:S03]  /*bd3a0*/  NOP ;  /* 0x0000000000007918 */ /* 0x000fc60000000000 */
[----:B------:R-:W1:Y:S01]  /*bd3b0*/  LDS.128 R12, [R52] ;  /* 0x00000000340c7984 */ /* 0x000e620000000c00 */
[----:B------:R-:W-:-:S03]  /*bd3c0*/  NOP ;  /* 0x0000000000007918 */ /* 0x000fc60000000000 */
[----:B------:R-:W-:Y:S01]  /*bd3d0*/  STSM.16.M88.4 [R52], R16 ;  /* 0x0000001034007844 */ /* 0x000fe20000000200 */
[----:B------:R-:W-:-:S03]  /*bd3e0*/  NOP ;  /* 0x0000000000007918 */ /* 0x000fc60000000000 */
[----:B------:R-:W2:Y:S01]  /*bd3f0*/  LDS.128 R16, [R52] ;  /* 0x0000000034107984 */ /* 0x000ea20000000c00 */
[----:B------:R-:W-:Y:S02]  /*bd400*/  IMAD.MOV.U32 R7, RZ, RZ, R11 ;  /* 0x000000ffff077224 */ /* 0x000fe400078e000b */
[----:B------:R-:W-:Y:S02]  /*bd410*/  IMAD.MOV.U32 R11, RZ, RZ, R41 ;  /* 0x000000ffff0b7224 */ /* 0x000fe400078e0029 */
[----:B------:R-:W-:Y:S02]  /*bd420*/  IMAD.MOV.U32 R32, RZ, RZ, R44 ;  /* 0x000000ffff207224 */ /* 0x000fe400078e002c */
[----:B0-----:R-:W-:Y:S02]  /*bd430*/  IMAD.MOV.U32 R5, RZ, RZ, R7 ;  /* 0x000000ffff057224 */ /* 0x001fe400078e0007 */
[----:B------:R-:W-:Y:S02]  /*bd440*/  IMAD.MOV.U32 R61, RZ, RZ, R6 ;  /* 0x000000ffff3d7224 */ /* 0x000fe400078e0006 */
[----:B------:R-:W-:-:S02]  /*bd450*/  IMAD.MOV.U32 R41, RZ, RZ, R30 ;  /* 0x000000ffff297224 */ /* 0x000fc400078e001e */
[----:B------:R-:W-:Y:S02]  /*bd460*/  IMAD.MOV.U32 R6, RZ, RZ, R8 ;  /* 0x000000ffff067224 */ /* 0x000fe400078e0008 */
[----:B------:R-:W-:Y:S02]  /*bd470*/  IMAD.MOV.U32 R8, RZ, RZ, R11 ;  /* 0x000000ffff087224 */ /* 0x000fe400078e000b */
[----:B------:R-:W-:Y:S01]  /*bd480*/  IMAD.MOV.U32 R44, RZ, RZ, R24 ;  /* 0x000000ffff2c7224 */ /* 0x000fe200078e0018 */
[----:B-1----:R-:W-:Y:S04]  /*bd490*/  STL.64 [R1+0x3b80], R12 ;  /* 0x003b800c01007387 */ /* 0x002fe80000100a00 */
[----:B------:R-:W-:Y:S01]  /*bd4a0*/  STL.64 [R1+0x3b78], R14 ;  /* 0x003b780e01007387 */ /* 0x000fe20000100a00 */
[----:B------:R-:W-:Y:S01]  /*bd4b0*/  NOP ;  /* 0x0000000000007918 */ /* 0x000fe20000000000 */
[----:B--2---:R-:W-:Y:S01]  /*bd4c0*/  PRMT R20, R9, 0x5210, R20 ;  /* 0x0000521009147816 */ /* 0x004fe20000000014 */
[----:B------:R-:W-:Y:S01]  /*bd4d0*/  IMAD.MOV.U32 R9, RZ, RZ, R33 ;  /* 0x000000ffff097224 */ /* 0x000fe200078e0021 */
[----:B---3--:R-:W-:Y:S01]  /*bd4e0*/  PRMT R21, R10, 0x5210, R21 ;  /* 0x000052100a157816 */ /* 0x008fe20000000015 */
[----:B------:R-:W-:-:S02]  /*bd4f0*/  IMAD.MOV.U32 R10, RZ, RZ, R34 ;  /* 0x000000ffff0a7224 */ /* 0x000fc400078e0022 */
[----:B------:R-:W-:Y:S02]  /*bd500*/  IMAD.MOV.U32 R33, RZ, RZ, R45 ;  /* 0x000000ffff217224 */ /* 0x000fe400078e002d */
[----:B------:R-:W-:Y:S01]  /*bd510*/  IMAD.MOV.U32 R34, RZ, RZ, R57 ;  /* 0x000000ffff227224 */ /* 0x000fe200078e0039 */
[----:B----4-:R-:W-:Y:S01]  /*bd520*/  PRMT R22, R26, 0x5210, R22 ;  /* 0x000052101a167816 */ /* 0x010fe20000000016 */
[----:B------:R-:W-:Y:S01]  /*bd530*/  IMAD.MOV.U32 R26, RZ, RZ, R29 ;  /* 0x000000ffff1a7224 */ /* 0x000fe200078e001d */
[----:B------:R-:W-:Y:S01]  /*bd540*/  PRMT R23, R27, 0x5210, R23 ;  /* 0x000052101b177816 */ /* 0x000fe20000000017 */
[----:B------:R-:W-:Y:S02]  /*bd550*/  IMAD.MOV.U32 R27, RZ, RZ, R28 ;  /* 0x000000ffff1b7224 */ /* 0x000fe400078e001c */
[----:B------:R-:W2:Y:S01]  /*bd560*/  LDL.LU R28, [R1+0xc6c] ;  /* 0x000c6c00011c7983 */ /* 0x000ea20000300800 */
[----:B------:R-:W-:-:S03]  /*bd570*/  IMAD.MOV.U32 R7, RZ, RZ, R9 ;  /* 0x000000ffff077224 */ /* 0x000fc600078e0009 */
[----:B------:R-:W3:Y:S01]  /*bd580*/  LDL.LU R29, [R1+0xc68] ;  /* 0x000c6800011d7983 */ /* 0x000ee20000300800 */
[----:B------:R-:W-:Y:S02]  /*bd590*/  IMAD.MOV.U32 R45, RZ, RZ, R59 ;  /* 0x000000ffff2d7224 */ /* 0x000fe400078e003b */
[----:B------:R-:W-:Y:S01]  /*bd5a0*/  IMAD.MOV.U32 R9, RZ, RZ, R10 ;  /* 0x000000ffff097224 */ /* 0x000fe200078e000a */
[----:B------:R-:W-:Y:S01]  /*bd5b0*/  STL.64 [R1+0x3b68], R16 ;  /* 0x003b681001007387 */ /* 0x000fe20000100a00 */
[----:B------:R-:W-:Y:S02]  /*bd5c0*/  IMAD.MOV.U32 R59, RZ, RZ, R31 ;  /* 0x000000ffff3b7224 */ /* 0x000fe400078e001f */
[----:B------:R-:W-:Y:S01]  /*bd5d0*/  IMAD.MOV.U32 R10, RZ, RZ, R32 ;  /* 0x000000ffff0a7224 */ /* 0x000fe200078e0020 */
[----:B------:R-:W-:Y:S01]  /*bd5e0*/  STL.64 [R1+0x3b58], R18 ;  /* 0x003b581201007387 */ /* 0x000fe20000100a00 */
[----:B------:R-:W-:Y:S02]  /*bd5f0*/  IMAD.MOV.U32 R11, RZ, RZ, R33 ;  /* 0x000000ffff0b7224 */ /* 0x000fe400078e0021 */
[----:B------:R-:W-:Y:S01]  /*bd600*/  IMAD.MOV.U32 R32, RZ, RZ, R34 ;  /* 0x000000ffff207224 */ /* 0x000fe200078e0022 */
[----:B------:R-:W4:Y:S01]  /*bd610*/  LDL.LU R30, [R1+0xbf4] ;  /* 0x000bf400011e7983 */ /* 0x000f220000300800 */
[----:B------:R-:W-:-:S02]  /*bd620*/  IMAD.MOV.U32 R57, RZ, RZ, R25 ;  /* 0x000000ffff397224 */ /* 0x000fc400078e0019 */
[----:B------:R-:W-:Y:S01]  /*bd630*/  IMAD.MOV.U32 R33, RZ, RZ, R37 ;  /* 0x000000ffff217224 */ /* 0x000fe200078e0025 */
[----:B------:R-:W2:Y:S01]  /*bd640*/  LDL.LU R31, [R1+0xbf0] ;  /* 0x000bf000011f7983 */ /* 0x000ea20000300800 */
[----:B------:R-:W-:Y:S02]  /*bd650*/  IMAD.MOV.U32 R34, RZ, RZ, R38 ;  /* 0x000000ffff227224 */ /* 0x000fe400078e0026 */
[----:B------:R-:W-:Y:S01]  /*bd660*/  IMAD.MOV.U32 R37, RZ, RZ, R42 ;  /* 0x000000ffff257224 */ /* 0x000fe200078e002a */
[----:B------:R-:W2:Y:S01]  /*bd670*/  LDL.LU R24, [R1+0xd6c] ;  /* 0x000d6c0001187983 */ /* 0x000ea20000300800 */
[----:B------:R-:W-:Y:S02]  /*bd680*/  IMAD.MOV.U32 R38, RZ, RZ, R26 ;  /* 0x000000ffff267224 */ /* 0x000fe400078e001a */
[----:B------:R-:W-:Y:S01]  /*bd690*/  IMAD.MOV.U32 R42, RZ, RZ, R27 ;  /* 0x000000ffff2a7224 */ /* 0x000fe200078e001b */
[----:B------:R-:W2:Y:S04]  /*bd6a0*/  LDL.LU R25, [R1+0xd68] ;  /* 0x000d680001197983 */ /* 0x000ea80000300800 */
[----:B------:R-:W2:Y:S04]  /*bd6b0*/  LDL.LU R26, [R1+0xd64] ;  /* 0x000d6400011a7983 */ /* 0x000ea80000300800 */
[----:B------:R-:W2:Y:S04]  /*bd6c0*/  LDL.LU R27, [R1+0xd60] ;  /* 0x000d6000011b7983 */ /* 0x000ea80000300800 */
[----:B------:R-:W2:Y:S04]  /*bd6d0*/  LDL.LU R51, [R1+0x690] ;  /* 0x0006900001337983 */ /* 0x000ea80000300800 */
[----:B------:R-:W2:Y:S04]  /*bd6e0*/  LDL.LU R2, [R1+0x68c] ;  /* 0x00068c0001027983 */ /* 0x000ea80000300800 */
[----:B------:R-:W2:Y:S04]  /*bd6f0*/  LDL.LU R3, [R1+0x688] ;  /* 0x0006880001037983 */ /* 0x000ea80000300800 */
[----:B------:R-:W2:Y:S04]  /*bd700*/  LDL.LU R4, [R1+0x3a0] ;  /* 0x0003a00001047983 */ /* 0x000ea80000300800 */
[----:B------:R-:W-:Y:S01]  /*bd710*/  STSM.16.M88.4 [R52], R20 ;  /* 0x0000001434007844 */ /* 0x000fe20000000200 */
[----:B------:R-:W-:-:S03]  /*bd720*/  NOP ;  /* 0x0000000000007918 */ /* 0x000fc60000000000 */
[----:B------:R-:W0:Y:S04]  /*bd730*/  LDS.128 R20, [R52] ;  /* 0x0000000034147984 */ /* 0x000e280000000c00 */
[----:B0-----:R-:W-:Y:S04]  /*bd740*/  STL.64 [R1+0x3b60], R20 ;  /* 0x003b601401007387 */ /* 0x001fe80000100a00 */
[----:B------:R-:W-:Y:S01]  /*bd750*/  STL.64 [R1+0x3b50], R22 ;  /* 0x003b501601007387 */ /* 0x000fe20000100a00 */
[----:B---3--:R-:W-:Y:S02]  /*bd760*/  LOP3.LUT R29, R29, 0xffff, RZ, 0xc0, !PT ;  /* 0x0000ffff1d1d7812 */ /* 0x008fe400078ec0ff */
[----:B----4-:R-:W-:-:S02]  /*bd770*/  LOP3.LUT R30, R30, 0xffff, RZ, 0xc0, !PT ;  /* 0x0000ffff1e1e7812 */ /* 0x010fc400078ec0ff */
[----:B--2---:R-:W-:Y:S02]  /*bd780*/  LOP3.LUT R31, R31, 0xffff, RZ, 0xc0, !PT ;  /* 0x0000ffff1f1f7812 */ /* 0x004fe400078ec0ff */
[----:B------:R-:W-:Y:S02]  /*bd790*/  PRMT R25, R25, 0x4210, R29 ;  /* 0x0000421019197816 */ /* 0x000fe4000000001d */
[--C-:B------:R-:W-:Y:S02]  /*bd7a0*/  PRMT R26, R26, 0x4210, R30.reuse ;  /* 0x000042101a1a7816 */ /* 0x100fe4000000001e */
[----:B------:R-:W-:Y:S02]  /*bd7b0*/  PRMT R27, R27, 0x4210, R31 ;  /* 0x000042101b1b7816 */ /* 0x000fe4000000001f */
[----:B------:R-:W-:Y:S02]  /*bd7c0*/  PRMT R29, R2, 0x5210, R29 ;  /* 0x00005210021d7816 */ /* 0x000fe4000000001d */
[----:B------:R-:W2:Y:S01]  /*bd7d0*/  LDL.LU R2, [R1+0xc74] ;  /* 0x000c740001027983 */ /* 0x000ea20000300800 */
[----:B------:R-:W-:-:S03]  /*bd7e0*/  PRMT R30, R3, 0x5210, R30 ;  /* 0x00005210031e7816 */ /* 0x000fc6000000001e */
[----:B------:R-:W3:Y:S01]  /*bd7f0*/  LDL.LU R3, [R1+0xc70] ;  /* 0x000c700001037983 */ /* 0x000ee20000300800 */
[----:B------:R-:W-:-:S03]  /*bd800*/  PRMT R31, R4, 0x5210, R31 ;  /* 0x00005210041f7816 */ /* 0x000fc6000000001f */
[----:B------:R-:W4:Y:S01]  /*bd810*/  LDL.LU R4, [R1+0xc0c] ;  /* 0x000c0c0001047983 */ /* 0x000f220000300800 */
[----:B------:R-:W-:-:S03]  /*bd820*/  LOP3.LUT R28, R28, 0xffff, RZ, 0xc0, !PT ;  /* 0x0000ffff1c1c7812 */ /* 0x000fc600078ec0ff */
[----:B------:R-:W4:Y:S01]  /*bd830*/  LDL.LU R19, [R1+0x60] ;  /* 0x0000600001137983 */ /* 0x000f220000300800 */
[----:B------:R-:W-:Y:S01]  /*bd840*/  PRMT R24, R24, 0x4210, R28 ;  /* 0x0000421018187816 */ /* 0x000fe2000000001c */
[----:B------:R-:W-:-:S04]  /*bd850*/  NOP ;  /* 0x0000000000007918 */ /* 0x000fc80000000000 */
[----:B------:R-:W-:Y:S01]  /*bd860*/  STSM.16.M88.4 [R52], R24 ;  /* 0x0000001834007844 */ /* 0x000fe20000000200 */
[----:B------:R-:W-:-:S03]  /*bd870*/  NOP ;  /* 0x0000000000007918 */ /* 0x000fc60000000000 */
[----:B------:R-:W0:Y:S01]  /*bd880*/  LDS.128 R24, [R52] ;  /* 0x0000000034187984 */ /* 0x000e220000000c00 */
[----:B------:R-:W-:-:S03]  /*bd890*/  PRMT R28, R51, 0x5210, R28 ;  /* 0x00005210331c7816 */ /* 0x000fc6000000001c */
[----:B------:R-:W4:Y:S01]  /*bd8a0*/  LDL.LU R14, [R1+0x668] ;  /* 0x00066800010e7983 */ /* 0x000f220000300800 */
[----:B------:R-:W-:Y:S01]  /*bd8b0*/  IMAD.MOV.U32 R51, RZ, RZ, R5 ;  /* 0x000000ffff337224 */ /* 0x000fe200078e0005 */
[----:B------:R-:W-:Y:S02]  /*bd8c0*/  NOP ;  /* 0x0000000000007918 */ /* 0x000fe40000000000 */
[----:B0-----:R-:W-:Y:S04]  /*bd8d0*/  STL.64 [R1+0x3b48], R24 ;  /* 0x003b481801007387 */ /* 0x001fe80000100a00 */
[----:B------:R0:W-:Y:S04]  /*bd8e0*/  STL.64 [R1+0x3b38], R26 ;  /* 0x003b381a01007387 */ /* 0x0001e80000100a00 */
[----:B------:R-:W4:Y:S04]  /*bd8f0*/  LDL.LU R50, [R1+0xc08] ;  /* 0x000c080001327983 */ /* 0x000f280000300800 */
[----:B------:R-:W4:Y:S01]  /*bd900*/  LDL.LU R5, [R1+0xd7c] ;  /* 0x000d7c0001057983 */ /* 0x000f220000300800 */
[----:B--2---:R-:W-:-:S02]  /*bd910*/  LOP3.LUT R16, R2, 0xffff, RZ, 0xc0, !PT ;  /* 0x0000ffff02107812 */ /* 0x004fc400078ec0ff */
[----:B---3--:R-:W-:Y:S02]  /*bd920*/  LOP3.LUT R13, R3, 0xffff, RZ, 0xc0, !PT ;  /* 0x0000ffff030d7812 */ /* 0x008fe400078ec0ff */
[----:B----4-:R-:W-:Y:S02]  /*bd930*/  LOP3.LUT R12, R4, 0xffff, RZ, 0xc0, !PT ;  /* 0x0000ffff040c7812 */ /* 0x010fe400078ec0ff */
[----:B------:R-:W2:Y:S04]  /*bd940*/  LDL.LU R4, [R1+0xd78] ;  /* 0x000d780001047983 */ /* 0x000ea80000300800 */
[----:B------:R-:W3:Y:S04]  /*bd950*/  LDL.LU R3, [R1+0xd74] ;  /* 0x000d740001037983 */ /* 0x000ee80000300800 */
[----:B------:R-:W4:Y:S01]  /*bd960*/  LDL.LU R2, [R1+0xd70] ;  /* 0x000d700001027983 */ /* 0x000f220000300800 */
[----:B0-----:R-:W-:-:S03]  /*bd970*/  IMAD.MOV.U32 R26, RZ, RZ, R51 ;  /* 0x000000ffff1a7224 */ /* 0x001fc600078e0033 */
[----:B------:R-:W4:Y:S01]  /*bd980*/  LDL.LU R18, [R1+0x6a8] ;  /* 0x0006a80001127983 */ /* 0x000f220000300800 */
[----:B------:R-:W-:-:S03]  /*bd990*/  IMAD.MOV.U32 R51, RZ, RZ, R6 ;  /* 0x000000ffff337224 */ /* 0x000fc600078e0006 */
[----:B------:R-:W4:Y:S01]  /*bd9a0*/  LDL.LU R21, [R1+0x6ac] ;  /* 0x0006ac0001157983 */ /* 0x000f220000300800 */
[----:B------:R-:W-:-:S03]  /*bd9b0*/  IMAD.MOV.U32 R6, RZ, RZ, R34 ;  /* 0x000000ffff067224 */ /* 0x000fc600078e0022 */
[----:B------:R0:W-:Y:S01]  /*bd9c0*/  STL [R1+0x3d18], R26 ;  /* 0x003d181a01007387 */ /* 0x0001e20000100800 */
[----:B------:R-:W-:Y:S01]  /*bd9d0*/  IMAD.MOV.U32 R34, RZ, RZ, R45 ;  /* 0x000000ffff227224 */ /* 0x000fe200078e002d */
[----:B------:R-:W-:Y:S02]  /*bd9e0*/  LOP3.LUT R20, R50, 0xffff, RZ, 0xc0, !PT ;  /* 0x0000ffff32147812 */ /* 0x000fe400078ec0ff */
[----:B------:R-:W-:-:S05]  /*bd9f0*/  PRMT R5, R5, 0x4210, R16 ;  /* 0x0000421005057816 */ /* 0x000fca0000000010 */
[----:B------:R-:W-:Y:S02]  /*bda00*/  IMAD.MOV.U32 R24, RZ, RZ, R5 ;  /* 0x000000ffff187224 */ /* 0x000fe400078e0005 */
[----:B------:R-:W-:Y:S02]  /*bda10*/  IMAD.MOV.U32 R5, RZ, RZ, R11 ;  /* 0x000000ffff057224 */ /* 0x000fe400078e000b */
[----:B------:R-:W-:Y:S01]  /*bda20*/  IMAD.MOV.U32 R11, RZ, RZ, R37 ;  /* 0x000000ffff0b7224 */ /* 0x000fe200078e0025 */
[----:B--2---:R-:W-:Y:S02]  /*bda30*/  PRMT R4, R4, 0x4210, R13 ;  /* 0x0000421004047816 */ /* 0x004fe4000000000d */
[----:B---3--:R-:W-:Y:S02]  /*bda40*/  PRMT R3, R3, 0x4210, R12 ;  /* 0x0000421003037816 */ /* 0x008fe4000000000c */
[----:B----4-:R-:W-:-:S03]  /*bda50*/  PRMT R2, R2, 0x4210, R20 ;  /* 0x0000421002027816 */ /* 0x010fc60000000014 */
[----:B0-----:R-:W-:Y:S02]  /*bda60*/  IMAD.MOV.U32 R26, RZ, RZ, R3 ;  /* 0x000000ffff1a7224 */ /* 0x001fe400078e0003 */
[----:B------:R-:W-:Y:S02]  /*bda70*/  IMAD.MOV.U32 R3, RZ, RZ, R10 ;  /* 0x000000ffff037224 */ /* 0x000fe400078e000a */
[----:B------:R-:W-:Y:S02]  /*bda80*/  IMAD.MOV.U32 R27, RZ, RZ, R2 ;  /* 0x000000ffff1b7224 */ /* 0x000fe400078e0002 */
[----:B------:R-:W-:Y:S02]  /*bda90*/  IMAD.MOV.U32 R10, RZ, RZ, R41 ;  /* 0x000000ffff0a7224 */ /* 0x000fe400078e0029 */
[----:B------:R-:W-:Y:S01]  /*bdaa0*/  IMAD.MOV.U32 R25, RZ, RZ, R4 ;  /* 0x000000ffff197224 */ /* 0x000fe200078e0004 */
[----:B------:R-:W2:Y:S01]  /*bdab0*/  LDL.LU R41, [R1+0x19b4] ;  /* 0x0019b40001297983 */ /* 0x000ea20000300800 */
[----:B------:R-:W-:-:S02]  /*bdac0*/  IMAD.MOV.U32 R2, RZ, RZ, R7 ;  /* 0x000000ffff027224 */ /* 0x000fc400078e0007 */
[----:B------:R-:W-:Y:S01]  /*bdad0*/  IMAD.MOV.U32 R4, RZ, RZ, R8 ;  /* 0x000000ffff047224 */ /* 0x000fe200078e0008 */
[----:B------:R-:W3:Y:S01]  /*bdae0*/  LDL.LU R45, [R1+0x1990] ;  /* 0x00199000012d7983 */ /* 0x000ee20000300800 */
[----:B------:R-:W-:Y:S02]  /*bdaf0*/  IMAD.MOV.U32 R7, RZ, RZ, R33 ;  /* 0x000000ffff077224 */ /* 0x000fe400078e0021 */
[----:B------:R-:W-:Y:S01]  /*bdb00*/  IMAD.MOV.U32 R8, RZ, RZ, R38 ;  /* 0x000000ffff087224 */ /* 0x000fe200078e0026 */
[----:B------:R-:W4:Y:S01]  /*bdb10*/  LDL.LU R37, [R1+0x1910] ;  /* 0x0019100001257983 */ /* 0x000f220000300800 */
[----:B------:R-:W-:Y:S02]  /*bdb20*/  IMAD.MOV.U32 R33, RZ, RZ, R39 ;  /* 0x000000ffff217224 */ /* 0x000fe400078e0027 */
[----:B------:R-:W-:Y:S01]  /*bdb30*/  IMAD.MOV.U32 R39, RZ, RZ, R58 ;  /* 0x000000ffff277224 */ /* 0x000fe200078e003a */
[----:B------:R-:W2:Y:S04]  /*bdb40*/  LDL.LU R38, [R1+0x2378] ;  /* 0x0023780001267983 */ /* 0x000ea80000300800 */
[----:B------:R-:W2:Y:S04]  /*bdb50*/  LDL.LU R58, [R1+0x69c] ;  /* 0x00069c00013a7983 */ /* 0x000ea80000300800 */
[----:B------:R-:W-:Y:S01]  /*bdb60*/  STSM.16.M88.4 [R52], R28 ;  /* 0x0000001c34007844 */ /* 0x000fe20000000200 */
[----:B------:R-:W-:-:S03]  /*bdb70*/  NOP ;  /* 0x0000000000007918 */ /* 0x000fc60000000000 */
[----:B------:R-:W0:Y:S01]  /*bdb80*/  LDS.128 R28, [R52] ;  /* 0x00000000341c7984 */ /* 0x000e220000000c00 */
[----:B------:R-:W-:Y:S01]  /*bdb90*/  IMAD.MOV.U32 R50, RZ, RZ, R2 ;  /* 0x000000ffff327224 */ /* 0x000fe200078e0002 */
[----:B------:R-:W-:Y:S02]  /*bdba0*/  NOP ;  /* 0x0000000000007918 */ /* 0x000fe40000000000 */
[----:B------:R-:W3:Y:S01]  /*bdbb0*/  LDL.LU R15, [R1+0x5f8] ;  /* 0x0005f800010f7983 */ /* 0x000ee20000300800 */
[----:B------:R-:W-:Y:S02]  /*bdbc0*/  IMAD.MOV.U32 R2, RZ, RZ, R5 ;  /* 0x000000ffff027224 */ /* 0x000fe400078e0005 */
[----:B------:R-:W-:Y:S01]  /*bdbd0*/  IMAD.MOV.U32 R5, RZ, RZ, R10 ;  /* 0x000000ffff057224 */ /* 0x000fe200078e000a */
[----:B------:R-:W-:Y:S01]  /*bdbe0*/  STSM.16.M88.4 [R52], R24 ;  /* 0x0000001834007844 */ /* 0x000fe20000000200 */
[----:B------:R-:W-:Y:S02]  /*bdbf0*/  IMAD.MOV.U32 R49, RZ, RZ, R51 ;  /* 0x000000ffff317224 */ /* 0x000fe400078e0033 */
[----:B------:R-:W-:-:S02]  /*bdc00*/  IMAD.MOV.U32 R10, RZ, RZ, R34 ;  /* 0x000000ffff0a7224 */ /* 0x000fc400078e0022 */
[----:B------:R-:W-:Y:S02]  /*bdc10*/  IMAD.MOV.U32 R51, RZ, RZ, R35 ;  /* 0x000000ffff337224 */ /* 0x000fe400078e0023 */
[----:B------:R-:W-:Y:S02]  /*bdc20*/  IMAD.MOV.U32 R34, RZ, RZ, R40 ;  /* 0x000000ffff227224 */ /* 0x000fe400078e0028 */
[----:B------:R-:W-:Y:S02]  /*bdc30*/  IMAD.MOV.U32 R35, RZ, RZ, R56 ;  /* 0x000000ffff237224 */ /* 0x000fe400078e0038 */
[----:B------:R-:W-:Y:S01]  /*bdc40*/  IMAD.MOV.U32 R40, RZ, RZ, R57 ;  /* 0x000000ffff287224 */ /* 0x000fe200078e0039 */
[----:B0-----:R0:W-:Y:S04]  /*bdc50*/  STL.64 [R1+0x3b40], R28 ;  /* 0x003b401c01007387 */ /* 0x0011e80000100a00 */
[----:B0-----:R-:W3:Y:S04]  /*bdc60*/  LDL.LU R29, [R1+0x658] ;  /* 0x00065800011d7983 */ /* 0x001ee80000300800 */
[----:B------:R-:W-:Y:S04]  /*bdc70*/  STL.64 [R1+0x3b30], R30 ;  /* 0x003b301e01007387 */ /* 0x000fe80000100a00 */
[----:B------:R-:W3:Y:S04]  /*bdc80*/  LDL.LU R26, [R1+0x3d18] ;  /* 0x003d1800011a7983 */ /* 0x000ee80000300800 */
[----:B------:R-:W3:Y:S01]  /*bdc90*/  LDL.LU R57, [R1+0x694] ;  /* 0x0006940001397983 */ /* 0x000ee20000300800 */
[----:B------:R-:W-:-:S02]  /*bdca0*/  IMAD.MOV.U32 R48, RZ, RZ, R49 ;  /* 0x000000ffff307224 */ /* 0x000fc400078e0031 */
[----:B------:R-:W-:Y:S02]  /*bdcb0*/  IMAD.MOV.U32 R49, RZ, RZ, R50 ;  /* 0x000000ffff317224 */ /* 0x000fe400078e0032 */
[----:B------:R-:W-:Y:S02]  /*bdcc0*/  IMAD.MOV.U32 R50, RZ, RZ, R51 ;  /* 0x000000ffff327224 */ /* 0x000fe400078e0033 */
[----:B------:R-:W-:Y:S02]  /*bdcd0*/  IMAD.MOV.U32 R51, RZ, RZ, R35 ;  /* 0x000000ffff337224 */ /* 0x000fe400078e0023 */
[----:B------:R-:W-:Y:S02]  /*bdce0*/  IMAD.MOV.U32 R35, RZ, RZ, R40 ;  /* 0x000000ffff237224 */ /* 0x000fe400078e0028 */
[----:B------:R-:W-:Y:S01]  /*bdcf0*/  IMAD.MOV.U32 R40, RZ, RZ, R59 ;  /* 0x000000ffff287224 */ /* 0x000fe200078e003b */
[----:B------:R-:W-:Y:S01]  /*bdd00*/  NOP ;  /* 0x0000000000007918 */ /* 0x000fe20000000000 */
[----:B--2---:R-:W-:-:S02]  /*bdd10*/  PRMT R56, R58, 0x5210, R16 ;  /* 0x000052103a387816 */ /* 0x004fc40000000010 */
[----:B------:R-:W2:Y:S04]  /*bdd20*/  LDL.LU R58, [R1+0x6a0] ;  /* 0x0006a000013a7983 */ /* 0x000ea80000300800 */
[----:B------:R-:W4:Y:S01]  /*bdd30*/  LDL.LU R59, [R1+0x3b0] ;  /* 0x0003b000013b7983 */ /* 0x000f220000300800 */
[----:B------:R-:W-:Y:S02]  /*bdd40*/  IMAD.MOV.U32 R16, RZ, RZ, R50 ;  /* 0x000000ffff107224 */ /* 0x000fe400078e0032 */
[----:B------:R-:W-:Y:S01]  /*bdd50*/  IMAD.MOV.U32 R17, RZ, RZ, R51 ;  /* 0x000000ffff117224 */ /* 0x000fe200078e0033 */
[----:B---3--:R-:W-:Y:S01]  /*bdd60*/  PRMT R57, R57, 0x5210, R13 ;  /* 0x0000521039397816 */ /* 0x008fe2000000000d */
[----:B------:R-:W-:Y:S01]  /*bdd70*/  IMAD.MOV.U32 R13, RZ, RZ, R49 ;  /* 0x000000ffff0d7224 */ /* 0x000fe200078e0031 */
[----:B--2---:R-:W-:Y:S01]  /*bdd80*/  PRMT R58, R58, 0x5210, R12 ;  /* 0x000052103a3a7816 */ /* 0x004fe2000000000c */
[----:B------:R-:W-:-:S02]  /*bdd90*/  IMAD.MOV.U32 R12, RZ, RZ, R48 ;  /* 0x000000ffff0c7224 */ /* 0x000fc400078e0030 */
[----:B------:R-:W0:Y:S01]  /*bdda0*/  LDS.128 R48, [R52] ;  /* 0x0000000034307984 */ /* 0x000e220000000c00 */
[----:B----4-:R-:W-:Y:S01]  /*bddb0*/  PRMT R59, R59, 0x5210, R20 ;  /* 0x000052103b3b7816 */ /* 0x010fe20000000014 */
[----:B------:R-:W-:-:S04]  /*bddc0*/  NOP ;  /* 0x0000000000007918 */ /* 0x000fc80000000000 */
[----:B------:R-:W-:Y:S04]  /*bddd0*/  STSM.16.M88.4 [R52], R56 ;  /* 0x0000003834007844 */ /* 0x000fe80000000200 */
[----:B0-----:R-:W-:Y:S04]  /*bdde0*/  STL.64 [R1+0x390], R48 ;  /* 0x0003903001007387 */ /* 0x001fe80000100a00 */
[----:B------:R0:W-:Y:S04]  /*bddf0*/  STL.64 [R1+0x398], R50 ;  /* 0x0003983201007387 */ /* 0x0001e80000100a00 */
[----:B0-----:R-:W2:Y:S04]  /*bde00*/  LDL.LU.64 R50, [R1+0x3d10] ;  /* 0x003d100001327983 */ /* 0x001ea80000300a00 */
[----:B------:R-:W3:Y:S04]  /*bde10*/  LDL.LU.64 R48, [R1+0x3d08] ;  /* 0x003d080001307983 */ /* 0x000ee80000300a00 */
[----:B------:R-:W4:Y:S04]  /*bde20*/  LDL.LU.64 R58, [R1+0x3d00] ;  /* 0x003d0000013a7983 */ /* 0x000f280000300a00 */
[----:B------:R-:W2:Y:S04]  /*bde30*/  LDL.LU.64 R56, [R1+0x3cf8] ;  /* 0x003cf80001387983 */ /* 0x000ea80000300a00 */
[----:B------:R-:W2:Y:S01]  /*bde40*/  LDL.LU.64 R22, [R1+0x600] ;  /* 0x0006000001167983 */ /* 0x000ea20000300a00 */
[----:B------:R-:W-:Y:S01]  /*bde50*/  PRMT R20, R19, 0x7770, RZ ;  /* 0x0000777013147816 */ /* 0x000fe200000000ff */
[----:B------:R-:W-:-:S04]  /*bde60*/  NOP ;  /* 0x0000000000007918 */ /* 0x000fc80000000000 */
[----:B--2---:R0:W-:Y:S04]  /*bde70*/  @P6 STG.E.U8 desc[UR40][R22.64], R20 ;  /* 0x0000001416006986 */ /* 0x0041e8000c101128 */
[----:B0-----:R-:W2:Y:S01]  /*bde80*/  LDL.LU.64 R22, [R1+0x608] ;  /* 0x0006080001167983 */ /* 0x001ea20000300a00 */
[----:B----4-:R-:W-:Y:S02]  /*bde90*/  IADD3 R24, P6, PT, R29, R58, RZ ;  /* 0x0000003a1d187210 */ /* 0x010fe40007fde0ff */
[----:B------:R-:W-:-:S03]  /*bdea0*/  PRMT R20, R19, 0x7771, RZ ;  /* 0x0000777113147816 */ /* 0x000fc600000000ff */
[----:B------:R-:W-:Y:S02]  /*bdeb0*/  IMAD.X R25, R14, 0x1, R57, P6 ;  /* 0x000000010e197824 */ /* 0x000fe400030e0639 */
[----:B--2---:R0:W-:Y:S02]  /*bdec0*/  @P0 STG.E.U8 desc[UR40][R22.64], R20 ;  /* 0x0000001416000986 */ /* 0x0041e4000c101128 */
[----:B0-----:R-:W-:Y:S02]  /*bded0*/  IADD3 R22, P6, PT, R21, R56, RZ ;  /* 0x0000003815167210 */ /* 0x001fe40007fde0ff */
[----:B------:R-:W-:-:S03]  /*bdee0*/  PRMT R20, R19, 0x7772, RZ ;  /* 0x0000777213147816 */ /* 0x000fc600000000ff */
[----:B------:R-:W-:-:S05]  /*bdef0*/  IMAD.X R23, R18, 0x1, R55, P6 ;  /* 0x0000000112177824 */ /* 0x000fca00030e0637 */
[----:B------:R0:W-:Y:S02]  /*bdf00*/  @P1 STG.E.U8 desc[UR40][R22.64], R20 ;  /* 0x0000001416001986 */ /* 0x0001e4000c101128 */
[----:B0-----:R-:W-:Y:S02]  /*bdf10*/  IADD3 R22, P6, PT, R21, R54, RZ ;  /* 0x0000003615167210 */ /* 0x001fe40007fde0ff */
[----:B------:R-:W2:Y:S03]  /*bdf20*/  LDL.LU R21, [R1+0x5ec] ;  /* 0x0005ec0001157983 */ /* 0x000ea60000300800 */
[----:B------:R-:W-:Y:S01]  /*bdf30*/  IMAD.X R23, R18, 0x1, R53, P6 ;  /* 0x0000000112177824 */ /* 0x000fe200030e0635 */
[----:B------:R-:W-:-:S05]  /*bdf40*/  PRMT R18, R19, 0x7773, RZ ;  /* 0x0000777313127816 */ /* 0x000fca00000000ff */
[----:B------:R0:W-:Y:S04]  /*bdf50*/  @P4 STG.E.U8 desc[UR40][R22.64], R18 ;  /* 0x0000001216004986 */ /* 0x0001e8000c101128 */
[----:B0-----:R-:W4:Y:S01]  /*bdf60*/  LDL.LU.64 R22, [R1+0x610] ;  /* 0x0006100001167983 */ /* 0x001f220000300a00 */
[----:B------:R-:W-:Y:S02]  /*bdf70*/  SHF.R.S32.HI R28, RZ, 0x1f, R15 ;  /* 0x0000001fff1c7819 */ /* 0x000fe4000001140f */
[----:B------:R-:W-:Y:S02]  /*bdf80*/  IADD3 R30, P6, PT, R15, R60, RZ ;  /* 0x0000003c0f1e7210 */ /* 0x000fe40007fde0ff */
[----:B------:R-:W-:-:S03]  /*bdf90*/  PRMT R18, R26, 0x7770, RZ ;  /* 0x000077701a127816 */ /* 0x000fc600000000ff */
[----:B------:R-:W-:Y:S02]  /*bdfa0*/  IMAD.X R31, R28, 0x1, R59, P6 ;  /* 0x000000011c1f7824 */ /* 0x000fe400030e063b */
[----:B----4-:R0:W-:Y:S02]  /*bdfb0*/  @P3 STG.E.U8 desc[UR40][R22.64], R18 ;  /* 0x0000001216003986 */ /* 0x0101e4000c101128 */
[----:B0-----:R-:W-:Y:S02]  /*bdfc0*/  IADD3 R22, P6, PT, R15, R58, RZ ;  /* 0x0000003a0f167210 */ /* 0x001fe40007fde0ff */
[----:B------:R-:W-:-:S03]  /*bdfd0*/  PRMT R18, R26, 0x7771, RZ ;  /* 0x000077711a127816 */ /* 0x000fc600000000ff */
[----:B------:R-:W-:Y:S02]  /*bdfe0*/  IMAD.X R23, R28, 0x1, R57, P6 ;  /* 0x000000011c177824 */ /* 0x000fe400030e0639 */
[----:B------:R0:W-:Y:S04]  /*bdff0*/  @P2 STG.E.U8 desc[UR40][R24.64], R18 ;  /* 0x0000001218002986 */ /* 0x0001e8000c101128 */
[----:B------:R1:W-:Y:S04]  /*be000*/  STL.64 [R1+0x3ce0], R22 ;  /* 0x003ce01601007387 */ /* 0x0003e80000100a00 */
[----:B0-----:R-:W4:Y:S04]  /*be010*/  LDL.LU R25, [R1+0x5e4] ;  /* 0x0005e40001197983 */ /* 0x001f280000300800 */
[----:B------:R-:W4:Y:S01]  /*be020*/  LDL.LU R27, [R1+0x3b4] ;  /* 0x0003b400011b7983 */ /* 0x000f220000300800 */
[----:B-1----:R-:W-:-:S02]  /*be030*/  IADD3 R22, P6, PT, R29, R56, RZ ;  /* 0x000000381d167210 */ /* 0x002fc40007fde0ff */
[----:B------:R-:W-:-:S03]  /*be040*/  PRMT R18, R26, 0x7772, RZ ;  /* 0x000077721a127816 */ /* 0x000fc600000000ff */
[----:B------:R-:W-:-:S05]  /*be050*/  IMAD.X R23, R14, 0x1, R55, P6 ;  /* 0x000000010e177824 */ /* 0x000fca00030e0637 */
[----:B------:R0:W-:Y:S04]  /*be060*/  @P5 STG.E.U8 desc[UR40][R22.64], R18 ;  /* 0x0000001216005986 */ /* 0x0001e8000c101128 */
[----:B---3--:R-:W-:Y:S01]  /*be070*/  STL.64 [R1+0x3c70], R48 ;  /* 0x003c703001007387 */ /* 0x008fe20000100a00 */
[----:B0-----:R-:W-:-:S03]  /*be080*/  IADD3 R18, P6, PT, R15, R56, RZ ;  /* 0x000000380f127210 */ /* 0x001fc60007fde0ff */
[----:B------:R-:W-:Y:S02]  /*be090*/  STL.64 [R1+0x3c68], R50 ;  /* 0x003c683201007387 */ /* 0x000fe40000100a00 */
[----:B------:R-:W-:Y:S02]  /*be0a0*/  IMAD.X R19, R28, 0x1, R55, P6 ;  /* 0x000000011c137824 */ /* 0x000fe400030e0637 */
[----:B------:R-:W-:Y:S01]  /*be0b0*/  STL.64 [R1+0x3cb8], R46 ;  /* 0x003cb82e01007387 */ /* 0x000fe20000100a00 */
[----:B--2---:R-:W-:-:S03]  /*be0c0*/  SHF.R.S32.HI R20, RZ, 0x1f, R21 ;  /* 0x0000001fff147819 */ /* 0x004fc60000011415 */
[----:B------:R0:W-:Y:S02]  /*be0d0*/  STL.64 [R1+0x2358], R18 ;  /* 0x0023581201007387 */ /* 0x0001e40000100a00 */
[----:B0-----:R-:W-:Y:S01]  /*be0e0*/  IMAD.MOV.U32 R19, RZ, RZ, R16 ;  /* 0x000000ffff137224 */ /* 0x001fe200078e0010 */
[----:B------:R-:W-:Y:S01]  /*be0f0*/  IADD3 R16, P6, PT, R21, R60, RZ ;  /* 0x0000003c15107210 */ /* 0x000fe20007fde0ff */
[----:B------:R-:W-:-:S04]  /*be100*/  IMAD.MOV.U32 R18, RZ, RZ, R17 ;  /* 0x000000ffff127224 */ /* 0x000fc800078e0011 */
[----:B------:R-:W-:Y:S01]  /*be110*/  IMAD.X R17, R20, 0x1, R59, P6 ;  /* 0x0000000114117824 */ /* 0x000fe200030e063b */
[----:B------:R-:W-:-:S05]  /*be120*/  IADD3 R22, P6, PT, R21, R58, RZ ;  /* 0x0000003a15167210 */ /* 0x000fca0007fde0ff */
[----:B------:R-:W-:Y:S01]  /*be130*/  IMAD.X R23, R20, 0x1, R57, P6 ;  /* 0x0000000114177824 */ /* 0x000fe200030e0639 */
[----:B------:R0:W-:Y:S04]  /*be140*/  STL.64 [R1+0x3ce8], R16 ;  /* 0x003ce81001007387 */ /* 0x0001e80000100a00 */
[----:B------:R-:W-:Y:S04]  /*be150*/  STL.64 [R1+0x2348], R22 ;  /* 0x0023481601007387 */ /* 0x000fe80000100a00 */
[----:B------:R-:W2:Y:S01]  /*be160*/  LDL.LU R24, [R1+0x50c] ;  /* 0x00050c0001187983 */ /* 0x000ea20000300800 */
[----:B0-----:R-:W-:-:S05]  /*be170*/  IADD3 R16, P6, PT, R21, R56, RZ ;  /* 0x0000003815107210 */ /* 0x001fca0007fde0ff */
[----:B------:R-:W-:Y:S01]  /*be180*/  IMAD.X R17, R20, 0x1, R55, P6 ;  /* 0x0000000114117824 */ /* 0x000fe200030e0637 */
[----:B------:R-:W-:Y:S02]  /*be190*/  IADD3 R46, P6, PT, R29, R54, RZ ;  /* 0x000000361d2e7210 */ /* 0x000fe40007fde0ff */
[----:B------:R-:W-:-:S03]  /*be1a0*/  LOP3.LUT P5, RZ, R47, 0x10, RZ, 0xc0, !PT ;  /* 0x000000102fff7812 */ /* 0x000fc600078ac0ff */
[--C-:B------:R-:W-:Y:S01]  /*be1b0*/  IMAD.X R47, R14, 0x1, R53.reuse, P6 ;  /* 0x000000010e2f7824 */ /* 0x100fe200030e0635 */
[-C--:B------:R-:W-:Y:S01]  /*be1c0*/  IADD3 R14, P6, PT, R15, R54.reuse, RZ ;  /* 0x000000360f0e7210 */ /* 0x080fe20007fde0ff */
[----:B------:R0:W-:Y:S04]  /*be1d0*/  STL.64 [R1+0x3cf0], R16 ;  /* 0x003cf01001007387 */ /* 0x0001e80000100a00 */
[----:B------:R-:W-:Y:S01]  /*be1e0*/  IMAD.X R15, R28, 0x1, R53, P6 ;  /* 0x000000011c0f7824 */ /* 0x000fe200030e0635 */
[----:B0-----:R-:W-:Y:S01]  /*be1f0*/  IADD3 R16, P6, PT, R21, R54, RZ ;  /* 0x0000003615107210 */ /* 0x001fe20007fde0ff */
[----:B------:R-:W-:Y:S02]  /*be200*/  IMAD.MOV.U32 R21, RZ, RZ, R10 ;  /* 0x000000ffff157224 */ /* 0x000fe400078e000a */
[----:B------:R-:W-:-:S02]  /*be210*/  IMAD.MOV.U32 R10, RZ, RZ, R36 ;  /* 0x000000ffff0a7224 */ /* 0x000fc400078e0024 */
[----:B------:R-:W-:Y:S02]  /*be220*/  IMAD.MOV.U32 R36, RZ, RZ, R45 ;  /* 0x000000ffff247224 */ /* 0x000fe400078e002d */
[----:B------:R-:W3:Y:S01]  /*be230*/  LDL.LU R45, [R1+0x3b8] ;  /* 0x0003b800012d7983 */ /* 0x000ee20000300800 */
[----:B------:R-:W-:Y:S01]  /*be240*/  IMAD.X R17, R20, 0x1, R53, P6 ;  /* 0x0000000114117824 */ /* 0x000fe200030e0635 */
[C---:B------:R-:W-:Y:S02]  /*be250*/  LOP3.LUT P0, RZ, R48.reuse, 0x20000000, RZ, 0xc0, !PT ;  /* 0x2000000030ff7812 */ /* 0x040fe4000780c0ff */
[C---:B------:R-:W-:Y:S02]  /*be260*/  LOP3.LUT P1, RZ, R48.reuse, 0x40000000, RZ, 0xc0, !PT ;  /* 0x4000000030ff7812 */ /* 0x040fe4000782c0ff */
[----:B------:R-:W-:Y:S02]  /*be270*/  LOP3.LUT P4, RZ, R48, 0x80000000, RZ, 0xc0, !PT ;  /* 0x8000000030ff7812 */ /* 0x000fe4000788c0ff */
[----:B----4-:R-:W-:-:S02]  /*be280*/  SHF.R.S32.HI R20, RZ, 0x1f, R25 ;  /* 0x0000001fff147819 */ /* 0x010fc40000011419 */
[----:B------:R-:W-:-:S05]  /*be290*/  IADD3 R22, P6, PT, R25, R60, RZ ;  /* 0x0000003c19167210 */ /* 0x000fca0007fde0ff */
[----:B------:R-:W-:-:S05]  /*be2a0*/  IMAD.X R23, R20, 0x1, R59, P6 ;  /* 0x0000000114177824 */ /* 0x000fca00030e063b */
[----:B------:R0:W-:Y:S02]  /*be2b0*/  STL.64 [R1+0x2328], R22 ;  /* 0x0023281601007387 */ /* 0x0001e40000100a00 */
[----:B0-----:R-:W-:-:S05]  /*be2c0*/  IADD3 R22, P6, PT, R25, R58, RZ ;  /* 0x0000003a19167210 */ /* 0x001fca0007fde0ff */
[----:B------:R-:W-:-:S05]  /*be2d0*/  IMAD.X R23, R20, 0x1, R57, P6 ;  /* 0x0000000114177824 */ /* 0x000fca00030e0639 */
[----:B------:R0:W-:Y:S02]  /*be2e0*/  STL.64 [R1+0x2320], R22 ;  /* 0x0023201601007387 */ /* 0x0001e40000100a00 */
[----:B0-----:R-:W-:-:S05]  /*be2f0*/  IADD3 R22, P6, PT, R25, R56, RZ ;  /* 0x0000003819167210 */ /* 0x001fca0007fde0ff */
[----:B------:R-:W-:-:S05]  /*be300*/  IMAD.X R23, R20, 0x1, R55, P6 ;  /* 0x0000000114177824 */ /* 0x000fca00030e0637 */
[----:B------:R0:W-:Y:S02]  /*be310*/  STL.64 [R1+0x2318], R22 ;  /* 0x0023181601007387 */ /* 0x0001e40000100a00 */
[----:B0-----:R-:W-:-:S05]  /*be320*/  IADD3 R22, P6, PT, R25, R54, RZ ;  /* 0x0000003619167210 */ /* 0x001fca0007fde0ff */
[----:B------:R-:W-:-:S05]  /*be330*/  IMAD.X R23, R20, 0x1, R53, P6 ;  /* 0x0000000114177824 */ /* 0x000fca00030e0635 */
[----:B------:R0:W-:Y:S04]  /*be340*/  STL.64 [R1+0x2310], R22 ;  /* 0x0023101601007387 */ /* 0x0001e80000100a00 */
[----:B------:R-:W4:Y:S01]  /*be350*/  LDL.LU R25, [R1+0x508] ;  /* 0x0005080001197983 */ /* 0x000f220000300800 */
[----:B------:R-:W-:Y:S02]  /*be360*/  SHF.R.S32.HI R20, RZ, 0x1f, R27 ;  /* 0x0000001fff147819 */ /* 0x000fe4000001141b */
        /* <DEDUP_REMOVED lines=13> */
[----:B--2---:R-:W-:Y:S02]  /*be440*/  SHF.R.S32.HI R20, RZ, 0x1f, R24 ;  /* 0x0000001fff147819 */ /* 0x004fe40000011418 */
        /* <DEDUP_REMOVED lines=12> */
[----:B------:R-:W2:Y:S01]  /*be510*/  LDL.LU R29, [R1+0x504] ;  /* 0x00050400011d7983 */ /* 0x000ea20000300800 */
[----:B---3--:R-:W-:Y:S02]  /*be520*/  IADD3 R48, P6, PT, R45, R60, RZ ;  /* 0x0000003c2d307210 */ /* 0x008fe40007fde0ff */
[----:B0-----:R-:W-:-:S05]  /*be530*/  SHF.R.S32.HI R22, RZ, 0x1f, R45 ;  /* 0x0000001fff167819 */ /* 0x001fca000001142d */
[----:B------:R-:W-:-:S05]  /*be540*/  IMAD.X R49, R22, 0x1, R59, P6 ;  /* 0x0000000116317824 */ /* 0x000fca00030e063b */
[----:B------:R0:W-:Y:S02]  /*be550*/  STL.64 [R1+0x22c0], R48 ;  /* 0x0022c03001007387 */ /* 0x0001e40000100a00 */
[----:B0-----:R-:W-:-:S05]  /*be560*/  IADD3 R48, P6, PT, R45, R58, RZ ;  /* 0x0000003a2d307210 */ /* 0x001fca0007fde0ff */
[----:B------:R-:W-:-:S05]  /*be570*/  IMAD.X R49, R22, 0x1, R57, P6 ;  /* 0x0000000116317824 */ /* 0x000fca00030e0639 */
[----:B------:R0:W-:Y:S02]  /*be580*/  STL.64 [R1+0x22b8], R48 ;  /* 0x0022b83001007387 */ /* 0x0001e40000100a00 */
[----:B0-----:R-:W-:-:S05]  /*be590*/  IADD3 R48, P6, PT, R45, R56, RZ ;  /* 0x000000382d307210 */ /* 0x001fca0007fde0ff */
[----:B------:R-:W-:-:S05]  /*be5a0*/  IMAD.X R49, R22, 0x1, R55, P6 ;  /* 0x0000000116317824 */ /* 0x000fca00030e0637 */
[----:B------:R-:W-:Y:S04]  /*be5b0*/  STL.64 [R1+0x22b0], R48 ;  /* 0x0022b03001007387 */ /* 0x000fe80000100a00 */
[----:B------:R-:W3:Y:S01]  /*be5c0*/  LDL.LU R27, [R1+0x3c0] ;  /* 0x0003c000011b7983 */ /* 0x000ee20000300800 */
[----:B------:R-:W-:Y:S02]  /*be5d0*/  IMAD.MOV.U32 R20, RZ, RZ, R21 ;  /* 0x000000ffff147224 */ /* 0x000fe400078e0015 */
[----:B------:R-:W-:Y:S02]  /*be5e0*/  IMAD.MOV.U32 R21, RZ, RZ, R18 ;  /* 0x000000ffff157224 */ /* 0x000fe400078e0012 */
[----:B------:R-:W-:Y:S02]  /*be5f0*/  IMAD.MOV.U32 R18, RZ, RZ, R19 ;  /* 0x000000ffff127224 */ /* 0x000fe400078e0013 */
[----:B------:R-:W-:-:S02]  /*be600*/  IMAD.MOV.U32 R19, RZ, RZ, R12 ;  /* 0x000000ffff137224 */ /* 0x000fc400078e000c */
[----:B------:R-:W-:Y:S02]  /*be610*/  IMAD.MOV.U32 R12, RZ, RZ, R13 ;  /* 0x000000ffff0c7224 */ /* 0x000fe400078e000d */
[----:B------:R-:W-:Y:S02]  /*be620*/  IMAD.MOV.U32 R13, RZ, RZ, R2 ;  /* 0x000000ffff0d7224 */ /* 0x000fe400078e0002 */
[----:B------:R-:W-:Y:S01]  /*be630*/  IMAD.MOV.U32 R2, RZ, RZ, R44 ;  /* 0x000000ffff027224 */ /* 0x000fe200078e002c */
[----:B------:R-:W-:-:S05]  /*be640*/  IADD3 R44, P6, PT, R45, R54, RZ ;  /* 0x000000362d2c7210 */ /* 0x000fca0007fde0ff */
[----:B------:R-:W-:-:S05]  /*be650*/  IMAD.X R45, R22, 0x1, R53, P6 ;  /* 0x00000001162d7824 */ /* 0x000fca00030e0635 */
[----:B------:R-:W-:Y:S01]  /*be660*/  STL.64 [R1+0x3cc0], R44 ;  /* 0x003cc02c01007387 */ /* 0x000fe20000100a00 */
[----:B----4-:R-:W-:Y:S02]  /*be670*/  SHF.R.S32.HI R24, RZ, 0x1f, R25 ;  /* 0x0000001fff187819 */ /* 0x010fe40000011419 */
        /* <DEDUP_REMOVED lines=38> */
[----:B------:R-:W-:Y:S01]  /*be8e0*/  IMAD.X R23, R24, 0x1, R53, P6 ;  /* 0x0000000118177824 */ /* 0x000fe200030e0635 */
[----:B---3--:R-:W-:-:S04]  /*be8f0*/  SHF.R.S32.HI R24, RZ, 0x1f, R27 ;  /* 0x0000001fff187819 */ /* 0x008fc8000001141b */
[----:B------:R0:W-:Y:S04]  /*be900*/  STL.64 [R1+0x2230], R22 ;  /* 0x0022301601007387 */ /* 0x0001e80000100a00 */
[----:B------:R-:W2:Y:S01]  /*be910*/  LDL.LU R29, [R1+0x3c8] ;  /* 0x0003c800011d7983 */ /* 0x000ea20000300800 */
        /* <DEDUP_REMOVED lines=12> */
[----:B------:R-:W3:Y:S01]  /*be9e0*/  LDL.LU R27, [R1+0x3cc] ;  /* 0x0003cc00011b7983 */ /* 0x000ee20000300800 */
[----:B----4-:R-:W-:Y:S02]  /*be9f0*/  SHF.R.S32.HI R24, RZ, 0x1f, R25 ;  /* 0x0000001fff187819 */ /* 0x010fe40000011419 */
        /* <DEDUP_REMOVED lines=41> */
[----:B---3--:R-:W-:Y:S02]  /*bec90*/  SHF.R.S32.HI R24, RZ, 0x1f, R27 ;  /* 0x0000001fff187819 */ /* 0x008fe4000001141b */
        /* <DEDUP_REMOVED lines=53> */
[----:B------:R0:W-:Y:S01]  /*beff0*/  STL.64 [R1+0x2100], R22 ;  /* 0x0021001601007387 */ /* 0x0001e20000100a00 */
[----:B---3--:R-:W-:Y:S02]  /*bf000*/  IADD3 R28, P6, PT, R27, R60, RZ ;  /* 0x0000003c1b1c7210 */ /* 0x008fe40007fde0ff */
[----:B0-----:R-:W-:Y:S01]  /*bf010*/  SHF.R.S32.HI R22, RZ, 0x1f, R27 ;  /* 0x0000001fff167819 */ /* 0x001fe2000001141b */
[----:B------:R-:W2:Y:S04]  /*bf020*/  LDL.LU R23, [R1+0x3e8] ;  /* 0x0003e80001177983 */ /* 0x000ea80000300800 */
        /* <DEDUP_REMOVED lines=11> */
[----:B0-----:R-:W3:Y:S01]  /*bf0e0*/  LDL.LU R29, [R1+0x3ec] ;  /* 0x0003ec00011d7983 */ /* 0x001ee20000300800 */
        /* <DEDUP_REMOVED lines=23> */
[----:B------:R-:W-:-:S05]  /*bf260*/  IADD3 R24, P6, PT, R25, R54, RZ ;  /* 0x0000003619187210 */ /* 0x000fca0007fde0ff */
[----:B------:R-:W-:Y:S01]  /*bf270*/  IMAD.X R25, R22, 0x1, R53, P6 ;  /* 0x0000000116197824 */ /* 0x000fe200030e0635 */
[----:B------:R-:W-:Y:S04]  /*bf280*/  STL.64 [R1+0x2048], R44 ;  /* 0x0020482c01007387 */ /* 0x000fe80000100a00 */
[----:B------:R0:W-:Y:S04]  /*bf290*/  STL.64 [R1+0x2038], R24 ;  /* 0x0020381801007387 */ /* 0x0001e80000100a00 */
[----:B------:R-:W4:Y:S01]  /*bf2a0*/  LDL.LU R28, [R1+0x3f4] ;  /* 0x0003f400011c7983 */ /* 0x000f220000300800 */
[----:B0-----:R-:W-:-:S02]  /*bf2b0*/  IMAD.MOV.U32 R25, RZ, RZ, R18 ;  /* 0x000000ffff197224 */ /* 0x001fc400078e0012 */
[----:B------:R-:W-:Y:S02]  /*bf2c0*/  IMAD.MOV.U32 R18, RZ, RZ, R12 ;  /* 0x000000ffff127224 */ /* 0x000fe400078e000c */
[----:B------:R-:W-:Y:S02]  /*bf2d0*/  IMAD.MOV.U32 R12, RZ, RZ, R42 ;  /* 0x000000ffff0c7224 */ /* 0x000fe400078e002a */
[----:B------:R-:W-:Y:S02]  /*bf2e0*/  IMAD.MOV.U32 R24, RZ, RZ, R21 ;  /* 0x000000ffff187224 */ /* 0x000fe400078e0015 */
[----:B------:R-:W-:Y:S02]  /*bf2f0*/  IMAD.MOV.U32 R21, RZ, RZ, R19 ;  /* 0x000000ffff157224 */ /* 0x000fe400078e0013 */
[----:B------:R-:W-:Y:S02]  /*bf300*/  IMAD.MOV.U32 R19, RZ, RZ, R13 ;  /* 0x000000ffff137224 */ /* 0x000fe400078e000d */
[----:B------:R-:W-:Y:S01]  /*bf310*/  IMAD.MOV.U32 R13, RZ, RZ, R43 ;  /* 0x000000ffff0d7224 */ /* 0x000fe200078e002b */
[----:B--2---:R-:W-:-:S02]  /*bf320*/  SHF.R.S32.HI R44, RZ, 0x1f, R23 ;  /* 0x0000001fff2c7819 */ /* 0x004fc40000011417 */
[----:B------:R-:W-:-:S05]  /*bf330*/  IADD3 R42, P6, PT, R23, R60, RZ ;  /* 0x0000003c172a7210 */ /* 0x000fca0007fde0ff */
[----:B------:R-:W-:Y:S01]  /*bf340*/  IMAD.X R43, R44, 0x1, R59, P6 ;  /* 0x000000012c2b7824 */ /* 0x000fe200030e063b */
[----:B------:R-:W-:-:S04]  /*bf350*/  IADD3 R48, P6, PT, R23, R58, RZ ;  /* 0x0000003a17307210 */ /* 0x000fc80007fde0ff */
[----:B------:R0:W-:Y:S01]  /*bf360*/  STL.64 [R1+0x3cc8], R42 ;  /* 0x003cc82a01007387 */ /* 0x0001e20000100a00 */
[----:B------:R-:W-:Y:S01]  /*bf370*/  IMAD.X R49, R44, 0x1, R57, P6 ;  /* 0x000000012c317824 */ /* 0x000fe200030e0639 */
[----:B0-----:R-:W-:-:S05]  /*bf380*/  IADD3 R42, P6, PT, R23, R56, RZ ;  /* 0x00000038172a7210 */ /* 0x001fca0007fde0ff */
[C---:B------:R-:W-:Y:S01]  /*bf390*/  IMAD.X R43, R44.reuse, 0x1, R55, P6 ;  /* 0x000000012c2b7824 */ /* 0x040fe200030e0637 */
[----:B------:R-:W-:Y:S01]  /*bf3a0*/  IADD3 R22, P6, PT, R23, R54, RZ ;  /* 0x0000003617167210 */ /* 0x000fe20007fde0ff */
[----:B------:R-:W-:Y:S04]  /*bf3b0*/  STL.64 [R1+0x2008], R48 ;  /* 0x0020083001007387 */ /* 0x000fe80000100a00 */
[----:B------:R-:W-:Y:S01]  /*bf3c0*/  IMAD.X R23, R44, 0x1, R53, P6 ;  /* 0x000000012c177824 */ /* 0x000fe200030e0635 */
[----:B------:R-:W-:Y:S04]  /*bf3d0*/  STL.64 [R1+0x2000], R42 ;  /* 0x0020002a01007387 */ /* 0x000fe80000100a00 */
[----:B------:R0:W-:Y:S04]  /*bf3e0*/  STL.64 [R1+0x1ff0], R22 ;  /* 0x001ff01601007387 */ /* 0x0001e80000100a00 */
[----:B0-----:R-:W2:Y:S01]  /*bf3f0*/  LDL.LU R23, [R1+0x3f8] ;  /* 0x0003f80001177983 */ /* 0x001ea20000300800 */
[----:B---3--:R-:W-:-:S02]  /*bf400*/  SHF.R.S32.HI R22, RZ, 0x1f, R29 ;  /* 0x0000001fff167819 */ /* 0x008fc4000001141d */
        /* <DEDUP_REMOVED lines=41> */
[----:B--2---:R-:W-:Y:S02]  /*bf6a0*/  IADD3 R44, P6, PT, R23, R60, RZ ;  /* 0x0000003c172c7210 */ /* 0x004fe40007fde0ff */
[----:B0-----:R-:W-:-:S05]  /*bf6b0*/  SHF.R.S32.HI R42, RZ, 0x1f, R23 ;  /* 0x0000001fff2a7819 */ /* 0x001fca0000011417 */
        /* <DEDUP_REMOVED lines=148> */
[----:B0-----:R-:W-:Y:S01]  /*c0000*/  IADD3 R42, P6, PT, R27, R54, RZ ;  /* 0x000000361b2a7210 */ /* 0x001fe20007fde0ff */
[----:B------:R-:W-:-:S04]  /*c0010*/  IMAD.MOV.U32 R27, RZ, RZ, R24 ;  /* 0x000000ffff1b7224 */ /* 0x000fc800078e0018 */
[----:B------:R-:W-:Y:S02]  /*c0020*/  IMAD.X R43, R22, 0x1, R53, P6 ;  /* 0x00000001162b7824 */ /* 0x000fe400030e0635 */
[----:B------:R-:W-:Y:S02]  /*c0030*/  IMAD.MOV.U32 R24, RZ, RZ, R21 ;  /* 0x000000ffff187224 */ /* 0x000fe400078e0015 */
[----:B------:R-:W-:Y:S01]  /*c0040*/  IMAD.MOV.U32 R21, RZ, RZ, R41 ;  /* 0x000000ffff157224 */ /* 0x000fe200078e0029 */
[----:B------:R0:W-:Y:S04]  /*c0050*/  STL.64 [R1+0x1d38], R42 ;  /* 0x001d382a01007387 */ /* 0x0001e80000100a00 */
[----:B------:R-:W4:Y:S01]  /*c0060*/  LDL.LU R41, [R1+0x40c] ;  /* 0x00040c0001297983 */ /* 0x000f220000300800 */
[----:B------:R-:W-:-:S02]  /*c0070*/  SHF.R.S32.HI R22, RZ, 0x1f, R28 ;  /* 0x0000001fff167819 */ /* 0x000fc4000001141c */
        /* <DEDUP_REMOVED lines=52> */
[----:B------:R-:W-:Y:S02]  /*c03c0*/  IMAD.MOV.U32 R29, RZ, RZ, R27 ;  /* 0x000000ffff1d7224 */ /* 0x000fe400078e001b */
[----:B------:R-:W-:Y:S02]  /*c03d0*/  IMAD.MOV.U32 R27, RZ, RZ, R24 ;  /* 0x000000ffff1b7224 */ /* 0x000fe400078e0018 */
[----:B------:R-:W-:Y:S02]  /*c03e0*/  IMAD.MOV.U32 R24, RZ, RZ, R18 ;  /* 0x000000ffff187224 */ /* 0x000fe400078e0012 */
[----:B------:R-:W-:-:S02]  /*c03f0*/  IMAD.MOV.U32 R18, RZ, RZ, R9 ;  /* 0x000000ffff127224 */ /* 0x000fc400078e0009 */
[----:B------:R-:W-:Y:S01]  /*c0400*/  IMAD.MOV.U32 R9, RZ, RZ, R40 ;  /* 0x000000ffff097224 */ /* 0x000fe200078e0028 */
[----:B------:R-:W-:-:S05]  /*c0410*/  IADD3 R40, P6, PT, R41, R54, RZ ;  /* 0x0000003629287210 */ /* 0x000fca0007fde0ff */
[----:B------:R-:W-:-:S05]  /*c0420*/  IMAD.X R41, R22, 0x1, R53, P6 ;  /* 0x0000000116297824 */ /* 0x000fca00030e0635 */
[----:B------:R1:W-:Y:S01]  /*c0430*/  STL.64 [R1+0x3ca0], R40 ;  /* 0x003ca02801007387 */ /* 0x0003e20000100a00 */
[----:B------:R-:W-:Y:S02]  /*c0440*/  SHF.R.S32.HI R22, RZ, 0x1f, R28 ;  /* 0x0000001fff167819 */ /* 0x000fe4000001141c */
[----:B0-----:R-:W-:-:S05]  /*c0450*/  IADD3 R42, P6, PT, R28, R60, RZ ;  /* 0x0000003c1c2a7210 */ /* 0x001fca0007fde0ff */
[----:B------:R-:W-:Y:S01]  /*c0460*/  IMAD.X R43, R22, 0x1, R59, P6 ;  /* 0x00000001162b7824 */ /* 0x000fe200030e063b */
[----:B-1----:R-:W-:-:S05]  /*c0470*/  IADD3 R40, P6, PT, R28, R58, RZ ;  /* 0x0000003a1c287210 */ /* 0x002fca0007fde0ff */
[----:B------:R-:W-:Y:S01]  /*c0480*/  IMAD.X R41, R22, 0x1, R57, P6 ;  /* 0x0000000116297824 */ /* 0x000fe200030e0639 */
[----:B------:R-:W-:Y:S04]  /*c0490*/  STL.64 [R1+0x1ca8], R42 ;  /* 0x001ca82a01007387 */ /* 0x000fe80000100a00 */
        /* <DEDUP_REMOVED lines=9> */
[----:B------:R-:W-:-:S05]  /*c0530*/  IADD3 R42, P6, PT, R23, R60, RZ ;  /* 0x0000003c172a7210 */ /* 0x000fca0007fde0ff */
        /* <DEDUP_REMOVED lines=162> */
[----:B------:R-:W-:Y:S02]  /*c0f60*/  LOP3.LUT P3, RZ, R51, 0x1, RZ, 0xc0, !PT ;  /* 0x0000000133ff7812 */ /* 0x000fe4000786c0ff */
[----:B0-----:R-:W-:-:S05]  /*c0f70*/  IADD3 R40, P6, PT, R28, R54, RZ ;  /* 0x000000361c287210 */ /* 0x001fca0007fde0ff */
[----:B------:R-:W-:Y:S01]  /*c0f80*/  IMAD.X R41, R22, 0x1, R53, P6 ;  /* 0x0000000116297824 */ /* 0x000fe200030e0635 */
[----:B------:R-:W-:-:S04]  /*c0f90*/  LOP3.LUT P2, RZ, R51, 0x2, RZ, 0xc0, !PT ;  /* 0x0000000233ff7812 */ /* 0x000fc8000784c0ff */
        /* <DEDUP_REMOVED lines=15> */
[----:B------:R-:W2:Y:S01]  /*c1090*/  LDL.LU R48, [R1+0x410] ;  /* 0x0004100001307983 */ /* 0x000ea20000300800 */
[----:B------:R-:W-:-:S02]  /*c10a0*/  IMAD.MOV.U32 R28, RZ, RZ, R27 ;  /* 0x000000ffff1c7224 */ /* 0x000fc400078e001b */
[----:B0-----:R-:W-:Y:S02]  /*c10b0*/  IMAD.MOV.U32 R22, RZ, RZ, R30 ;  /* 0x000000ffff167224 */ /* 0x001fe400078e001e */
[----:B------:R-:W-:Y:S02]  /*c10c0*/  IMAD.MOV.U32 R23, RZ, RZ, R31 ;  /* 0x000000ffff177224 */ /* 0x000fe400078e001f */
[----:B------:R-:W-:Y:S02]  /*c10d0*/  IMAD.MOV.U32 R31, RZ, RZ, R29 ;  /* 0x000000ffff1f7224 */ /* 0x000fe400078e001d */
[----:B------:R-:W-:Y:S02]  /*c10e0*/  IMAD.MOV.U32 R29, RZ, RZ, R24 ;  /* 0x000000ffff1d7224 */ /* 0x000fe400078e0018 */
[----:B------:R-:W-:Y:S02]  /*c10f0*/  IMAD.MOV.U32 R24, RZ, RZ, R18 ;  /* 0x000000ffff187224 */ /* 0x000fe400078e0012 */
[----:B------:R-:W-:-:S02]  /*c1100*/  IMAD.MOV.U32 R18, RZ, RZ, R9 ;  /* 0x000000ffff127224 */ /* 0x000fc400078e0009 */
[----:B------:R-:W-:Y:S02]  /*c1110*/  IMAD.MOV.U32 R9, RZ, RZ, R38 ;  /* 0x000000ffff097224 */ /* 0x000fe400078e0026 */
[----:B------:R-:W-:Y:S02]  /*c1120*/  IMAD.MOV.U32 R27, RZ, RZ, R20 ;  /* 0x000000ffff1b7224 */ /* 0x000fe400078e0014 */
[----:B------:R-:W-:Y:S02]  /*c1130*/  IMAD.MOV.U32 R20, RZ, RZ, R19 ;  /* 0x000000ffff147224 */ /* 0x000fe400078e0013 */
[----:B------:R-:W-:Y:S02]  /*c1140*/  IMAD.MOV.U32 R19, RZ, RZ, R6 ;  /* 0x000000ffff137224 */ /* 0x000fe400078e0006 */
[----:B------:R-:W-:Y:S02]  /*c1150*/  IMAD.MOV.U32 R6, RZ, RZ, R8 ;  /* 0x000000ffff067224 */ /* 0x000fe400078e0008 */
[----:B------:R-:W-:Y:S01]  /*c1160*/  IMAD.MOV.U32 R8, RZ, RZ, R39 ;  /* 0x000000ffff087224 */ /* 0x000fe200078e0027 */
[----:B---3--:R-:W-:-:S02]  /*c1170*/  SHF.R.S32.HI R30, RZ, 0x1f, R50 ;  /* 0x0000001fff1e7819 */ /* 0x008fc40000011432 */
[----:B------:R-:W-:-:S05]  /*c1180*/  IADD3 R40, P6, PT, R50, R60, RZ ;  /* 0x0000003c32287210 */ /* 0x000fca0007fde0ff */
[----:B------:R-:W-:Y:S01]  /*c1190*/  IMAD.X R41, R30, 0x1, R59, P6 ;  /* 0x000000011e297824 */ /* 0x000fe200030e063b */
[----:B------:R-:W-:-:S04]  /*c11a0*/  IADD3 R38, P6, PT, R50, R58, RZ ;  /* 0x0000003a32267210 */ /* 0x000fc80007fde0ff */
[----:B------:R0:W-:Y:S01]  /*c11b0*/  STL.64 [R1+0x1a50], R40 ;  /* 0x001a502801007387 */ /* 0x0001e20000100a00 */
[----:B------:R-:W-:-:S05]  /*c11c0*/  IMAD.X R39, R30, 0x1, R57, P6 ;  /* 0x000000011e277824 */ /* 0x000fca00030e0639 */
[----:B------:R1:W-:Y:S01]  /*c11d0*/  STL.64 [R1+0x3cd0], R38 ;  /* 0x003cd02601007387 */ /* 0x0003e20000100a00 */
[----:B0-----:R-:W-:-:S05]  /*c11e0*/  IADD3 R40, P6, PT, R50, R56, RZ ;  /* 0x0000003832287210 */ /* 0x001fca0007fde0ff */
[----:B------:R-:W-:Y:S01]  /*c11f0*/  IMAD.X R41, R30, 0x1, R55, P6 ;  /* 0x000000011e297824 */ /* 0x000fe200030e0637 */
[----:B-1----:R-:W-:-:S05]  /*c1200*/  IADD3 R38, P6, PT, R50, R54, RZ ;  /* 0x0000003632267210 */ /* 0x002fca0007fde0ff */
[----:B------:R-:W-:Y:S01]  /*c1210*/  IMAD.X R39, R30, 0x1, R53, P6 ;  /* 0x000000011e277824 */ /* 0x000fe200030e0635 */
[----:B------:R-:W-:Y:S04]  /*c1220*/  STL.64 [R1+0x1a40], R40 ;  /* 0x001a402801007387 */ /* 0x000fe80000100a00 */
[----:B------:R0:W-:Y:S04]  /*c1230*/  STL.64 [R1+0x1a38], R38 ;  /* 0x001a382601007387 */ /* 0x0001e80000100a00 */
[----:B------:R-:W3:Y:S01]  /*c1240*/  LDL.LU R50, [R1+0x414] ;  /* 0x0004140001327983 */ /* 0x000ee20000300800 */
[----:B----4-:R-:W-:-:S02]  /*c1250*/  SHF.R.S32.HI R30, RZ, 0x1f, R49 ;  /* 0x0000001fff1e7819 */ /* 0x010fc40000011431 */
        /* <DEDUP_REMOVED lines=181> */
[----:B------:R-:W-:Y:S01]  /*c1db0*/  IMAD.MOV.U32 R49, RZ, RZ, R29 ;  /* 0x000000ffff317224 */ /* 0x000fe200078e001d */
[----:B------:R-:W-:Y:S02]  /*c1dc0*/  SHF.R.S32.HI R40, RZ, 0x1f, R51 ;  /* 0x0000001fff287819 */ /* 0x000fe40000011433 */
[----:B0-----:R-:W-:-:S05]  /*c1dd0*/  IADD3 R38, P6, PT, R51, R60, RZ ;  /* 0x0000003c33267210 */ /* 0x001fca0007fde0ff */
[----:B------:R-:W-:Y:S02]  /*c1de0*/  IMAD.X R39, R40, 0x1, R59, P6 ;  /* 0x0000000128277824 */ /* 0x000fe400030e063b */
[----:B------:R-:W-:-:S03]  /*c1df0*/  IMAD.MOV.U32 R29, RZ, RZ, R24 ;  /* 0x000000ffff1d7224 */ /* 0x000fc600078e0018 */
[----:B------:R0:W-:Y:S01]  /*c1e00*/  STL.64 [R1+0x15e8], R38 ;  /* 0x0015e82601007387 */ /* 0x0001e20000100a00 */
[----:B------:R-:W-:Y:S02]  /*c1e10*/  IMAD.MOV.U32 R24, RZ, RZ, R20 ;  /* 0x000000ffff187224 */ /* 0x000fe400078e0014 */
[----:B------:R-:W-:Y:S02]  /*c1e20*/  IMAD.MOV.U32 R20, RZ, RZ, R18 ;  /* 0x000000ffff147224 */ /* 0x000fe400078e0012 */
[----:B------:R-:W-:Y:S02]  /*c1e30*/  IMAD.MOV.U32 R18, RZ, RZ, R8 ;  /* 0x000000ffff127224 */ /* 0x000fe400078e0008 */
[----:B------:R-:W-:Y:S01]  /*c1e40*/  IMAD.MOV.U32 R8, RZ, RZ, R36 ;  /* 0x000000ffff087224 */ /* 0x000fe200078e0024 */
[----:B0-----:R-:W-:Y:S01]  /*c1e50*/  IADD3 R38, P6, PT, R51, R58, RZ ;  /* 0x0000003a33267210 */ /* 0x001fe20007fde0ff */
[----:B------:R-:W-:-:S04]  /*c1e60*/  IMAD.MOV.U32 R30, RZ, RZ, R28 ;  /* 0x000000ffff1e7224 */ /* 0x000fc800078e001c */
[C---:B------:R-:W-:Y:S01]  /*c1e70*/  IMAD.X R39, R40.reuse, 0x1, R57, P6 ;  /* 0x0000000128277824 */ /* 0x040fe200030e0639 */
[C---:B------:R-:W-:Y:S01]  /*c1e80*/  IADD3 R36, P6, PT, R51.reuse, R56, RZ ;  /* 0x0000003833247210 */ /* 0x040fe20007fde0ff */
[----:B------:R-:W-:Y:S02]  /*c1e90*/  IMAD.MOV.U32 R28, RZ, RZ, R27 ;  /* 0x000000ffff1c7224 */ /* 0x000fe400078e001b */
[----:B------:R-:W-:Y:S01]  /*c1ea0*/  IMAD.MOV.U32 R27, RZ, RZ, R6 ;  /* 0x000000ffff1b7224 */ /* 0x000fe200078e0006 */
[----:B------:R0:W-:Y:S01]  /*c1eb0*/  STL.64 [R1+0x15e0], R38 ;  /* 0x0015e02601007387 */ /* 0x0001e20000100a00 */
[----:B------:R-:W-:Y:S02]  /*c1ec0*/  IMAD.MOV.U32 R6, RZ, RZ, R37 ;  /* 0x000000ffff067224 */ /* 0x000fe400078e0025 */
[----:B------:R-:W-:Y:S01]  /*c1ed0*/  IMAD.X R37, R40, 0x1, R55, P6 ;  /* 0x0000000128257824 */ /* 0x000fe200030e0637 */
[----:B0-----:R-:W-:-:S04]  /*c1ee0*/  IADD3 R38, P6, PT, R51, R54, RZ ;  /* 0x0000003633267210 */ /* 0x001fc80007fde0ff */
[----:B------:R-:W-:Y:S01]  /*c1ef0*/  STL.64 [R1+0x3c88], R36 ;  /* 0x003c882401007387 */ /* 0x000fe20000100a00 */
        /* <DEDUP_REMOVED lines=43> */
[----:B------:R-:W-:-:S04]  /*c21b0*/  SHF.R.S32.HI R38, RZ, 0x1f, R51 ;  /* 0x0000001fff267819 */ /* 0x000fc80000011433 */
[----:B------:R0:W-:Y:S04]  /*c21c0*/  STL.64 [R1+0x1498], R36 ;  /* 0x0014982401007387 */ /* 0x0001e80000100a00 */
[----:B------:R-:W4:Y:S01]  /*c21d0*/  LDL.LU R45, [R1+0x438] ;  /* 0x00043800012d7983 */ /* 0x000f220000300800 */
        /* <DEDUP_REMOVED lines=24> */
[----:B------:R-:W-:Y:S02]  /*c2360*/  IMAD.X R37, R38, 0x1, R53, P6 ;  /* 0x0000000126257824 */ /* 0x000fe400030e0635 */
[----:B------:R-:W-:-:S03]  /*c2370*/  IMAD.MOV.U32 R48, RZ, RZ, R49 ;  /* 0x000000ffff307224 */ /* 0x000fc600078e0031 */
        /* <DEDUP_REMOVED lines=40> */
[----:B------:R-:W-:Y:S01]  /*c2600*/  IMAD.MOV.U32 R44, RZ, RZ, R46 ;  /* 0x000000ffff2c7224 */ /* 0x000fe200078e002e */
        /* <DEDUP_REMOVED lines=15> */
[----:B------:R-:W2:Y:S01]  /*c2700*/  LDL.LU R47, [R1+0x4cc] ;  /* 0x0004cc00012f7983 */ /* 0x000ea20000300800 */
[----:B------:R-:W-:Y:S01]  /*c2710*/  IMAD.MOV.U32 R51, RZ, RZ, R48 ;  /* 0x000000ffff337224 */ /* 0x000fe200078e0030 */
[----:B------:R-:W-:-:S05]  /*c2720*/  IADD3 R48, P6, PT, R49, R54, RZ ;  /* 0x0000003631307210 */ /* 0x000fca0007fde0ff */
[----:B------:R-:W-:-:S05]  /*c2730*/  IMAD.X R49, R36, 0x1, R53, P6 ;  /* 0x0000000124317824 */ /* 0x000fca00030e0635 */
[----:B------:R-:W-:Y:S01]  /*c2740*/  STL.64 [R1+0x3c78], R48 ;  /* 0x003c783001007387 */ /* 0x000fe20000100a00 */
[----:B---3--:R-:W-:Y:S02]  /*c2750*/  SHF.R.S32.HI R38, RZ, 0x1f, R50 ;  /* 0x0000001fff267819 */ /* 0x008fe40000011432 */
        /* <DEDUP_REMOVED lines=269> */
[----:B------:R-:W-:Y:S01]  /*c3830*/  IMAD.MOV.U32 R41, RZ, RZ, R45 ;  /* 0x000000ffff297224 */ /* 0x000fe200078e002d */
[----:B--2---:R-:W-:Y:S02]  /*c3840*/  IADD3 R34, P6, PT, R42, R60, RZ ;  /* 0x0000003c2a227210 */ /* 0x004fe40007fde0ff */
[----:B0-----:R-:W-:Y:S01]  /*c3850*/  SHF.R.S32.HI R36, RZ, 0x1f, R42 ;  /* 0x0000001fff247819 */ /* 0x001fe2000001142a */
[----:B------:R-:W-:-:S02]  /*c3860*/  IMAD.MOV.U32 R45, RZ, RZ, R27 ;  /* 0x000000ffff2d7224 */ /* 0x000fc400078e001b */
[----:B------:R-:W-:Y:S02]  /*c3870*/  IMAD.MOV.U32 R27, RZ, RZ, R18 ;  /* 0x000000ffff1b7224 */ /* 0x000fe400078e0012 */
[----:B------:R-:W-:Y:S02]  /*c3880*/  IMAD.MOV.U32 R18, RZ, RZ, R35 ;  /* 0x000000ffff127224 */ /* 0x000fe400078e0023 */
[----:B------:R-:W-:Y:S01]  /*c3890*/  IMAD.X R35, R36, 0x1, R59, P6 ;  /* 0x0000000124237824 */ /* 0x000fe200030e063b */
[----:B------:R-:W-:-:S04]  /*c38a0*/  IADD3 R48, P6, PT, R42, R58, RZ ;  /* 0x0000003a2a307210 */ /* 0x000fc80007fde0ff */
[----:B------:R0:W-:Y:S01]  /*c38b0*/  STL.64 [R1+0x3c60], R34 ;  /* 0x003c602201007387 */ /* 0x0001e20000100a00 */
[----:B------:R-:W-:Y:S01]  /*c38c0*/  IMAD.X R49, R36, 0x1, R57, P6 ;  /* 0x0000000124317824 */ /* 0x000fe200030e0639 */
[----:B0-----:R-:W-:-:S04]  /*c38d0*/  IADD3 R34, P6, PT, R42, R56, RZ ;  /* 0x000000382a227210 */ /* 0x001fc80007fde0ff */
[----:B------:R-:W-:Y:S01]  /*c38e0*/  STL.64 [R1+0xbe0], R48 ;  /* 0x000be03001007387 */ /* 0x000fe20000100a00 */
        /* <DEDUP_REMOVED lines=46> */
[----:B--2---:R-:W-:-:S04]  /*c3bd0*/  SHF.R.S32.HI R36, RZ, 0x1f, R42 ;  /* 0x0000001fff247819 */ /* 0x004fc8000001142a */
        /* <DEDUP_REMOVED lines=154> */
[----:B------:R-:W-:Y:S02]  /*c4580*/  IMAD.MOV.U32 R44, RZ, RZ, R45 ;  /* 0x000000ffff2c7224 */ /* 0x000fe400078e002d */
[----:B------:R-:W-:Y:S02]  /*c4590*/  IMAD.MOV.U32 R45, RZ, RZ, R30 ;  /* 0x000000ffff2d7224 */ /* 0x000fe400078e001e */
[----:B------:R-:W-:Y:S01]  /*c45a0*/  IMAD.MOV.U32 R30, RZ, RZ, R31 ;  /* 0x000000ffff1e7224 */ /* 0x000fe200078e001f */
[----:B--2---:R-:W-:Y:S02]  /*c45b0*/  SHF.R.S32.HI R36, RZ, 0x1f, R39 ;  /* 0x0000001fff247819 */ /* 0x004fe40000011427 */
[----:B0-----:R-:W-:Y:S01]  /*c45c0*/  IADD3 R34, P6, PT, R39, R60, RZ ;  /* 0x0000003c27227210 */ /* 0x001fe20007fde0ff */
[----:B------:R-:W-:Y:S02]  /*c45d0*/  IMAD.MOV.U32 R31, RZ, RZ, R29 ;  /* 0x000000ffff1f7224 */ /* 0x000fe400078e001d */
[----:B------:R-:W-:-:S02]  /*c45e0*/  IMAD.MOV.U32 R29, RZ, RZ, R24 ;  /* 0x000000ffff1d7224 */ /* 0x000fc400078e0018 */
[----:B------:R-:W-:Y:S02]  /*c45f0*/  IMAD.X R35, R36, 0x1, R59, P6 ;  /* 0x0000000124237824 */ /* 0x000fe400030e063b */
[----:B------:R-:W-:Y:S02]  /*c4600*/  IMAD.MOV.U32 R24, RZ, RZ, R33 ;  /* 0x000000ffff187224 */ /* 0x000fe400078e0021 */
[----:B------:R-:W2:Y:S04]  /*c4610*/  LDL.LU R33, [R1+0x5c4] ;  /* 0x0005c40001217983 */ /* 0x000ea80000300800 */
        /* <DEDUP_REMOVED lines=39> */
[----:B------:R-:W-:Y:S02]  /*c4890*/  IMAD.MOV.U32 R43, RZ, RZ, R45 ;  /* 0x000000ffff2b7224 */ /* 0x000fe400078e002d */
[----:B------:R-:W-:Y:S02]  /*c48a0*/  IMAD.MOV.U32 R45, RZ, RZ, R47 ;  /* 0x000000ffff2d7224 */ /* 0x000fe400078e002f */
[----:B------:R-:W-:Y:S01]  /*c48b0*/  IMAD.MOV.U32 R47, RZ, RZ, R32 ;  /* 0x000000ffff2f7224 */ /* 0x000fe200078e0020 */
[----:B--2---:R-:W-:-:S02]  /*c48c0*/  SHF.R.S32.HI R34, RZ, 0x1f, R33 ;  /* 0x0000001fff227819 */ /* 0x004fc40000011421 */
        /* <DEDUP_REMOVED lines=8> */
[----:B------:R-:W-:-:S04]  /*c4950*/  IADD3 R32, P6, PT, R33, R54, RZ ;  /* 0x0000003621207210 */ /* 0x000fc80007fde0ff */
[----:B------:R0:W-:Y:S04]  /*c4960*/  STL.64 [R1+0x8d8], R48 ;  /* 0x0008d83001007387 */ /* 0x0001e80000100a00 */
[----:B------:R-:W2:Y:S01]  /*c4970*/  LDL.LU R38, [R1+0x5e0] ;  /* 0x0005e00001267983 */ /* 0x000ea20000300800 */
[----:B------:R-:W-:-:S05]  /*c4980*/  IMAD.X R33, R34, 0x1, R53, P6 ;  /* 0x0000000122217824 */ /* 0x000fca00030e0635 */
[----:B------:R1:W-:Y:S01]  /*c4990*/  STL.64 [R1+0x3c48], R32 ;  /* 0x003c482001007387 */ /* 0x0003e20000100a00 */
[----:B----4-:R-:W-:Y:S02]  /*c49a0*/  SHF.R.S32.HI R34, RZ, 0x1f, R39 ;  /* 0x0000001fff227819 */ /* 0x010fe40000011427 */
        /* <DEDUP_REMOVED lines=54> */
[----:B----4-:R-:W-:-:S03]  /*c4d10*/  SHF.R.S32.HI R34, RZ, 0x1f, R39 ;  /* 0x0000001fff227819 */ /* 0x010fc60000011427 */
        /* <DEDUP_REMOVED lines=141> */
[----:B------:R-:W-:Y:S02]  /*c55f0*/  IMAD.MOV.U32 R39, RZ, RZ, R41 ;  /* 0x000000ffff277224 */ /* 0x000fe400078e0029 */
[----:B------:R-:W-:Y:S01]  /*c5600*/  IMAD.MOV.U32 R41, RZ, RZ, R43 ;  /* 0x000000ffff297224 */ /* 0x000fe200078e002b */
[----:B---3--:R-:W-:Y:S02]  /*c5610*/  IADD3 R34, P6, PT, R49, R60, RZ ;  /* 0x0000003c31227210 */ /* 0x008fe40007fde0ff */
[----:B0-----:R-:W-:Y:S01]  /*c5620*/  SHF.R.S32.HI R32, RZ, 0x1f, R49 ;  /* 0x0000001fff207819 */ /* 0x001fe20000011431 */
[----:B------:R-:W-:-:S02]  /*c5630*/  IMAD.MOV.U32 R43, RZ, RZ, R24 ;  /* 0x000000ffff2b7224 */ /* 0x000fc400078e0018 */
[----:B------:R-:W-:Y:S02]  /*c5640*/  IMAD.MOV.U32 R24, RZ, RZ, R10 ;  /* 0x000000ffff187224 */ /* 0x000fe400078e000a */
[----:B------:R-:W-:Y:S01]  /*c5650*/  IMAD.X R35, R32, 0x1, R59, P6 ;  /* 0x0000000120237824 */ /* 0x000fe200030e063b */
[----:B------:R-:W-:Y:S01]  /*c5660*/  IADD3 R10, P6, PT, R49, R58, RZ ;  /* 0x0000003a310a7210 */ /* 0x000fe20007fde0ff */
[----:B------:R-:W-:Y:S02]  /*c5670*/  IMAD.MOV.U32 R42, RZ, RZ, R31 ;  /* 0x000000ffff2a7224 */ /* 0x000fe400078e001f */
[----:B------:R-:W-:Y:S02]  /*c5680*/  IMAD.MOV.U32 R31, RZ, RZ, R29 ;  /* 0x000000ffff1f7224 */ /* 0x000fe400078e001d */
[----:B------:R-:W-:Y:S02]  /*c5690*/  IMAD.MOV.U32 R29, RZ, RZ, R20 ;  /* 0x000000ffff1d7224 */ /* 0x000fe400078e0014 */
[----:B------:R-:W-:Y:S01]  /*c56a0*/  IMAD.MOV.U32 R20, RZ, RZ, R19 ;  /* 0x000000ffff147224 */ /* 0x000fe200078e0013 */
[----:B------:R0:W-:Y:S01]  /*c56b0*/  STL.64 [R1+0x668], R34 ;  /* 0x0006682201007387 */ /* 0x0001e20000100a00 */
[----:B------:R-:W-:-:S02]  /*c56c0*/  IMAD.MOV.U32 R19, RZ, RZ, R11 ;  /* 0x000000ffff137224 */ /* 0x000fc400078e000b */
[----:B------:R-:W-:Y:S01]  /*c56d0*/  IMAD.X R11, R32, 0x1, R57, P6 ;  /* 0x00000001200b7824 */ /* 0x000fe200030e0639 */
[----:B0-----:R-:W-:-:S04]  /*c56e0*/  IADD3 R34, P6, PT, R49, R56, RZ ;  /* 0x0000003831227210 */ /* 0x001fc80007fde0ff */
[----:B------:R0:W-:Y:S01]  /*c56f0*/  STL.64 [R1+0x3c30], R10 ;  /* 0x003c300a01007387 */ /* 0x0001e20000100a00 */
[----:B------:R-:W-:Y:S01]  /*c5700*/  IMAD.X R35, R32, 0x1, R55, P6 ;  /* 0x0000000120237824 */ /* 0x000fe200030e0637 */
[----:B0-----:R-:W-:-:S04]  /*c5710*/  IADD3 R10, P6, PT, R49, R54, RZ ;  /* 0x00000036310a7210 */ /* 0x001fc80007fde0ff */
[----:B------:R-:W-:Y:S01]  /*c5720*/  STL.64 [R1+0x658], R34 ;  /* 0x0006582201007387 */ /* 0x000fe20000100a00 */
        /* <DEDUP_REMOVED lines=159> */
[----:B------:R-:W-:Y:S02]  /*c6120*/  IMAD.X R11, R32, 0x1, R59, P6 ;  /* 0x00000001200b7824 */ /* 0x000fe400030e063b */
[----:B------:R-:W-:-:S03]  /*c6130*/  IMAD.MOV.U32 R40, RZ, RZ, R42 ;  /* 0x000000ffff287224 */ /* 0x000fc600078e002a */
[----:B------:R0:W-:Y:S01]  /*c6140*/  STL.64 [R1+0x468], R10 ;  /* 0x0004680a01007387 */ /* 0x0001e20000100a00 */
[----:B------:R-:W-:Y:S02]  /*c6150*/  IMAD.MOV.U32 R42, RZ, RZ, R29 ;  /* 0x000000ffff2a7224 */ /* 0x000fe400078e001d */
[----:B------:R-:W-:Y:S02]  /*c6160*/  IMAD.MOV.U32 R29, RZ, RZ, R19 ;  /* 0x000000ffff1d7224 */ /* 0x000fe400078e0013 */
[----:B------:R-:W-:Y:S01]  /*c6170*/  IMAD.MOV.U32 R19, RZ, RZ, R8 ;  /* 0x000000ffff137224 */ /* 0x000fe200078e0008 */
[----:B0-----:R-:W-:Y:S01]  /*c6180*/  IADD3 R10, P6, PT, R48, R58, RZ ;  /* 0x0000003a300a7210 */ /* 0x001fe20007fde0ff */
[----:B------:R-:W-:-:S04]  /*c6190*/  IMAD.MOV.U32 R37, RZ, RZ, R41 ;  /* 0x000000ffff257224 */ /* 0x000fc800078e0029 */
[----:B------:R-:W-:Y:S01]  /*c61a0*/  IMAD.X R11, R32, 0x1, R57, P6 ;  /* 0x00000001200b7824 */ /* 0x000fe200030e0639 */
[----:B------:R-:W-:Y:S01]  /*c61b0*/  IADD3 R8, P6, PT, R48, R56, RZ ;  /* 0x0000003830087210 */ /* 0x000fe20007fde0ff */
        /* <DEDUP_REMOVED lines=9> */
[----:B------:R-:W3:Y:S01]  /*c6250*/  LDL.LU R48, [R1+0x5cc] ;  /* 0x0005cc0001307983 */ /* 0x000ee20000300800 */
        /* <DEDUP_REMOVED lines=42> */
[----:B------:R-:W3:Y:S01]  /*c6500*/  LDL.LU R51, [R1+0x618] ;  /* 0x0006180001337983 */ /* 0x000ee20000300800 */
        /* <DEDUP_REMOVED lines=381> */
[----:B------:R-:W-:Y:S02]  /*c7ce0*/  IMAD.MOV.U32 R37, RZ, RZ, R41 ;  /* 0x000000ffff257224 */ /* 0x000fe400078e0029 */
[----:B------:R-:W-:Y:S01]  /*c7cf0*/  IMAD.MOV.U32 R41, RZ, RZ, R44 ;  /* 0x000000ffff297224 */ /* 0x000fe200078e002c */
[----:B---3--:R-:W-:Y:S02]  /*c7d00*/  SHF.R.S32.HI R8, RZ, 0x1f, R51 ;  /* 0x0000001fff087819 */ /* 0x008fe40000011433 */
[----:B------:R-:W-:Y:S01]  /*c7d10*/  IADD3 R6, P6, PT, R51, R60, RZ ;  /* 0x0000003c33067210 */ /* 0x000fe20007fde0ff */
[----:B------:R-:W-:-:S04]  /*c7d20*/  IMAD.MOV.U32 R44, RZ, RZ, R7 ;  /* 0x000000ffff2c7224 */ /* 0x000fc800078e0007 */
        /* <DEDUP_REMOVED lines=178> */
[----:B------:R-:W-:Y:S02]  /*c8850*/  IMAD.X R7, R8, 0x1, R53, P6 ;  /* 0x0000000108077824 */ /* 0x000fe400030e0635 */
[----:B------:R-:W-:-:S03]  /*c8860*/  IMAD.MOV.U32 R49, RZ, RZ, R36 ;  /* 0x000000ffff317224 */ /* 0x000fc600078e0024 */
[----:B------:R0:W-:Y:S01]  /*c8870*/  STL.64 [R1+0x1188], R6 ;  /* 0x0011880601007387 */ /* 0x0001e20000100a00 */
[----:B------:R-:W-:Y:S02]  /*c8880*/  IMAD.MOV.U32 R36, RZ, RZ, R37 ;  /* 0x000000ffff247224 */ /* 0x000fe400078e0025 */
[----:B------:R-:W-:Y:S02]  /*c8890*/  IMAD.MOV.U32 R37, RZ, RZ, R40 ;  /* 0x000000ffff257224 */ /* 0x000fe400078e0028 */
[----:B------:R-:W-:Y:S02]  /*c88a0*/  IMAD.MOV.U32 R40, RZ, RZ, R44 ;  /* 0x000000ffff287224 */ /* 0x000fe400078e002c */
[----:B------:R-:W-:Y:S02]  /*c88b0*/  IMAD.MOV.U32 R44, RZ, RZ, R45 ;  /* 0x000000ffff2c7224 */ /* 0x000fe400078e002d */
[----:B------:R-:W-:Y:S02]  /*c88c0*/  IMAD.MOV.U32 R45, RZ, RZ, R46 ;  /* 0x000000ffff2d7224 */ /* 0x000fe400078e002e */
[----:B------:R-:W-:Y:S01]  /*c88d0*/  IMAD.MOV.U32 R46, RZ, RZ, R27 ;  /* 0x000000ffff2e7224 */ /* 0x000fe200078e001b */
[----:B------:R-:W-:-:S02]  /*c88e0*/  SHF.R.S32.HI R8, RZ, 0x1f, R48 ;  /* 0x0000001fff087819 */ /* 0x000fc40000011430 */
[----:B0-----:R-:W-:Y:S01]  /*c88f0*/  IADD3 R6, P6, PT, R48, R60, RZ ;  /* 0x0000003c30067210 */ /* 0x001fe20007fde0ff */
[----:B------:R-:W-:Y:S02]  /*c8900*/  IMAD.MOV.U32 R27, RZ, RZ, R25 ;  /* 0x000000ffff1b7224 */ /* 0x000fe400078e0019 */
[----:B------:R-:W4:Y:S02]  /*c8910*/  LDL.LU R25, [R1+0x19a0] ;  /* 0x0019a00001197983 */ /* 0x000f240000300800 */
        /* <DEDUP_REMOVED lines=13> */
[----:B------:R-:W-:Y:S02]  /*c89f0*/  IMAD.MOV.U32 R40, RZ, RZ, R45 ;  /* 0x000000ffff287224 */ /* 0x000fe400078e002d */
[----:B------:R-:W-:Y:S02]  /*c8a00*/  IMAD.MOV.U32 R45, RZ, RZ, R46 ;  /* 0x000000ffff2d7224 */ /* 0x000fe400078e002e */
[----:B------:R-:W-:-:S02]  /*c8a10*/  IMAD.X R7, R8, 0x1, R53, P6 ;  /* 0x0000000108077824 */ /* 0x000fc400030e0635 */
[----:B------:R-:W-:Y:S02]  /*c8a20*/  IMAD.MOV.U32 R46, RZ, RZ, R30 ;  /* 0x000000ffff2e7224 */ /* 0x000fe400078e001e */
[----:B------:R-:W-:Y:S01]  /*c8a30*/  IMAD.MOV.U32 R30, RZ, RZ, R28 ;  /* 0x000000ffff1e7224 */ /* 0x000fe200078e001c */
[----:B------:R2:W-:Y:S01]  /*c8a40*/  STL.64 [R1+0x11a8], R6 ;  /* 0x0011a80601007387 */ /* 0x0005e20000100a00 */
[----:B------:R-:W-:-:S03]  /*c8a50*/  IMAD.MOV.U32 R28, RZ, RZ, R4 ;  /* 0x000000ffff1c7224 */ /* 0x000fc600078e0004 */
[----:B------:R-:W3:Y:S01]  /*c8a60*/  LDL.LU R4, [R1+0x19ac] ;  /* 0x0019ac0001047983 */ /* 0x000ee20000300800 */
[----:B------:R-:W-:Y:S02]  /*c8a70*/  IMAD.MOV.U32 R51, RZ, RZ, R49 ;  /* 0x000000ffff337224 */ /* 0x000fe400078e0031 */
[----:B------:R-:W-:Y:S02]  /*c8a80*/  IMAD.MOV.U32 R49, RZ, RZ, R39 ;  /* 0x000000ffff317224 */ /* 0x000fe400078e0027 */
[----:B------:R-:W-:Y:S02]  /*c8a90*/  IMAD.MOV.U32 R39, RZ, RZ, R46 ;  /* 0x000000ffff277224 */ /* 0x000fe400078e002e */
[----:B------:R-:W-:Y:S02]  /*c8aa0*/  IMAD.MOV.U32 R46, RZ, RZ, R28 ;  /* 0x000000ffff2e7224 */ /* 0x000fe400078e001c */
[----:B------:R-:W-:Y:S02]  /*c8ab0*/  IMAD.MOV.U32 R48, RZ, RZ, R38 ;  /* 0x000000ffff307224 */ /* 0x000fe400078e0026 */
[----:B------:R-:W-:-:S02]  /*c8ac0*/  IMAD.MOV.U32 R38, RZ, RZ, R40 ;  /* 0x000000ffff267224 */ /* 0x000fc400078e0028 */
[----:B------:R-:W-:Y:S01]  /*c8ad0*/  IMAD.MOV.U32 R40, RZ, RZ, R5 ;  /* 0x000000ffff287224 */ /* 0x000fe200078e0005 */
[----:B--2---:R-:W-:Y:S02]  /*c8ae0*/  SHF.R.S32.HI R6, RZ, 0x1f, R34 ;  /* 0x0000001fff067819 */ /* 0x004fe40000011422 */
[----:B------:R-:W-:-:S05]  /*c8af0*/  IADD3 R8, P6, PT, R34, R60, RZ ;  /* 0x0000003c22087210 */ /* 0x000fca0007fde0ff */
[----:B------:R-:W-:-:S05]  /*c8b00*/  IMAD.X R9, R6, 0x1, R59, P6 ;  /* 0x0000000106097824 */ /* 0x000fca00030e063b */
[----:B------:R0:W-:Y:S01]  /*c8b10*/  STL.64 [R1+0x11a0], R8 ;  /* 0x0011a00801007387 */ /* 0x0001e20000100a00 */
[----:B---3--:R-:W-:Y:S01]  /*c8b20*/  IMAD.MOV.U32 R28, RZ, RZ, R4 ;  /* 0x000000ffff1c7224 */ /* 0x008fe200078e0004 */
[----:B------:R-:W-:-:S05]  /*c8b30*/  IADD3 R4, P6, PT, R34, R58, RZ ;  /* 0x0000003a22047210 */ /* 0x000fca0007fde0ff */
[----:B------:R-:W-:Y:S01]  /*c8b40*/  IMAD.X R5, R6, 0x1, R57, P6 ;  /* 0x0000000106057824 */ /* 0x000fe200030e0639 */
[----:B0-----:R-:W-:-:S04]  /*c8b50*/  IADD3 R8, P6, PT, R34, R56, RZ ;  /* 0x0000003822087210 */ /* 0x001fc80007fde0ff */
[----:B------:R0:W-:Y:S01]  /*c8b60*/  STL.64 [R1+0x3bf0], R4 ;  /* 0x003bf00401007387 */ /* 0x0001e20000100a00 */
[----:B------:R-:W-:Y:S01]  /*c8b70*/  IMAD.X R9, R6, 0x1, R55, P6 ;  /* 0x0000000106097824 */ /* 0x000fe200030e0637 */
[----:B0-----:R-:W-:Y:S01]  /*c8b80*/  IADD3 R4, P6, PT, R34, R54, RZ ;  /* 0x0000003622047210 */ /* 0x001fe20007fde0ff */
[----:B------:R-:W-:Y:S02]  /*c8b90*/  IMAD.MOV.U32 R34, RZ, RZ, R51 ;  /* 0x000000ffff227224 */ /* 0x000fe400078e0033 */
[----:B------:R-:W-:Y:S02]  /*c8ba0*/  IMAD.MOV.U32 R51, RZ, RZ, R36 ;  /* 0x000000ffff337224 */ /* 0x000fe400078e0024 */
[----:B------:R-:W-:Y:S02]  /*c8bb0*/  IMAD.X R5, R6, 0x1, R53, P6 ;  /* 0x0000000106057824 */ /* 0x000fe400030e0635 */
[----:B------:R-:W-:Y:S01]  /*c8bc0*/  IMAD.MOV.U32 R36, RZ, RZ, R37 ;  /* 0x000000ffff247224 */ /* 0x000fe200078e0025 */
[----:B------:R-:W-:Y:S01]  /*c8bd0*/  STL.64 [R1+0x11b8], R8 ;  /* 0x0011b80801007387 */ /* 0x000fe20000100a00 */
[----:B------:R-:W-:-:S02]  /*c8be0*/  IMAD.MOV.U32 R37, RZ, RZ, R38 ;  /* 0x000000ffff257224 */ /* 0x000fc400078e0026 */
[----:B------:R-:W-:Y:S01]  /*c8bf0*/  IMAD.MOV.U32 R38, RZ, RZ, R39 ;  /* 0x000000ffff267224 */ /* 0x000fe200078e0027 */
[----:B------:R0:W-:Y:S01]  /*c8c00*/  STL.64 [R1+0x11c8], R4 ;  /* 0x0011c80401007387 */ /* 0x0001e20000100a00 */
[----:B------:R-:W-:-:S03]  /*c8c10*/  IMAD.MOV.U32 R39, RZ, RZ, R40 ;  /* 0x000000ffff277224 */ /* 0x000fc600078e0028 */
        /* <DEDUP_REMOVED lines=12> */
[----:B------:R-:W-:Y:S02]  /*c8ce0*/  IMAD.MOV.U32 R35, RZ, RZ, R51 ;  /* 0x000000ffff237224 */ /* 0x000fe400078e0033 */
[----:B------:R-:W-:Y:S02]  /*c8cf0*/  IMAD.MOV.U32 R51, RZ, RZ, R36 ;  /* 0x000000ffff337224 */ /* 0x000fe400078e0024 */
[----:B------:R-:W-:Y:S02]  /*c8d00*/  IMAD.X R5, R6, 0x1, R53, P6 ;  /* 0x0000000106057824 */ /* 0x000fe400030e0635 */
[----:B------:R-:W-:Y:S02]  /*c8d10*/  IMAD.MOV.U32 R36, RZ, RZ, R37 ;  /* 0x000000ffff247224 */ /* 0x000fe400078e0025 */
[----:B------:R-:W-:Y:S01]  /*c8d20*/  IMAD.MOV.U32 R37, RZ, RZ, R38 ;  /* 0x000000ffff257224 */ /* 0x000fe200078e0026 */
[----:B------:R0:W-:Y:S01]  /*c8d30*/  STL.64 [R1+0x11e8], R4 ;  /* 0x0011e80401007387 */ /* 0x0001e20000100a00 */
[----:B------:R-:W-:-:S02]  /*c8d40*/  IMAD.MOV.U32 R38, RZ, RZ, R39 ;  /* 0x000000ffff267224 */ /* 0x000fc400078e0027 */
[----:B--2---:R-:W-:Y:S02]  /*c8d50*/  IMAD.MOV.U32 R39, RZ, RZ, R40 ;  /* 0x000000ffff277224 */ /* 0x004fe400078e0028 */
        /* <DEDUP_REMOVED lines=214> */
[----:B0-----:R-:W-:Y:S01]  /*c9ac0*/  IADD3 R4, P6, PT, R34, R54, RZ ;  /* 0x0000003622047210 */ /* 0x001fe20007fde0ff */
[----:B------:R-:W-:-:S04]  /*c9ad0*/  IMAD.MOV.U32 R37, RZ, RZ, R38 ;  /* 0x000000ffff257224 */ /* 0x000fc800078e0026 */
[----:B------:R-:W-:Y:S02]  /*c9ae0*/  IMAD.X R5, R6, 0x1, R53, P6 ;  /* 0x0000000106057824 */ /* 0x000fe400030e0635 */
[----:B------:R-:W-:-:S03]  /*c9af0*/  IMAD.MOV.U32 R38, RZ, RZ, R39 ;  /* 0x000000ffff267224 */ /* 0x000fc600078e0027 */
[----:B------:R0:W-:Y:S01]  /*c9b00*/  STL.64 [R1+0x1358], R4 ;  /* 0x0013580401007387 */ /* 0x0001e20000100a00 */
[----:B--2---:R-:W-:-:S03]  /*c9b10*/  IMAD.MOV.U32 R39, RZ, RZ, R40 ;  /* 0x000000ffff277224 */ /* 0x004fc600078e0028 */
        /* <DEDUP_REMOVED lines=13> */
[----:B------:R-:W-:Y:S01]  /*c9bf0*/  SHF.R.S32.HI R6, RZ, 0x1f, R50 ;  /* 0x0000001fff067819 */ /* 0x000fe20000011432 */
[----:B------:R-:W-:-:S03]  /*c9c00*/  IMAD.MOV.U32 R34, RZ, RZ, R51 ;  /* 0x000000ffff227224 */ /* 0x000fc600078e0033 */
[----:B------:R0:W-:Y:S01]  /*c9c10*/  STL.64 [R1+0x1380], R4 ;  /* 0x0013800401007387 */ /* 0x0001e20000100a00 */
[----:B------:R-:W-:Y:S02]  /*c9c20*/  IMAD.MOV.U32 R51, RZ, RZ, R36 ;  /* 0x000000ffff337224 */ /* 0x000fe400078e0024 */
[----:B------:R-:W-:Y:S02]  /*c9c30*/  IMAD.MOV.U32 R36, RZ, RZ, R37 ;  /* 0x000000ffff247224 */ /* 0x000fe400078e0025 */
[----:B------:R-:W-:Y:S01]  /*c9c40*/  IMAD.MOV.U32 R37, RZ, RZ, R38 ;  /* 0x000000ffff257224 */ /* 0x000fe200078e0026 */
[----:B0-----:R-:W-:Y:S01]  /*c9c50*/  IADD3 R4, P6, PT, R50, R60, RZ ;  /* 0x0000003c32047210 */ /* 0x001fe20007fde0ff */
[----:B------:R-:W-:-:S04]  /*c9c60*/  IMAD.MOV.U32 R38, RZ, RZ, R39 ;  /* 0x000000ffff267224 */ /* 0x000fc800078e0027 */
[----:B------:R-:W-:Y:S02]  /*c9c70*/  IMAD.X R5, R6, 0x1, R59, P6 ;  /* 0x0000000106057824 */ /* 0x000fe400030e063b */
[----:B------:R-:W-:Y:S02]  /*c9c80*/  IMAD.MOV.U32 R35, RZ, RZ, R51 ;  /* 0x000000ffff237224 */ /* 0x000fe400078e0033 */
[----:B------:R-:W-:Y:S02]  /*c9c90*/  IMAD.MOV.U32 R51, RZ, RZ, R49 ;  /* 0x000000ffff337224 */ /* 0x000fe400078e0031 */
[----:B------:R-:W-:Y:S02]  /*c9ca0*/  IMAD.MOV.U32 R49, RZ, RZ, R37 ;  /* 0x000000ffff317224 */ /* 0x000fe400078e0025 */
[----:B--2---:R-:W-:Y:S02]  /*c9cb0*/  IMAD.MOV.U32 R39, RZ, RZ, R40 ;  /* 0x000000ffff277224 */ /* 0x004fe400078e0028 */
[----:B------:R-:W-:-:S02]  /*c9cc0*/  IMAD.MOV.U32 R40, RZ, RZ, R29 ;  /* 0x000000ffff287224 */ /* 0x000fc400078e001d */
        /* <DEDUP_REMOVED lines=20> */
[----:B------:R-:W-:Y:S02]  /*c9e10*/  IMAD.MOV.U32 R40, RZ, RZ, R16 ;  /* 0x000000ffff287224 */ /* 0x000fe400078e0010 */
[----:B------:R-:W-:Y:S02]  /*c9e20*/  IMAD.MOV.U32 R41, RZ, RZ, R17 ;  /* 0x000000ffff297224 */ /* 0x000fe400078e0011 */
[----:B------:R-:W3:Y:S04]  /*c9e30*/  LDL.LU.64 R16, [R1+0x3cf0] ;  /* 0x003cf00001107983 */ /* 0x000ee80000300a00 */
        /* <DEDUP_REMOVED lines=75> */
[----:B------:R0:W-:Y:S01]  /*ca2f0*/  STL.64 [R1+0x1480], R4 ;  /* 0x0014800401007387 */ /* 0x0001e20000100a00 */
[----:B------:R-:W-:Y:S01]  /*ca300*/  IADD3 R2, P6, PT, R33, R60, RZ ;  /* 0x0000003c21027210 */ /* 0x000fe20007fde0ff */
[----:B------:R-:W-:Y:S02]  /*ca310*/  IMAD.MOV.U32 R34, RZ, RZ, R50 ;  /* 0x000000ffff227224 */ /* 0x000fe400078e0032 */
[----:B------:R-:W-:Y:S02]  /*ca320*/  IMAD.MOV.U32 R50, RZ, RZ, R22 ;  /* 0x000000ffff327224 */ /* 0x000fe400078e0016 */
[----:B------:R-:W-:-:S02]  /*ca330*/  IMAD.MOV.U32 R32, RZ, RZ, R48 ;  /* 0x000000ffff207224 */ /* 0x000fc400078e0030 */
[----:B------:R-:W-:Y:S01]  /*ca340*/  IMAD.MOV.U32 R22, RZ, RZ, R3 ;  /* 0x000000ffff167224 */ /* 0x000fe200078e0003 */
[----:B0-----:R-:W-:Y:S01]  /*ca350*/  SHF.R.S32.HI R4, RZ, 0x1f, R33 ;  /* 0x0000001fff047819 */ /* 0x001fe20000011421 */
[----:B------:R-:W-:Y:S02]  /*ca360*/  IMAD.MOV.U32 R48, RZ, RZ, R49 ;  /* 0x000000ffff307224 */ /* 0x000fe400078e0031 */
[----:B------:R-:W-:Y:S02]  /*ca370*/  IMAD.MOV.U32 R49, RZ, RZ, R36 ;  /* 0x000000ffff317224 */ /* 0x000fe400078e0024 */
[----:B------:R-:W-:Y:S01]  /*ca380*/  IMAD.X R3, R4, 0x1, R59, P6 ;  /* 0x0000000104037824 */ /* 0x000fe200030e063b */
[----:B------:R-:W-:Y:S01]  /*ca390*/  IADD3 R6, P6, PT, R33, R58, RZ ;  /* 0x0000003a21067210 */ /* 0x000fe20007fde0ff */
[----:B------:R-:W-:Y:S02]  /*ca3a0*/  IMAD.MOV.U32 R36, RZ, RZ, R37 ;  /* 0x000000ffff247224 */ /* 0x000fe400078e0025 */
[----:B------:R-:W-:-:S02]  /*ca3b0*/  IMAD.MOV.U32 R37, RZ, RZ, R38 ;  /* 0x000000ffff257224 */ /* 0x000fc400078e0026 */
[----:B------:R-:W-:Y:S02]  /*ca3c0*/  IMAD.MOV.U32 R38, RZ, RZ, R31 ;  /* 0x000000ffff267224 */ /* 0x000fe400078e001f */
[----:B------:R-:W2:Y:S01]  /*ca3d0*/  LDL.LU R31, [R1+0x19cc] ;  /* 0x0019cc00011f7983 */ /* 0x000ea20000300800 */
[----:B------:R-:W-:-:S03]  /*ca3e0*/  IMAD.X R7, R4, 0x1, R57, P6 ;  /* 0x0000000104077824 */ /* 0x000fc600030e0639 */
[----:B------:R0:W-:Y:S02]  /*ca3f0*/  STL.64 [R1+0x3bc8], R2 ;  /* 0x003bc80201007387 */ /* 0x0001e40000100a00 */
[----:B0-----:R-:W-:Y:S02]  /*ca400*/  IADD3 R2, P6, PT, R33, R56, RZ ;  /* 0x0000003821027210 */ /* 0x001fe40007fde0ff */
[----:B------:R-:W-:Y:S03]  /*ca410*/  STL.64 [R1+0x1490], R6 ;  /* 0x0014900601007387 */ /* 0x000fe60000100a00 */
        /* <DEDUP_REMOVED lines=10> */
[----:B------:R-:W-:Y:S02]  /*ca4c0*/  IMAD.MOV.U32 R38, RZ, RZ, R39 ;  /* 0x000000ffff267224 */ /* 0x000fe400078e0027 */
        /* <DEDUP_REMOVED lines=118> */
[----:B------:R-:W-:Y:S02]  /*cac30*/  IMAD.MOV.U32 R36, RZ, RZ, R37 ;  /* 0x000000ffff247224 */ /* 0x000fe400078e0025 */
[----:B------:R-:W-:Y:S01]  /*cac40*/  IMAD.MOV.U32 R37, RZ, RZ, R38 ;  /* 0x000000ffff257224 */ /* 0x000fe200078e0026 */
[----:B0-----:R-:W-:-:S05]  /*cac50*/  IADD3 R2, P6, PT, R32, R60, RZ ;  /* 0x0000003c20027210 */ /* 0x001fca0007fde0ff */
[----:B------:R-:W-:Y:S02]  /*cac60*/  IMAD.X R3, R4, 0x1, R59, P6 ;  /* 0x0000000104037824 */ /* 0x000fe400030e063b */
[----:B--2---:R-:W-:Y:S02]  /*cac70*/  IMAD.MOV.U32 R38, RZ, RZ, R39 ;  /* 0x000000ffff267224 */ /* 0x004fe400078e0027 */
[----:B------:R-:W-:Y:S02]  /*cac80*/  IMAD.MOV.U32 R39, RZ, RZ, R42 ;  /* 0x000000ffff277224 */ /* 0x000fe400078e002a */
[----:B------:R-:W-:Y:S02]  /*cac90*/  IMAD.MOV.U32 R42, RZ, RZ, R20 ;  /* 0x000000ffff2a7224 */ /* 0x000fe400078e0014 */
        /* <DEDUP_REMOVED lines=14> */
[----:B------:R-:W-:-:S02]  /*cad80*/  IMAD.MOV.U32 R36, RZ, RZ, R37 ;  /* 0x000000ffff247224 */ /* 0x000fc400078e0025 */
[----:B------:R-:W-:Y:S02]  /*cad90*/  IMAD.MOV.U32 R37, RZ, RZ, R38 ;  /* 0x000000ffff257224 */ /* 0x000fe400078e0026 */
[----:B------:R-:W-:Y:S01]  /*cada0*/  IMAD.MOV.U32 R38, RZ, RZ, R39 ;  /* 0x000000ffff267224 */ /* 0x000fe200078e0027 */
[----:B------:R0:W-:Y:S01]  /*cadb0*/  STL.64 [R1+0x1620], R2 ;  /* 0x0016200201007387 */ /* 0x0001e20000100a00 */
[----:B------:R-:W-:Y:S02]  /*cadc0*/  IMAD.MOV.U32 R39, RZ, RZ, R42 ;  /* 0x000000ffff277224 */ /* 0x000fe400078e002a */
        /* <DEDUP_REMOVED lines=19> */
[----:B--2---:R-:W-:-:S02]  /*caf00*/  IMAD.MOV.U32 R37, RZ, RZ, R43 ;  /* 0x000000ffff257224 */ /* 0x004fc400078e002b */
        /* <DEDUP_REMOVED lines=59> */
[----:B0-----:R-:W-:-:S05]  /*cb2c0*/  IADD3 R2, P6, PT, R33, R60, RZ ;  /* 0x0000003c21027210 */ /* 0x001fca0007fde0ff */
[----:B------:R-:W-:Y:S02]  /*cb2d0*/  IMAD.X R3, R4, 0x1, R59, P6 ;  /* 0x0000000104037824 */ /* 0x000fe400030e063b */
[----:B------:R-:W-:Y:S02]  /*cb2e0*/  IMAD.MOV.U32 R32, RZ, RZ, R50 ;  /* 0x000000ffff207224 */ /* 0x000fe400078e0032 */
[----:B------:R-:W-:Y:S02]  /*cb2f0*/  IMAD.MOV.U32 R50, RZ, RZ, R48 ;  /* 0x000000ffff327224 */ /* 0x000fe400078e0030 */
[----:B------:R-:W-:Y:S02]  /*cb300*/  IMAD.MOV.U32 R48, RZ, RZ, R36 ;  /* 0x000000ffff307224 */ /* 0x000fe400078e0024 */
[----:B------:R-:W-:Y:S02]  /*cb310*/  IMAD.MOV.U32 R36, RZ, RZ, R38 ;  /* 0x000000ffff247224 */ /* 0x000fe400078e0026 */
[----:B--2---:R-:W-:-:S02]  /*cb320*/  IMAD.MOV.U32 R37, RZ, RZ, R45 ;  /* 0x000000ffff257224 */ /* 0x004fc400078e002d */
        /* <DEDUP_REMOVED lines=16> */
[----:B------:R-:W-:-:S03]  /*cb430*/  IMAD.MOV.U32 R37, RZ, RZ, R39 ;  /* 0x000000ffff257224 */ /* 0x000fc600078e0027 */
[----:B------:R-:W2:Y:S01]  /*cb440*/  LDL.LU.64 R38, [R1+0x2348] ;  /* 0x0023480001267983 */ /* 0x000ea20000300a00 */
        /* <DEDUP_REMOVED lines=22> */
[----:B--2---:R-:W-:Y:S02]  /*cb5b0*/  IMAD.MOV.U32 R36, RZ, RZ, R38 ;  /* 0x000000ffff247224 */ /* 0x004fe400078e0026 */
[----:B------:R-:W-:Y:S02]  /*cb5c0*/  IMAD.MOV.U32 R37, RZ, RZ, R39 ;  /* 0x000000ffff257224 */ /* 0x000fe400078e0027 */
[----:B------:R-:W2:Y:S04]  /*cb5d0*/  LDL.LU.64 R38, [R1+0x2358] ;  /* 0x0023580001267983 */ /* 0x000ea80000300a00 */
        /* <DEDUP_REMOVED lines=34> */
[----:B------:R-:W-:-:S03]  /*cb800*/  IMAD.MOV.U32 R48, RZ, RZ, R42 ;  /* 0x000000ffff307224 */ /* 0x000fc600078e002a */
[----:B------:R0:W-:Y:S01]  /*cb810*/  STL.64 [R1+0x17d8], R2 ;  /* 0x0017d80201007387 */ /* 0x0001e20000100a00 */
[----:B--2---:R-:W-:Y:S02]  /*cb820*/  IMAD.MOV.U32 R42, RZ, RZ, R43 ;  /* 0x000000ffff2a7224 */ /* 0x004fe400078e002b */
[----:B------:R-:W-:Y:S02]  /*cb830*/  IMAD.MOV.U32 R43, RZ, RZ, R44 ;  /* 0x000000ffff2b7224 */ /* 0x000fe400078e002c */
[----:B------:R-:W2:Y:S01]  /*cb840*/  LDL.LU R44, [R1+0x19c8] ;  /* 0x0019c800012c7983 */ /* 0x000ea20000300800 */
[----:B0-----:R-:W-:Y:S02]  /*cb850*/  SHF.R.S32.HI R2, RZ, 0x1f, R13 ;  /* 0x0000001fff027819 */ /* 0x001fe4000001140d */
[----:B------:R-:W-:-:S05]  /*cb860*/  IADD3 R4, P6, PT, R13, R60, RZ ;  /* 0x0000003c0d047210 */ /* 0x000fca0007fde0ff */
[----:B------:R-:W-:-:S05]  /*cb870*/  IMAD.X R5, R2, 0x1, R59, P6 ;  /* 0x0000000102057824 */ /* 0x000fca00030e063b */
[----:B------:R0:W-:Y:S01]  /*cb880*/  STL.64 [R1+0x17d0], R4 ;  /* 0x0017d00401007387 */ /* 0x0001e20000100a00 */
[----:B------:R-:W-:Y:S02]  /*cb890*/  IMAD.MOV.U32 R10, RZ, RZ, R32 ;  /* 0x000000ffff0a7224 */ /* 0x000fe400078e0020 */
[----:B------:R-:W-:Y:S01]  /*cb8a0*/  IMAD.MOV.U32 R32, RZ, RZ, R33 ;  /* 0x000000ffff207224 */ /* 0x000fe200078e0021 */
[----:B0-----:R-:W-:Y:S01]  /*cb8b0*/  IADD3 R4, P6, PT, R13, R58, RZ ;  /* 0x0000003a0d047210 */ /* 0x001fe20007fde0ff */
[----:B------:R-:W-:-:S04]  /*cb8c0*/  IMAD.MOV.U32 R33, RZ, RZ, R50 ;  /* 0x000000ffff217224 */ /* 0x000fc800078e0032 */
[----:B------:R-:W-:Y:S02]  /*cb8d0*/  IMAD.X R5, R2, 0x1, R57, P6 ;  /* 0x0000000102057824 */ /* 0x000fe400030e0639 */
[----:B------:R-:W-:Y:S02]  /*cb8e0*/  IMAD.MOV.U32 R50, RZ, RZ, R51 ;  /* 0x000000ffff327224 */ /* 0x000fe400078e0033 */
[----:B------:R-:W-:Y:S01]  /*cb8f0*/  IMAD.MOV.U32 R51, RZ, RZ, R48 ;  /* 0x000000ffff337224 */ /* 0x000fe200078e0030 */
        /* <DEDUP_REMOVED lines=10> */
[----:B0-----:R-:W-:Y:S01]  /*cb9a0*/  SHF.R.S32.HI R4, RZ, 0x1f, R6 ;  /* 0x0000001fff047819 */ /* 0x001fe20000011406 */
[----:B--2---:R-:W-:Y:S02]  /*cb9b0*/  IMAD.MOV.U32 R43, RZ, RZ, R44 ;  /* 0x000000ffff2b7224 */ /* 0x004fe400078e002c */
[----:B------:R-:W-:-:S02]  /*cb9c0*/  IMAD.MOV.U32 R44, RZ, RZ, R30 ;  /* 0x000000ffff2c7224 */ /* 0x000fc400078e001e */
[----:B------:R-:W-:Y:S02]  /*cb9d0*/  IMAD.MOV.U32 R30, RZ, RZ, R28 ;  /* 0x000000ffff1e7224 */ /* 0x000fe400078e001c */
[----:B------:R-:W-:Y:S01]  /*cb9e0*/  IMAD.MOV.U32 R28, RZ, RZ, R12 ;  /* 0x000000ffff1c7224 */ /* 0x000fe200078e000c */
[----:B------:R-:W-:-:S05]  /*cb9f0*/  IADD3 R12, P6, PT, R13, R54, RZ ;  /* 0x000000360d0c7210 */ /* 0x000fca0007fde0ff */
[----:B------:R-:W-:Y:S01]  /*cba00*/  IMAD.X R13, R2, 0x1, R53, P6 ;  /* 0x00000001020d7824 */ /* 0x000fe200030e0635 */
[----:B------:R-:W-:Y:S01]  /*cba10*/  IADD3 R2, P6, PT, R6, R60, RZ ;  /* 0x0000003c06027210 */ /* 0x000fe20007fde0ff */
[----:B------:R-:W-:Y:S02]  /*cba20*/  IMAD.MOV.U32 R48, RZ, RZ, R44 ;  /* 0x000000ffff307224 */ /* 0x000fe400078e002c */
[----:B------:R-:W-:Y:S02]  /*cba30*/  IMAD.MOV.U32 R44, RZ, RZ, R30 ;  /* 0x000000ffff2c7224 */ /* 0x000fe400078e001e */
[----:B------:R-:W-:Y:S01]  /*cba40*/  IMAD.X R3, R4, 0x1, R59, P6 ;  /* 0x0000000104037824 */ /* 0x000fe200030e063b */
[----:B------:R-:W2:Y:S04]  /*cba50*/  LDL.LU R30, [R1+0x19c0] ;  /* 0x0019c000011e7983 */ /* 0x000ea80000300800 */
[----:B------:R-:W-:Y:S04]  /*cba60*/  STL.64 [R1+0x3b90], R12 ;  /* 0x003b900c01007387 */ /* 0x000fe80000100a00 */
        /* <DEDUP_REMOVED lines=10> */
[----:B------:R0:W-:Y:S02]  /*cbb10*/  STL.64 [R1+0x1830], R2 ;  /* 0x0018300201007387 */ /* 0x0001e40000100a00 */
[----:B0-----:R-:W-:Y:S01]  /*cbb20*/  SHF.R.S32.HI R2, RZ, 0x1f, R9 ;  /* 0x0000001fff027819 */ /* 0x001fe20000011409 */
[----:B------:R-:W-:Y:S02]  /*cbb30*/  IMAD.MOV.U32 R3, RZ, RZ, R32 ;  /* 0x000000ffff037224 */ /* 0x000fe400078e0020 */
[----:B------:R-:W-:Y:S02]  /*cbb40*/  IMAD.MOV.U32 R32, RZ, RZ, R33 ;  /* 0x000000ffff207224 */ /* 0x000fe400078e0021 */
[----:B------:R-:W-:Y:S02]  /*cbb50*/  IMAD.MOV.U32 R33, RZ, RZ, R50 ;  /* 0x000000ffff217224 */ /* 0x000fe400078e0032 */
[----:B------:R-:W-:Y:S02]  /*cbb60*/  IMAD.MOV.U32 R50, RZ, RZ, R51 ;  /* 0x000000ffff327224 */ /* 0x000fe400078e0033 */
[----:B------:R-:W-:-:S02]  /*cbb70*/  IMAD.MOV.U32 R51, RZ, RZ, R48 ;  /* 0x000000ffff337224 */ /* 0x000fc400078e0030 */
[----:B------:R-:W-:Y:S02]  /*cbb80*/  IMAD.X R5, R2, 0x1, R59, P6 ;  /* 0x0000000102057824 */ /* 0x000fe400030e063b */
        /* <DEDUP_REMOVED lines=23> */
[----:B---3--:R-:W-:Y:S02]  /*cbd00*/  IMAD.MOV.U32 R48, RZ, RZ, R16 ;  /* 0x000000ffff307224 */ /* 0x008fe400078e0010 */
        /* <DEDUP_REMOVED lines=33> */
[----:B------:R-:W-:-:S04]  /*cbf20*/  IMAD.MOV.U32 R4, RZ, RZ, R9 ;  /* 0x000000ffff047224 */ /* 0x000fc800078e0009 */
[----:B------:R-:W-:-:S05]  /*cbf30*/  IMAD.X R9, R5, 0x1, R59, P6 ;  /* 0x0000000105097824 */ /* 0x000fca00030e063b */
[----:B------:R0:W-:Y:S02]  /*cbf40*/  STL.64 [R1+0x18b8], R8 ;  /* 0x0018b80801007387 */ /* 0x0001e40000100a00 */
[----:B0-----:R-:W-:Y:S02]  /*cbf50*/  IMAD.MOV.U32 R8, RZ, RZ, R10 ;  /* 0x000000ffff087224 */ /* 0x001fe400078e000a */
[----:B------:R-:W-:Y:S01]  /*cbf60*/  IMAD.MOV.U32 R10, RZ, RZ, R14 ;  /* 0x000000ffff0a7224 */ /* 0x000fe200078e000e */
[----:B------:R-:W-:Y:S01]  /*cbf70*/  IADD3 R14, P6, PT, R3, R58, RZ ;  /* 0x0000003a030e7210 */ /* 0x000fe20007fde0ff */
[----:B------:R-:W-:Y:S02]  /*cbf80*/  IMAD.MOV.U32 R9, RZ, RZ, R11 ;  /* 0x000000ffff097224 */ /* 0x000fe400078e000b */
[----:B------:R-:W-:Y:S02]  /*cbf90*/  IMAD.MOV.U32 R11, RZ, RZ, R15 ;  /* 0x000000ffff0b7224 */ /* 0x000fe400078e000f */
[----:B------:R-:W-:Y:S01]  /*cbfa0*/  IMAD.X R15, R5, 0x1, R57, P6 ;  /* 0x00000001050f7824 */ /* 0x000fe200030e0639 */
[----:B------:R-:W-:-:S05]  /*cbfb0*/  IADD3 R12, P6, PT, R3, R56, RZ ;  /* 0x00000038030c7210 */ /* 0x000fca0007fde0ff */
[----:B------:R-:W-:Y:S01]  /*cbfc0*/  IMAD.X R13, R5, 0x1, R55, P6 ;  /* 0x00000001050d7824 */ /* 0x000fe200030e0637 */
[----:B------:R-:W-:Y:S01]  /*cbfd0*/  IADD3 R2, P6, PT, R3, R54, RZ ;  /* 0x0000003603027210 */ /* 0x000fe20007fde0ff */
[----:B------:R0:W-:Y:S04]  /*cbfe0*/  STL.64 [R1+0x3ba0], R14 ;  /* 0x003ba00e01007387 */ /* 0x0001e80000100a00 */
[----:B------:R-:W-:Y:S01]  /*cbff0*/  IMAD.X R3, R5, 0x1, R53, P6 ;  /* 0x0000000105037824 */ /* 0x000fe200030e0635 */
[----:B------:R-:W-:Y:S01]  /*cc000*/  STL.64 [R1+0x18d0], R12 ;  /* 0x0018d00c01007387 */ /* 0x000fe20000100a00 */
[----:B------:R-:W-:-:S03]  /*cc010*/  SHF.R.S32.HI R5, RZ, 0x1f, R6 ;  /* 0x0000001fff057819 */ /* 0x000fc60000011406 */
[----:B------:R1:W-:Y:S01]  /*cc020*/  STL.64 [R1+0x18e0], R2 ;  /* 0x0018e00201007387 */ /* 0x0003e20000100a00 */
[----:B0-----:R-:W-:Y:S02]  /*cc030*/  IMAD.MOV.U32 R14, RZ, RZ, R32 ;  /* 0x000000ffff0e7224 */ /* 0x001fe400078e0020 */
[----:B------:R-:W-:Y:S02]  /*cc040*/  IMAD.MOV.U32 R32, RZ, RZ, R33 ;  /* 0x000000ffff207224 */ /* 0x000fe400078e0021 */
[----:B------:R-:W-:Y:S01]  /*cc050*/  IMAD.MOV.U32 R33, RZ, RZ, R50 ;  /* 0x000000ffff217224 */ /* 0x000fe200078e0032 */
[----:B-1----:R-:W-:-:S05]  /*cc060*/  IADD3 R2, P6, PT, R6, R60, RZ ;  /* 0x0000003c06027210 */ /* 0x002fca0007fde0ff */
[----:B------:R-:W-:Y:S02]  /*cc070*/  IMAD.X R3, R5, 0x1, R59, P6 ;  /* 0x0000000105037824 */ /* 0x000fe400030e063b */
[----:B------:R-:W-:Y:S02]  /*cc080*/  IMAD.MOV.U32 R13, RZ, RZ, R32 ;  /* 0x000000ffff0d7224 */ /* 0x000fe400078e0020 */
[----:B------:R-:W-:Y:S02]  /*cc090*/  IMAD.MOV.U32 R32, RZ, RZ, R33 ;  /* 0x000000ffff207224 */ /* 0x000fe400078e0021 */
[----:B--2---:R-:W-:Y:S02]  /*cc0a0*/  IMAD.MOV.U32 R50, RZ, RZ, R51 ;  /* 0x000000ffff327224 */ /* 0x004fe400078e0033 */
[----:B------:R-:W-:Y:S02]  /*cc0b0*/  IMAD.MOV.U32 R51, RZ, RZ, R42 ;  /* 0x000000ffff337224 */ /* 0x000fe400078e002a */
[----:B------:R-:W-:-:S02]  /*cc0c0*/  IMAD.MOV.U32 R42, RZ, RZ, R43 ;  /* 0x000000ffff2a7224 */ /* 0x000fc400078e002b */
        /* <DEDUP_REMOVED lines=32> */
[----:B------:R-:W-:Y:S02]  /*cc2d0*/  IMAD.MOV.U32 R35, RZ, RZ, R51 ;  /* 0x000000ffff237224 */ /* 0x000fe400078e0033 */
[----:B0-----:R-:W-:Y:S02]  /*cc2e0*/  IMAD.MOV.U32 R3, RZ, RZ, R32 ;  /* 0x000000ffff037224 */ /* 0x001fe400078e0020 */
[----:B------:R-:W-:Y:S02]  /*cc2f0*/  IMAD.MOV.U32 R32, RZ, RZ, R34 ;  /* 0x000000ffff207224 */ /* 0x000fe400078e0022 */
[----:B------:R-:W-:-:S02]  /*cc300*/  IMAD.MOV.U32 R34, RZ, RZ, R50 ;  /* 0x000000ffff227224 */ /* 0x000fc400078e0032 */
[----:B------:R-:W-:Y:S01]  /*cc310*/  IMAD.MOV.U32 R50, RZ, RZ, R43 ;  /* 0x000000ffff327224 */ /* 0x000fe200078e002b */
[----:B------:R-:W-:Y:S01]  /*cc320*/  SHF.R.S32.HI R2, RZ, 0x1f, R4 ;  /* 0x0000001fff027819 */ /* 0x000fe20000011404 */
[----:B------:R-:W-:Y:S01]  /*cc330*/  IMAD.MOV.U32 R43, RZ, RZ, R22 ;  /* 0x000000ffff2b7224 */ /* 0x000fe200078e0016 */
[----:B------:R-:W-:Y:S01]  /*cc340*/  IADD3 R22, P6, PT, R4, R60, RZ ;  /* 0x0000003c04167210 */ /* 0x000fe20007fde0ff */
[----:B------:R-:W-:Y:S02]  /*cc350*/  IMAD.MOV.U32 R6, RZ, RZ, R32 ;  /* 0x000000ffff067224 */ /* 0x000fe400078e0020 */
[----:B------:R-:W-:Y:S02]  /*cc360*/  IMAD.MOV.U32 R32, RZ, RZ, R34 ;  /* 0x000000ffff207224 */ /* 0x000fe400078e0022 */
[----:B---3--:R-:W-:Y:S02]  /*cc370*/  IMAD.MOV.U32 R34, RZ, RZ, R16 ;  /* 0x000000ffff227224 */ /* 0x008fe400078e0010 */
[----:B------:R-:W-:-:S02]  /*cc380*/  IMAD.MOV.U32 R5, RZ, RZ, R7 ;  /* 0x000000ffff057224 */ /* 0x000fc400078e0007 */
[----:B------:R-:W-:Y:S02]  /*cc390*/  IMAD.MOV.U32 R7, RZ, RZ, R33 ;  /* 0x000000ffff077224 */ /* 0x000fe400078e0021 */
[----:B------:R-:W-:Y:S02]  /*cc3a0*/  IMAD.MOV.U32 R33, RZ, RZ, R35 ;  /* 0x000000ffff217224 */ /* 0x000fe400078e0023 */
[----:B------:R-:W-:Y:S02]  /*cc3b0*/  IMAD.MOV.U32 R35, RZ, RZ, R17 ;  /* 0x000000ffff237224 */ /* 0x000fe400078e0011 */
[----:B--2---:R-:W-:Y:S02]  /*cc3c0*/  IMAD.MOV.U32 R51, RZ, RZ, R44 ;  /* 0x000000ffff337224 */ /* 0x004fe400078e002c */
[----:B------:R-:W-:Y:S02]  /*cc3d0*/  IMAD.MOV.U32 R44, RZ, RZ, R23 ;  /* 0x000000ffff2c7224 */ /* 0x000fe400078e0017 */
[----:B------:R-:W-:Y:S01]  /*cc3e0*/  IMAD.X R23, R2, 0x1, R59, P6 ;  /* 0x0000000102177824 */ /* 0x000fe200030e063b */
[----:B------:R-:W-:-:S05]  /*cc3f0*/  IADD3 R16, P6, PT, R4, R58, RZ ;  /* 0x0000003a04107210 */ /* 0x000fca0007fde0ff */
[----:B------:R-:W-:Y:S01]  /*cc400*/  IMAD.X R17, R2, 0x1, R57, P6 ;  /* 0x0000000102117824 */ /* 0x000fe200030e0639 */
[----:B------:R0:W-:Y:S04]  /*cc410*/  STL.64 [R1+0x1910], R22 ;  /* 0x0019101601007387 */ /* 0x0001e80000100a00 */
[----:B0-----:R-:W2:Y:S04]  /*cc420*/  LDL.LU.64 R22, [R1+0x3ce0] ;  /* 0x003ce00001167983 */ /* 0x001ea80000300a00 */
[----:B------:R0:W-:Y:S02]  /*cc430*/  STL.64 [R1+0x3bb0], R16 ;  /* 0x003bb01001007387 */ /* 0x0001e40000100a00 */
[----:B0-----:R-:W-:-:S05]  /*cc440*/  IADD3 R16, P6, PT, R4, R56, RZ ;  /* 0x0000003804107210 */ /* 0x001fca0007fde0ff */
[----:B------:R-:W-:-:S05]  /*cc450*/  IMAD.X R17, R2, 0x1, R55, P6 ;  /* 0x0000000102117824 */ /* 0x000fca00030e0637 */
[----:B------:R0:W-:Y:S02]  /*cc460*/  STL.64 [R1+0x1b98], R16 ;  /* 0x001b981001007387 */ /* 0x0001e40000100a00 */
[----:B0-----:R-:W-:Y:S01]  /*cc470*/  IADD3 R16, P6, PT, R4, R54, RZ ;  /* 0x0000003604107210 */ /* 0x001fe20007fde0ff */
        /* <DEDUP_REMOVED lines=9> */
[----:B------:R-:W-:Y:S01]  /*cc510*/  IMAD.MOV.U32 R31, RZ, RZ, R29 ;  /* 0x000000ffff1f7224 */ /* 0x000fe200078e001d */
[----:B------:R0:W-:Y:S01]  /*cc520*/  STL.64 [R1+0x1b90], R16 ;  /* 0x001b901001007387 */ /* 0x0001e20000100a00 */
[----:B------:R-:W-:-:S02]  /*cc530*/  IMAD.MOV.U32 R29, RZ, RZ, R24 ;  /* 0x000000ffff1d7224 */ /* 0x000fc400078e0018 */
[----:B------:R-:W-:Y:S02]  /*cc540*/  IMAD.MOV.U32 R24, RZ, RZ, R20 ;  /* 0x000000ffff187224 */ /* 0x000fe400078e0014 */
[----:B------:R-:W3:Y:S01]  /*cc550*/  LDL.LU R20, [R1+0x19a8] ;  /* 0x0019a80001147983 */ /* 0x000ee20000300800 */
[----:B------:R-:W-:Y:S01]  /*cc560*/  SHF.R.S32.HI R12, RZ, 0x1f, R14 ;  /* 0x0000001fff0c7819 */ /* 0x000fe2000001140e */
[----:B------:R-:W-:Y:S02]  /*cc570*/  IMAD.MOV.U32 R15, RZ, RZ, R4 ;  /* 0x000000ffff0f7224 */ /* 0x000fe400078e0004 */
[----:B------:R-:W-:Y:S01]  /*cc580*/  IMAD.MOV.U32 R4, RZ, RZ, R32 ;  /* 0x000000ffff047224 */ /* 0x000fe200078e0020 */
[----:B0-----:R-:W-:Y:S01]  /*cc590*/  IADD3 R16, P6, PT, R14, R60, RZ ;  /* 0x0000003c0e107210 */ /* 0x001fe20007fde0ff */
[----:B------:R-:W-:Y:S02]  /*cc5a0*/  IMAD.MOV.U32 R2, RZ, RZ, R5 ;  /* 0x000000ffff027224 */ /* 0x000fe400078e0005 */
[----:B------:R-:W-:-:S02]  /*cc5b0*/  IMAD.MOV.U32 R32, RZ, RZ, R33 ;  /* 0x000000ffff207224 */ /* 0x000fc400078e0021 */
[----:B------:R-:W-:Y:S02]  /*cc5c0*/  IMAD.X R17, R12, 0x1, R59, P6 ;  /* 0x000000010c117824 */ /* 0x000fe400030e063b */
[----:B------:R-:W-:Y:S02]  /*cc5d0*/  IMAD.MOV.U32 R33, RZ, RZ, R50 ;  /* 0x000000ffff217224 */ /* 0x000fe400078e0032 */
[----:B------:R-:W-:Y:S02]  /*cc5e0*/  IMAD.MOV.U32 R50, RZ, RZ, R51 ;  /* 0x000000ffff327224 */ /* 0x000fe400078e0033 */
[----:B------:R-:W-:Y:S02]  /*cc5f0*/  IMAD.MOV.U32 R51, RZ, RZ, R43 ;  /* 0x000000ffff337224 */ /* 0x000fe400078e002b */
[----:B------:R-:W-:Y:S02]  /*cc600*/  IMAD.MOV.U32 R43, RZ, RZ, R31 ;  /* 0x000000ffff2b7224 */ /* 0x000fe400078e001f */
[----:B------:R-:W-:Y:S01]  /*cc610*/  IMAD.MOV.U32 R31, RZ, RZ, R29 ;  /* 0x000000ffff1f7224 */ /* 0x000fe200078e001d */
[----:B------:R0:W-:Y:S01]  /*cc620*/  STL.64 [R1+0x1b88], R16 ;  /* 0x001b881001007387 */ /* 0x0001e20000100a00 */
[----:B------:R-:W-:-:S02]  /*cc630*/  IMAD.MOV.U32 R29, RZ, RZ, R21 ;  /* 0x000000ffff1d7224 */ /* 0x000fc400078e0015 */
[----:B---3--:R-:W-:Y:S01]  /*cc640*/  IMAD.MOV.U32 R5, RZ, RZ, R20 ;  /* 0x000000ffff057224 */ /* 0x008fe200078e0014 */
[----:B------:R-:W-:-:S05]  /*cc650*/  IADD3 R20, P6, PT, R14, R58, RZ ;  /* 0x0000003a0e147210 */ /* 0x000fca0007fde0ff */
[----:B------:R-:W-:Y:S01]  /*cc660*/  IMAD.X R21, R12, 0x1, R57, P6 ;  /* 0x000000010c157824 */ /* 0x000fe200030e0639 */
[----:B0-----:R-:W-:-:S05]  /*cc670*/  IADD3 R16, P6, PT, R14, R56, RZ ;  /* 0x000000380e107210 */ /* 0x001fca0007fde0ff */
[----:B------:R-:W-:Y:S01]  /*cc680*/  IMAD.X R17, R12, 0x1, R55, P6 ;  /* 0x000000010c117824 */ /* 0x000fe200030e0637 */
[----:B------:R-:W-:Y:S04]  /*cc690*/  STL.64 [R1+0x3c00], R20 ;  /* 0x003c001401007387 */ /* 0x000fe80000100a00 */
[----:B------:R0:W-:Y:S02]  /*cc6a0*/  STL.64 [R1+0x1bd8], R16 ;  /* 0x001bd81001007387 */ /* 0x0001e40000100a00 */
[----:B0-----:R-:W-:-:S05]  /*cc6b0*/  IADD3 R16, P6, PT, R14, R54, RZ ;  /* 0x000000360e107210 */ /* 0x001fca0007fde0ff */
[----:B------:R-:W-:Y:S02]  /*cc6c0*/  IMAD.X R17, R12, 0x1, R53, P6 ;  /* 0x000000010c117824 */ /* 0x000fe400030e0635 */
[----:B------:R-:W-:Y:S01]  /*cc6d0*/  IMAD.MOV.U32 R12, RZ, RZ, R2 ;  /* 0x000000ffff0c7224 */ /* 0x000fe200078e0002 */
[----:B------:R-:W-:Y:S02]  /*cc6e0*/  SHF.R.S32.HI R2, RZ, 0x1f, R13 ;  /* 0x0000001fff027819 */ /* 0x000fe4000001140d */
        /* <DEDUP_REMOVED lines=9> */
[----:B0-----:R-:W-:-:S05]  /*cc780*/  IADD3 R16, P6, PT, R13, R56, RZ ;  /* 0x000000380d107210 */ /* 0x001fca0007fde0ff */
[----:B------:R-:W-:Y:S01]  /*cc790*/  IMAD.X R17, R2, 0x1, R55, P6 ;  /* 0x0000000102117824 */ /* 0x000fe200030e0637 */
[----:B------:R-:W-:-:S05]  /*cc7a0*/  IADD3 R12, P6, PT, R13, R54, RZ ;  /* 0x000000360d0c7210 */ /* 0x000fca0007fde0ff */
[----:B------:R-:W-:Y:S01]  /*cc7b0*/  IMAD.X R13, R2, 0x1, R53, P6 ;  /* 0x00000001020d7824 */ /* 0x000fe200030e0635 */
[----:B------:R0:W-:Y:S04]  /*cc7c0*/  STL.64 [R1+0x1c18], R16 ;  /* 0x001c181001007387 */ /* 0x0001e80000100a00 */
[----:B------:R1:W-:Y:S01]  /*cc7d0*/  STL.64 [R1+0x1c10], R12 ;  /* 0x001c100c01007387 */ /* 0x0003e20000100a00 */
[----:B0-----:R-:W-:Y:S02]  /*cc7e0*/  IADD3 R16, P6, PT, R3, R60, RZ ;  /* 0x0000003c03107210 */ /* 0x001fe40007fde0ff */
[----:B-1----:R-:W-:-:S05]  /*cc7f0*/  SHF.R.S32.HI R12, RZ, 0x1f, R3 ;  /* 0x0000001fff0c7819 */ /* 0x002fca0000011403 */
        /* <DEDUP_REMOVED lines=9> */
[----:B------:R-:W-:Y:S01]  /*cc890*/  STL.64 [R1+0x1c58], R16 ;  /* 0x001c581001007387 */ /* 0x000fe20000100a00 */
[----:B------:R-:W-:-:S03]  /*cc8a0*/  IADD3 R12, P6, PT, R19, R60, RZ ;  /* 0x0000003c130c7210 */ /* 0x000fc60007fde0ff */
[----:B------:R0:W-:Y:S02]  /*cc8b0*/  STL.64 [R1+0x1c50], R2 ;  /* 0x001c500201007387 */ /* 0x0001e40000100a00 */
[----:B0-----:R-:W-:-:S05]  /*cc8c0*/  SHF.R.S32.HI R2, RZ, 0x1f, R19 ;  /* 0x0000001fff027819 */ /* 0x001fca0000011413 */
        /* <DEDUP_REMOVED lines=10> */
[----:B0-----:R-:W-:-:S05]  /*cc970*/  IADD3 R12, P6, PT, R19, R56, RZ ;  /* 0x00000038130c7210 */ /* 0x001fca0007fde0ff */
[----:B------:R-:W-:Y:S01]  /*cc980*/  IMAD.X R13, R2, 0x1, R55, P6 ;  /* 0x00000001020d7824 */ /* 0x000fe200030e0637 */
[----:B------:R-:W-:-:S04]  /*cc990*/  IADD3 R18, P6, PT, R19, R54, RZ ;  /* 0x0000003613127210 */ /* 0x000fc80007fde0ff */
[----:B------:R0:W-:Y:S01]  /*cc9a0*/  STL.64 [R1+0x1c90], R12 ;  /* 0x001c900c01007387 */ /* 0x0001e20000100a00 */
[----:B------:R-:W-:Y:S01]  /*cc9b0*/  IMAD.X R19, R2, 0x1, R53, P6 ;  /* 0x0000000102137824 */ /* 0x000fe200030e0635 */
[----:B------:R-:W-:Y:S01]  /*cc9c0*/  IADD3 R16, P6, PT, R14, R60, RZ ;  /* 0x0000003c0e107210 */ /* 0x000fe20007fde0ff */
[----:B------:R-:W-:Y:S02]  /*cc9d0*/  IMAD.MOV.U32 R2, RZ, RZ, R6 ;  /* 0x000000ffff027224 */ /* 0x000fe400078e0006 */
[----:B------:R-:W-:Y:S02]  /*cc9e0*/  IMAD.MOV.U32 R6, RZ, RZ, R8 ;  /* 0x000000ffff067224 */ /* 0x000fe400078e0008 */
[----:B--2---:R-:W-:Y:S01]  /*cc9f0*/  IMAD.MOV.U32 R8, RZ, RZ, R22 ;  /* 0x000000ffff087224 */ /* 0x004fe200078e0016 */
[----:B0-----:R-:W-:Y:S01]  /*cca00*/  SHF.R.S32.HI R12, RZ, 0x1f, R14 ;  /* 0x0000001fff0c7819 */ /* 0x001fe2000001140e */
        /* <DEDUP_REMOVED lines=8> */
[----:B0-----:R-:W-:-:S05]  /*cca90*/  IADD3 R16, P6, PT, R14, R56, RZ ;  /* 0x000000380e107210 */ /* 0x001fca0007fde0ff */
[----:B------:R-:W-:-:S05]  /*ccaa0*/  IMAD.X R17, R12, 0x1, R55, P6 ;  /* 0x000000010c117824 */ /* 0x000fca00030e0637 */
[----:B------:R0:W-:Y:S02]  /*ccab0*/  STL.64 [R1+0x1dd8], R16 ;  /* 0x001dd81001007387 */ /* 0x0001e40000100a00 */
[----:B0-----:R-:W-:-:S05]  /*ccac0*/  IADD3 R16, P6, PT, R14, R54, RZ ;  /* 0x000000360e107210 */ /* 0x001fca0007fde0ff */
[----:B------:R-:W-:Y:S01]  /*ccad0*/  IMAD.X R17, R12, 0x1, R53, P6 ;  /* 0x000000010c117824 */ /* 0x000fe200030e0635 */
[----:B------:R-:W-:-:S04]  /*ccae0*/  SHF.R.S32.HI R12, RZ, 0x1f, R15 ;  /* 0x0000001fff0c7819 */ /* 0x000fc8000001140f */
        /* <DEDUP_REMOVED lines=12> */
[----:B----4-:R-:W-:-:S03]  /*ccbb0*/  SHF.R.S32.HI R12, RZ, 0x1f, R25 ;  /* 0x0000001fff0c7819 */ /* 0x010fc60000011419 */
[----:B------:R0:W-:Y:S02]  /*ccbc0*/  STL.64 [R1+0x1e10], R14 ;  /* 0x001e100e01007387 */ /* 0x0001e40000100a00 */
[----:B0-----:R-:W-:-:S05]  /*ccbd0*/  IADD3 R14, P6, PT, R25, R60, RZ ;  /* 0x0000003c190e7210 */ /* 0x001fca0007fde0ff */
[----:B------:R-:W-:Y:S01]  /*ccbe0*/  IMAD.X R15, R12, 0x1, R59, P6 ;  /* 0x000000010c0f7824 */ /* 0x000fe200030e063b */
[----:B------:R-:W-:-:S05]  /*ccbf0*/  IADD3 R16, P6, PT, R25, R58, RZ ;  /* 0x0000003a19107210 */ /* 0x000fca0007fde0ff */
[----:B------:R-:W-:Y:S01]  /*ccc00*/  IMAD.X R17, R12, 0x1, R57, P6 ;  /* 0x000000010c117824 */ /* 0x000fe200030e0639 */
[----:B------:R0:W-:Y:S04]  /*ccc10*/  STL.64 [R1+0x1e08], R14 ;  /* 0x001e080e01007387 */ /* 0x0001e80000100a00 */
[----:B------:R1:W-:Y:S01]  /*ccc20*/  STL.64 [R1+0x1e28], R16 ;  /* 0x001e281001007387 */ /* 0x0003e20000100a00 */
[----:B0-----:R-:W-:Y:S02]  /*ccc30*/  IMAD.MOV.U32 R14, RZ, RZ, R4 ;  /* 0x000000ffff0e7224 */ /* 0x001fe400078e0004 */
[----:B------:R-:W-:Y:S01]  /*ccc40*/  IMAD.MOV.U32 R4, RZ, RZ, R5 ;  /* 0x000000ffff047224 */ /* 0x000fe200078e0005 */
[----:B-1----:R-:W-:Y:S01]  /*ccc50*/  IADD3 R16, P6, PT, R25, R56, RZ ;  /* 0x0000003819107210 */ /* 0x002fe20007fde0ff */
[----:B------:R-:W-:-:S02]  /*ccc60*/  IMAD.MOV.U32 R5, RZ, RZ, R32 ;  /* 0x000000ffff057224 */ /* 0x000fc400078e0020 */
[----:B------:R-:W-:Y:S02]  /*ccc70*/  IMAD.MOV.U32 R32, RZ, RZ, R33 ;  /* 0x000000ffff207224 */ /* 0x000fe400078e0021 */
[----:B------:R-:W-:Y:S02]  /*ccc80*/  IMAD.MOV.U32 R33, RZ, RZ, R31 ;  /* 0x000000ffff217224 */ /* 0x000fe400078e001f */
[----:B------:R-:W-:Y:S02]  /*ccc90*/  IMAD.X R17, R12, 0x1, R55, P6 ;  /* 0x000000010c117824 */ /* 0x000fe400030e0637 */
[----:B------:R-:W-:Y:S01]  /*ccca0*/  IMAD.MOV.U32 R31, RZ, RZ, R24 ;  /* 0x000000ffff1f7224 */ /* 0x000fe200078e0018 */
[----:B------:R-:W-:Y:S01]  /*cccb0*/  IADD3 R24, P6, PT, R25, R54, RZ ;  /* 0x0000003619187210 */ /* 0x000fe20007fde0ff */
[----:B------:R-:W-:Y:S01]  /*cccc0*/  IMAD.MOV.U32 R15, RZ, RZ, R4 ;  /* 0x000000ffff0f7224 */ /* 0x000fe200078e0004 */
[----:B------:R0:W-:Y:S01]  /*cccd0*/  STL.64 [R1+0x1e58], R16 ;  /* 0x001e581001007387 */ /* 0x0001e20000100a00 */
[----:B------:R-:W-:-:S02]  /*ccce0*/  SHF.R.S32.HI R4, RZ, 0x1f, R13 ;  /* 0x0000001fff047819 */ /* 0x000fc4000001140d */
[----:B------:R-:W-:Y:S01]  /*cccf0*/  IMAD.X R25, R12, 0x1, R53, P6 ;  /* 0x000000010c197824 */ /* 0x000fe200030e0635 */
        /* <DEDUP_REMOVED lines=15> */
[----:B------:R0:W-:Y:S01]  /*ccdf0*/  STL.64 [R1+0x1e88], R16 ;  /* 0x001e881001007387 */ /* 0x0001e20000100a00 */
[----:B------:R-:W-:Y:S02]  /*cce00*/  IMAD.MOV.U32 R13, RZ, RZ, R32 ;  /* 0x000000ffff0d7224 */ /* 0x000fe400078e0020 */
[----:B------:R-:W-:Y:S02]  /*cce10*/  IMAD.MOV.U32 R32, RZ, RZ, R33 ;  /* 0x000000ffff207224 */ /* 0x000fe400078e0021 */
[----:B------:R-:W-:Y:S01]  /*cce20*/  IMAD.MOV.U32 R33, RZ, RZ, R28 ;  /* 0x000000ffff217224 */ /* 0x000fe200078e001c */
[----:B0-----:R-:W-:-:S05]  /*cce30*/  IADD3 R16, P6, PT, R14, R58, RZ ;  /* 0x0000003a0e107210 */ /* 0x001fca0007fde0ff */
[----:B------:R-:W-:Y:S01]  /*cce40*/  IMAD.X R17, R12, 0x1, R57, P6 ;  /* 0x000000010c117824 */ /* 0x000fe200030e0639 */
[----:B------:R-:W-:Y:S01]  /*cce50*/  IADD3 R28, P6, PT, R14, R56, RZ ;  /* 0x000000380e1c7210 */ /* 0x000fe20007fde0ff */
[----:B------:R-:W-:-:S03]  /*cce60*/  IMAD.MOV.U32 R4, RZ, RZ, R29 ;  /* 0x000000ffff047224 */ /* 0x000fc600078e001d */
[----:B------:R0:W-:Y:S01]  /*cce70*/  STL.64 [R1+0x1ea8], R16 ;  /* 0x001ea81001007387 */ /* 0x0001e20000100a00 */
[----:B------:R-:W-:Y:S01]  /*cce80*/  IMAD.X R29, R12, 0x1, R55, P6 ;  /* 0x000000010c1d7824 */ /* 0x000fe200030e0637 */
        /* <DEDUP_REMOVED lines=15> */
[----:B------:R-:W-:-:S03]  /*ccf80*/  SHF.R.S32.HI R12, RZ, 0x1f, R5 ;  /* 0x0000001fff0c7819 */ /* 0x000fc60000011405 */
        /* <DEDUP_REMOVED lines=9> */
[----:B------:R-:W-:Y:S01]  /*cd020*/  IMAD.X R15, R12, 0x1, R55, P6 ;  /* 0x000000010c0f7824 */ /* 0x000fe200030e0637 */
[----:B------:R-:W-:-:S05]  /*cd030*/  IADD3 R4, P6, PT, R5, R54, RZ ;  /* 0x0000003605047210 */ /* 0x000fca0007fde0ff */
[----:B------:R-:W-:Y:S01]  /*cd040*/  IMAD.X R5, R12, 0x1, R53, P6 ;  /* 0x000000010c057824 */ /* 0x000fe200030e0635 */
[----:B------:R0:W-:Y:S04]  /*cd050*/  STL.64 [R1+0x1fe8], R14 ;  /* 0x001fe80e01007387 */ /* 0x0001e80000100a00 */
[----:B------:R1:W-:Y:S01]  /*cd060*/  STL.64 [R1+0x1fe0], R4 ;  /* 0x001fe00401007387 */ /* 0x0003e20000100a00 */
[----:B0-----:R-:W-:Y:S02]  /*cd070*/  SHF.R.S32.HI R14, RZ, 0x1f, R13 ;  /* 0x0000001fff0e7819 */ /* 0x001fe4000001140d */
[----:B-1----:R-:W-:-:S05]  /*cd080*/  IADD3 R4, P6, PT, R13, R60, RZ ;  /* 0x0000003c0d047210 */ /* 0x002fca0007fde0ff */
[----:B------:R-:W-:-:S05]  /*cd090*/  IMAD.X R5, R14, 0x1, R59, P6 ;  /* 0x000000010e057824 */ /* 0x000fca00030e063b */
[----:B------:R0:W-:Y:S02]  /*cd0a0*/  STL.64 [R1+0x1fd8], R4 ;  /* 0x001fd80401007387 */ /* 0x0001e40000100a00 */
[----:B0-----:R-:W-:Y:S02]  /*cd0b0*/  IMAD.MOV.U32 R4, RZ, RZ, R6 ;  /* 0x000000ffff047224 */ /* 0x001fe400078e0006 */
[----:B------:R-:W-:Y:S02]  /*cd0c0*/  IMAD.MOV.U32 R6, RZ, RZ, R8 ;  /* 0x000000ffff067224 */ /* 0x000fe400078e0008 */
[----:B------:R-:W-:Y:S02]  /*cd0d0*/  IMAD.MOV.U32 R8, RZ, RZ, R38 ;  /* 0x000000ffff087224 */ /* 0x000fe400078e0026 */
[----:B------:R-:W-:Y:S01]  /*cd0e0*/  IMAD.MOV.U32 R38, RZ, RZ, R26 ;  /* 0x000000ffff267224 */ /* 0x000fe200078e001a */
[----:B------:R-:W-:Y:S01]  /*cd0f0*/  IADD3 R26, P6, PT, R13, R58, RZ ;  /* 0x0000003a0d1a7210 */ /* 0x000fe20007fde0ff */
[----:B------:R-:W-:-:S02]  /*cd100*/  IMAD.MOV.U32 R5, RZ, RZ, R7 ;  /* 0x000000ffff057224 */ /* 0x000fc400078e0007 */
[----:B------:R-:W-:Y:S02]  /*cd110*/  IMAD.MOV.U32 R7, RZ, RZ, R9 ;  /* 0x000000ffff077224 */ /* 0x000fe400078e0009 */
[----:B------:R-:W-:Y:S02]  /*cd120*/  IMAD.MOV.U32 R9, RZ, RZ, R39 ;  /* 0x000000ffff097224 */ /* 0x000fe400078e0027 */
[----:B------:R-:W-:Y:S02]  /*cd130*/  IMAD.MOV.U32 R39, RZ, RZ, R27 ;  /* 0x000000ffff277224 */ /* 0x000fe400078e001b */
[----:B------:R-:W-:Y:S01]  /*cd140*/  IMAD.X R27, R14, 0x1, R57, P6 ;  /* 0x000000010e1b7824 */ /* 0x000fe200030e0639 */
[----:B------:R-:W-:-:S05]  /*cd150*/  IADD3 R16, P6, PT, R13, R56, RZ ;  /* 0x000000380d107210 */ /* 0x000fca0007fde0ff */
[----:B------:R-:W-:Y:S01]  /*cd160*/  IMAD.X R17, R14, 0x1, R55, P6 ;  /* 0x000000010e117824 */ /* 0x000fe200030e0637 */
[----:B------:R-:W-:Y:S01]  /*cd170*/  IADD3 R12, P6, PT, R13, R54, RZ ;  /* 0x000000360d0c7210 */ /* 0x000fe20007fde0ff */
[----:B------:R-:W-:-:S04]  /*cd180*/  IMAD.MOV.U32 R15, RZ, RZ, R32 ;  /* 0x000000ffff0f7224 */ /* 0x000fc800078e0020 */
[----:B------:R-:W-:Y:S01]  /*cd190*/  IMAD.X R13, R14, 0x1, R53, P6 ;  /* 0x000000010e0d7824 */ /* 0x000fe200030e0635 */
[----:B------:R-:W-:Y:S01]  /*cd1a0*/  STL.64 [R1+0x2030], R16 ;  /* 0x0020301001007387 */ /* 0x000fe20000100a00 */
[----:B------:R-:W-:Y:S01]  /*cd1b0*/  IMAD.MOV.U32 R32, RZ, RZ, R30 ;  /* 0x000000ffff207224 */ /* 0x000fe200078e001e */
[----:B------:R-:W-:Y:S02]  /*cd1c0*/  IADD3 R30, P6, PT, R51, R60, RZ ;  /* 0x0000003c331e7210 */ /* 0x000fe40007fde0ff */
[----:B------:R0:W-:Y:S02]  /*cd1d0*/  STL.64 [R1+0x2028], R12 ;  /* 0x0020280c01007387 */ /* 0x0001e40000100a00 */
[----:B0-----:R-:W-:Y:S01]  /*cd1e0*/  SHF.R.S32.HI R12, RZ, 0x1f, R51 ;  /* 0x0000001fff0c7819 */ /* 0x001fe20000011433 */
[----:B------:R-:W-:Y:S02]  /*cd1f0*/  IMAD.MOV.U32 R13, RZ, RZ, R45 ;  /* 0x000000ffff0d7224 */ /* 0x000fe400078e002d */
[----:B------:R-:W-:-:S02]  /*cd200*/  IMAD.MOV.U32 R45, RZ, RZ, R31 ;  /* 0x000000ffff2d7224 */ /* 0x000fc400078e001f */
[----:B------:R-:W-:Y:S01]  /*cd210*/  IMAD.X R31, R12, 0x1, R59, P6 ;  /* 0x000000010c1f7824 */ /* 0x000fe200030e063b */
[----:B------:R-:W-:-:S05]  /*cd220*/  IADD3 R16, P6, PT, R51, R58, RZ ;  /* 0x0000003a33107210 */ /* 0x000fca0007fde0ff */
[----:B------:R-:W-:-:S05]  /*cd230*/  IMAD.X R17, R12, 0x1, R57, P6 ;  /* 0x000000010c117824 */ /* 0x000fca00030e0639 */
[----:B------:R0:W-:Y:S02]  /*cd240*/  STL.64 [R1+0x2040], R16 ;  /* 0x0020401001007387 */ /* 0x0001e40000100a00 */
[----:B0-----:R-:W-:-:S05]  /*cd250*/  IADD3 R16, P6, PT, R51, R56, RZ ;  /* 0x0000003833107210 */ /* 0x001fca0007fde0ff */
[----:B------:R-:W-:-:S05]  /*cd260*/  IMAD.X R17, R12, 0x1, R55, P6 ;  /* 0x000000010c117824 */ /* 0x000fca00030e0637 */
[----:B------:R0:W-:Y:S01]  /*cd270*/  STL.64 [R1+0x2070], R16 ;  /* 0x0020701001007387 */ /* 0x0001e20000100a00 */
[----:B------:R-:W-:Y:S01]  /*cd280*/  SHF.R.S32.HI R14, RZ, 0x1f, R21 ;  /* 0x0000001fff0e7819 */ /* 0x000fe20000011415 */
[----:B0-----:R-:W-:Y:S01]  /*cd290*/  IMAD.MOV.U32 R16, RZ, RZ, R50 ;  /* 0x000000ffff107224 */ /* 0x001fe200078e0032 */
[----:B------:R-:W-:-:S05]  /*cd2a0*/  IADD3 R50, P6, PT, R51, R54, RZ ;  /* 0x0000003633327210 */ /* 0x000fca0007fde0ff */
[----:B------:R-:W-:Y:S01]  /*cd2b0*/  IMAD.X R51, R12, 0x1, R53, P6 ;  /* 0x000000010c337824 */ /* 0x000fe200030e0635 */
[----:B------:R-:W-:Y:S01]  /*cd2c0*/  IADD3 R12, P6, PT, R21, R60, RZ ;  /* 0x0000003c150c7210 */ /* 0x000fe20007fde0ff */
[----:B------:R-:W-:-:S04]  /*cd2d0*/  IMAD.MOV.U32 R17, RZ, RZ, R13 ;  /* 0x000000ffff117224 */ /* 0x000fc800078e000d */
[----:B------:R-:W-:Y:S01]  /*cd2e0*/  IMAD.X R13, R14, 0x1, R59, P6 ;  /* 0x000000010e0d7824 */ /* 0x000fe200030e063b */
[----:B------:R0:W-:Y:S04]  /*cd2f0*/  STL.64 [R1+0x2068], R50 ;  /* 0x0020683201007387 */ /* 0x0001e80000100a00 */
[----:B0-----:R-:W2:Y:S04]  /*cd300*/  LDL.LU.64 R50, [R1+0x3cd8] ;  /* 0x003cd80001327983 */ /* 0x001ea80000300a00 */
[----:B------:R0:W-:Y:S02]  /*cd310*/  STL.64 [R1+0x2060], R12 ;  /* 0x0020600c01007387 */ /* 0x0001e40000100a00 */
[----:B0-----:R-:W-:-:S05]  /*cd320*/  IADD3 R12, P6, PT, R21, R58, RZ ;  /* 0x0000003a150c7210 */ /* 0x001fca0007fde0ff */
[----:B------:R-:W-:-:S05]  /*cd330*/  IMAD.X R13, R14, 0x1, R57, P6 ;  /* 0x000000010e0d7824 */ /* 0x000fca00030e0639 */
[----:B------:R0:W-:Y:S02]  /*cd340*/  STL.64 [R1+0x2080], R12 ;  /* 0x0020800c01007387 */ /* 0x0001e40000100a00 */
[----:B0-----:R-:W-:Y:S01]  /*cd350*/  IMAD.MOV.U32 R13, RZ, RZ, R38 ;  /* 0x000000ffff0d7224 */ /* 0x001fe200078e0026 */
[C---:B------:R-:W-:Y:S01]  /*cd360*/  IADD3 R38, P6, PT, R21.reuse, R56, RZ ;  /* 0x0000003815267210 */ /* 0x040fe20007fde0ff */
[----:B------:R-:W-:Y:S02]  /*cd370*/  IMAD.MOV.U32 R12, RZ, RZ, R33 ;  /* 0x000000ffff0c7224 */ /* 0x000fe400078e0021 */
[----:B------:R-:W-:Y:S02]  /*cd380*/  IMAD.MOV.U32 R33, RZ, RZ, R39 ;  /* 0x000000ffff217224 */ /* 0x000fe400078e0027 */
[----:B------:R-:W-:Y:S01]  /*cd390*/  IMAD.X R39, R14, 0x1, R55, P6 ;  /* 0x000000010e277824 */ /* 0x000fe200030e0637 */
[----:B------:R-:W-:-:S05]  /*cd3a0*/  IADD3 R20, P6, PT, R21, R54, RZ ;  /* 0x0000003615147210 */ /* 0x000fca0007fde0ff */
[----:B------:R-:W-:Y:S01]  /*cd3b0*/  IMAD.X R21, R14, 0x1, R53, P6 ;  /* 0x000000010e157824 */ /* 0x000fe200030e0635 */
[----:B------:R0:W-:Y:S01]  /*cd3c0*/  STL.64 [R1+0x20b0], R38 ;  /* 0x0020b02601007387 */ /* 0x0001e20000100a00 */
[----:B------:R-:W-:-:S03]  /*cd3d0*/  SHF.R.S32.HI R14, RZ, 0x1f, R16 ;  /* 0x0000001fff0e7819 */ /* 0x000fc60000011410 */
[----:B0-----:R-:W3:Y:S04]  /*cd3e0*/  LDL.LU.64 R38, [R1+0x3cd0] ;  /* 0x003cd00001267983 */ /* 0x001ee80000300a00 */
        /* <DEDUP_REMOVED lines=29> */
[----:B------:R-:W-:Y:S01]  /*cd5c0*/  IMAD.X R17, R12, 0x1, R59, P6 ;  /* 0x000000010c117824 */ /* 0x000fe200030e063b */
[----:B------:R-:W-:-:S05]  /*cd5d0*/  IADD3 R20, P6, PT, R42, R58, RZ ;  /* 0x0000003a2a147210 */ /* 0x000fca0007fde0ff */
[----:B------:R-:W-:Y:S01]  /*cd5e0*/  IMAD.X R21, R12, 0x1, R57, P6 ;  /* 0x000000010c157824 */ /* 0x000fe200030e0639 */
[----:B------:R-:W-:Y:S04]  /*cd5f0*/  STL.64 [R1+0x2128], R16 ;  /* 0x0021281001007387 */ /* 0x000fe80000100a00 */
[----:B------:R0:W-:Y:S02]  /*cd600*/  STL.64 [R1+0x2180], R20 ;  /* 0x0021801401007387 */ /* 0x0001e40000100a00 */
[----:B0-----:R-:W-:-:S05]  /*cd610*/  IADD3 R20, P6, PT, R42, R56, RZ ;  /* 0x000000382a147210 */ /* 0x001fca0007fde0ff */
[----:B------:R-:W-:-:S05]  /*cd620*/  IMAD.X R21, R12, 0x1, R55, P6 ;  /* 0x000000010c157824 */ /* 0x000fca00030e0637 */
[----:B------:R0:W-:Y:S02]  /*cd630*/  STL.64 [R1+0x21e8], R20 ;  /* 0x0021e81401007387 */ /* 0x0001e40000100a00 */
[----:B0-----:R-:W-:-:S05]  /*cd640*/  IADD3 R20, P6, PT, R42, R54, RZ ;  /* 0x000000362a147210 */ /* 0x001fca0007fde0ff */
[----:B------:R-:W-:Y:S01]  /*cd650*/  IMAD.X R21, R12, 0x1, R53, P6 ;  /* 0x000000010c157824 */ /* 0x000fe200030e0635 */
[----:B------:R-:W-:Y:S02]  /*cd660*/  SHF.R.S32.HI R12, RZ, 0x1f, R15 ;  /* 0x0000001fff0c7819 */ /* 0x000fe4000001140f */
[----:B------:R-:W-:Y:S02]  /*cd670*/  IADD3 R42, P6, PT, R15, R60, RZ ;  /* 0x0000003c0f2a7210 */ /* 0x000fe40007fde0ff */
[----:B------:R0:W-:Y:S02]  /*cd680*/  STL.64 [R1+0x20c0], R20 ;  /* 0x0020c01401007387 */ /* 0x0001e40000100a00 */
[----:B0-----:R-:W-:Y:S02]  /*cd690*/  IMAD.MOV.U32 R21, RZ, RZ, R43 ;  /* 0x000000ffff157224 */ /* 0x001fe400078e002b */
        /* <DEDUP_REMOVED lines=10> */
[----:B------:R0:W-:Y:S01]  /*cd740*/  STL.64 [R1+0x22c8], R42 ;  /* 0x0022c82a01007387 */ /* 0x0001e20000100a00 */
[----:B------:R-:W-:-:S03]  /*cd750*/  SHF.R.S32.HI R12, RZ, 0x1f, R32 ;  /* 0x0000001fff0c7819 */ /* 0x000fc60000011420 */
[----:B0-----:R-:W4:Y:S04]  /*cd760*/  LDL.LU.64 R42, [R1+0x3cc8] ;  /* 0x003cc800012a7983 */ /* 0x001f280000300a00 */
        /* <DEDUP_REMOVED lines=13> */
[----:B------:R-:W-:Y:S01]  /*cd840*/  IMAD.MOV.U32 R17, RZ, RZ, R44 ;  /* 0x000000ffff117224 */ /* 0x000fe200078e002c */
[----:B------:R-:W-:Y:S02]  /*cd850*/  IADD3 R44, P6, PT, R21, R60, RZ ;  /* 0x0000003c152c7210 */ /* 0x000fe40007fde0ff */
[----:B------:R0:W-:Y:S01]  /*cd860*/  STL.64 [R1+0x19c0], R14 ;  /* 0x0019c00e01007387 */ /* 0x0001e20000100a00 */
[----:B------:R-:W-:Y:S01]  /*cd870*/  IMAD.MOV.U32 R12, RZ, RZ, R45 ;  /* 0x000000ffff0c7224 */ /* 0x000fe200078e002d */
[----:B0-----:R-:W-:-:S05]  /*cd880*/  SHF.R.S32.HI R15, RZ, 0x1f, R21 ;  /* 0x0000001fff0f7819 */ /* 0x001fca0000011415 */
[----:B------:R-:W-:-:S05]  /*cd890*/  IMAD.X R45, R15, 0x1, R59, P6 ;  /* 0x000000010f2d7824 */ /* 0x000fca00030e063b */
[----:B------:R0:W-:Y:S01]  /*cd8a0*/  STL.64 [R1+0x19b0], R44 ;  /* 0x0019b02c01007387 */ /* 0x0001e20000100a00 */
[----:B------:R-:W-:Y:S01]  /*cd8b0*/  IMAD.MOV.U32 R14, RZ, RZ, R46 ;  /* 0x000000ffff0e7224 */ /* 0x000fe200078e002e */
[----:B0-----:R-:W-:-:S05]  /*cd8c0*/  IADD3 R44, P6, PT, R21, R58, RZ ;  /* 0x0000003a152c7210 */ /* 0x001fca0007fde0ff */
[----:B------:R-:W-:Y:S01]  /*cd8d0*/  IMAD.X R45, R15, 0x1, R57, P6 ;  /* 0x000000010f2d7824 */ /* 0x000fe200030e0639 */
[----:B------:R-:W-:Y:S01]  /*cd8e0*/  IADD3 R46, P6, PT, R21, R56, RZ ;  /* 0x00000038152e7210 */ /* 0x000fe20007fde0ff */
[----:B------:R-:W-:-:S04]  /*cd8f0*/  IMAD.MOV.U32 R32, RZ, RZ, R47 ;  /* 0x000000ffff207224 */ /* 0x000fc800078e002f */
[----:B------:R-:W-:Y:S01]  /*cd900*/  IMAD.X R47, R15, 0x1, R55, P6 ;  /* 0x000000010f2f7824 */ /* 0x000fe200030e0637 */
[----:B------:R0:W-:Y:S04]  /*cd910*/  STL.64 [R1+0x19a8], R44 ;  /* 0x0019a82c01007387 */ /* 0x0001e80000100a00 */
[----:B0-----:R-:W2:Y:S04]  /*cd920*/  LDL.LU.64 R44, [R1+0x3cc0] ;  /* 0x003cc000012c7983 */ /* 0x001ea80000300a00 */
[----:B------:R0:W-:Y:S04]  /*cd930*/  STL.64 [R1+0x19a0], R46 ;  /* 0x0019a02e01007387 */ /* 0x0001e80000100a00 */
[----:B0-----:R-:W2:Y:S01]  /*cd940*/  LDL.LU.64 R46, [R1+0x3cb8] ;  /* 0x003cb800012e7983 */ /* 0x001ea20000300a00 */
[----:B------:R-:W-:-:S05]  /*cd950*/  IADD3 R20, P6, PT, R21, R54, RZ ;  /* 0x0000003615147210 */ /* 0x000fca0007fde0ff */
        /* <DEDUP_REMOVED lines=44> */
[----:B------:R-:W-:Y:S01]  /*cdc20*/  IMAD.X R17, R12, 0x1, R59, P6 ;  /* 0x000000010c117824 */ /* 0x000fe200030e063b */
[----:B------:R-:W-:-:S05]  /*cdc30*/  IADD3 R58, P6, PT, R15, R58, RZ ;  /* 0x0000003a0f3a7210 */ /* 0x000fca0007fde0ff */
[----:B------:R-:W-:Y:S01]  /*cdc40*/  IMAD.X R59, R12, 0x1, R57, P6 ;  /* 0x000000010c3b7824 */ /* 0x000fe200030e0639 */
[----:B------:R-:W-:-:S05]  /*cdc50*/  IADD3 R56, P6, PT, R15, R56, RZ ;  /* 0x000000380f387210 */ /* 0x000fca0007fde0ff */
[----:B------:R-:W-:Y:S01]  /*cdc60*/  IMAD.X R57, R12, 0x1, R55, P6 ;  /* 0x000000010c397824 */ /* 0x000fe200030e0637 */
[----:B------:R-:W-:-:S05]  /*cdc70*/  IADD3 R54, P6, PT, R15, R54, RZ ;  /* 0x000000360f367210 */ /* 0x000fca0007fde0ff */
[----:B------:R-:W-:Y:S01]  /*cdc80*/  IMAD.X R55, R12, 0x1, R53, P6 ;  /* 0x000000010c377824 */ /* 0x000fe200030e0635 */
[----:B------:R-:W-:-:S05]  /*cdc90*/  PRMT R53, R13, 0x7773, RZ ;  /* 0x000077730d357816 */ /* 0x000fca00000000ff */
[----:B------:R0:W-:Y:S02]  /*cdca0*/  @P0 STG.E.U8 desc[UR40][R2.64], R53 ;  /* 0x0000003502000986 */ /* 0x0001e4000c101128 */
[----:B0-----:R-:W-:-:S05]  /*cdcb0*/  PRMT R53, R32, 0x7770, RZ ;  /* 0x0000777020357816 */ /* 0x001fca00000000ff */
[----:B------:R0:W-:Y:S02]  /*cdcc0*/  @P1 STG.E.U8 desc[UR40][R4.64], R53 ;  /* 0x0000003504001986 */ /* 0x0001e4000c101128 */
[----:B0-----:R-:W-:-:S05]  /*cdcd0*/  PRMT R53, R32, 0x7771, RZ ;  /* 0x0000777120357816 */ /* 0x001fca00000000ff */
[----:B------:R0:W-:Y:S02]  /*cdce0*/  @P4 STG.E.U8 desc[UR40][R6.64], R53 ;  /* 0x0000003506004986 */ /* 0x0001e4000c101128 */
[----:B0-----:R-:W-:-:S05]  /*cdcf0*/  PRMT R53, R32, 0x7772, RZ ;  /* 0x0000777220357816 */ /* 0x001fca00000000ff */
[----:B------:R0:W-:Y:S02]  /*cdd00*/  @P3 STG.E.U8 desc[UR40][R8.64], R53 ;  /* 0x0000003508003986 */ /* 0x0001e4000c101128 */
[----:B0-----:R-:W-:-:S05]  /*cdd10*/  PRMT R53, R32, 0x7773, RZ ;  /* 0x0000777320357816 */ /* 0x001fca00000000ff */
[----:B------:R0:W-:Y:S04]  /*cdd20*/  @P2 STG.E.U8 desc[UR40][R10.64], R53 ;  /* 0x000000350a002986 */ /* 0x0001e8000c101128 */
[----:B------:R-:W-:Y:S01]  /*cdd30*/  STL.64 [R1+0x12b8], R16 ;  /* 0x0012b81001007387 */ /* 0x000fe20000100a00 */
[----:B0-----:R-:W-:Y:S01]  /*cdd40*/  PRMT R53, R33, 0x7770, RZ ;  /* 0x0000777021357816 */ /* 0x001fe200000000ff */
[----:B------:R-:W-:Y:S02]  /*cdd50*/  IMAD.MOV.U32 R10, RZ, RZ, R48 ;  /* 0x000000ffff0a7224 */ /* 0x000fe400078e0030 */
[----:B------:R-:W-:Y:S02]  /*cdd60*/  IMAD.MOV.U32 R11, RZ, RZ, R49 ;  /* 0x000000ffff0b7224 */ /* 0x000fe400078e0031 */
[----:B------:R0:W-:Y:S04]  /*cdd70*/  @P5 STG.E.U8 desc[UR40][R34.64], R53 ;  /* 0x0000003522005986 */ /* 0x0001e8000c101128 */
[----:B0-----:R-:W3:Y:S04]  /*cdd80*/  LDL.LU.64 R34, [R1+0x2328] ;  /* 0x0023280001227983 */ /* 0x001ee80000300a00 */
[----:B------:R-:W3:Y:S04]  /*cdd90*/  LDL.LU.64 R48, [R1+0x2320] ;  /* 0x0023200001307983 */ /* 0x000ee80000300a00 */
[----:B------:R-:W3:Y:S01]  /*cdda0*/  LDL.LU R2, [R1+0x68] ;  /* 0x0000680001027983 */ /* 0x000ee20000300800 */
[----:B--2---:R-:W-:-:S02]  /*cddb0*/  LOP3.LUT P4, RZ, R47, 0x20, RZ, 0xc0, !PT ;  /* 0x000000202fff7812 */ /* 0x004fc4000788c0ff */
[----:B------:R-:W-:-:S11]  /*cddc0*/  PRMT R53, R33, 0x7771, RZ ;  /* 0x0000777121357816 */ /* 0x000fd600000000ff */
[----:B------:R0:W-:Y:S04]  /*cddd0*/  @P4 STG.E.U8 desc[UR40][R36.64], R53 ;  /* 0x0000003524004986 */ /* 0x0001e8000c101128 */
[----:B0-----:R-:W2:Y:S01]  /*cdde0*/  LDL.LU.64 R36, [R1+0x2318] ;  /* 0x0023180001247983 */ /* 0x001ea20000300a00 */
[----:B------:R-:W-:Y:S02]  /*cddf0*/  LOP3.LUT P6, RZ, R47, 0x40000, RZ, 0xc0, !PT ;  /* 0x000400002fff7812 */ /* 0x000fe400078cc0ff */
[----:B------:R-:W-:Y:S01]  /*cde00*/  LOP3.LUT R46, R46, 0xffefffff, RZ, 0xc0, !PT ;  /* 0xffefffff2e2e7812 */ /* 0x000fe200078ec0ff */
[----:B------:R-:W2:Y:S04]  /*cde10*/  LDL.LU.64 R20, [R1+0x2310] ;  /* 0x0023100001147983 */ /* 0x000ea80000300a00 */
[----:B------:R-:W2:Y:S04]  /*cde20*/  LDL.LU R3, [R1+0x58] ;  /* 0x0000580001037983 */ /* 0x000ea80000300800 */
[----:B------:R-:W2:Y:S02]  /*cde30*/  LDL.LU.64 R16, [R1+0x2308] ;  /* 0x0023080001107983 */ /* 0x000ea40000300a00 */
[----:B------:R-:W-:-:S02]  /*cde40*/  @P6 LOP3.LUT R46, R46, 0x100000, RZ, 0xfc, !PT ;  /* 0x001000002e2e6812 */ /* 0x000fc400078efcff */
[----:B------:R-:W-:Y:S01]  /*cde50*/  LOP3.LUT P6, RZ, R47, 0x20000, RZ, 0xc0, !PT ;  /* 0x000200002fff7812 */ /* 0x000fe200078cc0ff */
[----:B------:R-:W4:Y:S01]  /*cde60*/  LDL.LU.64 R14, [R1+0x2300] ;  /* 0x00230000010e7983 */ /* 0x000f220000300a00 */
[----:B------:R-:W-:-:S03]  /*cde70*/  LOP3.LUT R46, R46, 0xffdfffff, RZ, 0xc0, !PT ;  /* 0xffdfffff2e2e7812 */ /* 0x000fc600078ec0ff */
[----:B------:R-:W4:Y:S01]  /*cde80*/  LDL.LU.64 R12, [R1+0x22f8] ;  /* 0x0022f800010c7983 */ /* 0x000f220000300a00 */
[C---:B------:R-:W-:Y:S02]  /*cde90*/  LOP3.LUT P3, RZ, R47.reuse, 0x40, RZ, 0xc0, !PT ;  /* 0x000000402fff7812 */ /* 0x040fe4000786c0ff */
[C---:B------:R-:W-:Y:S01]  /*cdea0*/  LOP3.LUT P2, RZ, R47.reuse, 0x80, RZ, 0xc0, !PT ;  /* 0x000000802fff7812 */ /* 0x040fe2000784c0ff */
[----:B------:R-:W4:Y:S04]  /*cdeb0*/  LDL.LU.64 R4, [R1+0x22f0] ;  /* 0x0022f00001047983 */ /* 0x000f280000300a00 */
[----:B------:R-:W-:Y:S02]  /*cdec0*/  @P6 LOP3.LUT R46, R46, 0x200000, RZ, 0xfc, !PT ;  /* 0x002000002e2e6812 */ /* 0x000fe400078efcff */
[----:B------:R-:W-:-:S02]  /*cded0*/  LOP3.LUT P6, RZ, R47, 0x10000, RZ, 0xc0, !PT ;  /* 0x000100002fff7812 */ /* 0x000fc400078cc0ff */
[----:B------:R-:W-:-:S11]  /*cdee0*/  LOP3.LUT R46, R46, 0xffbfffff, RZ, 0xc0, !PT ;  /* 0xffbfffff2e2e7812 */ /* 0x000fd600078ec0ff */
[----:B------:R-:W-:Y:S02]  /*cdef0*/  @P6 LOP3.LUT R46, R46, 0x400000, RZ, 0xfc, !PT ;  /* 0x004000002e2e6812 */ /* 0x000fe400078efcff */
[----:B------:R-:W-:Y:S02]  /*cdf00*/  LOP3.LUT P6, RZ, R47, 0x8000, RZ, 0xc0, !PT ;  /* 0x000080002fff7812 */ /* 0x000fe400078cc0ff */
[----:B------:R-:W-:-:S11]  /*cdf10*/  LOP3.LUT R46, R46, 0xff7fffff, RZ, 0xc0, !PT ;  /* 0xff7fffff2e2e7812 */ /* 0x000fd600078ec0ff */
[----:B------:R-:W-:Y:S02]  /*cdf20*/  @P6 LOP3.LUT R46, R46, 0x800000, RZ, 0xfc, !PT ;  /* 0x008000002e2e6812 */ /* 0x000fe400078efcff */
[----:B------:R-:W-:Y:S02]  /*cdf30*/  LOP3.LUT P6, RZ, R47, 0x4000, RZ, 0xc0, !PT ;  /* 0x000040002fff7812 */ /* 0x000fe400078cc0ff */
[----:B------:R-:W-:-:S11]  /*cdf40*/  LOP3.LUT R46, R46, 0xfeffffff, RZ, 0xc0, !PT ;  /* 0xfeffffff2e2e7812 */ /* 0x000fd600078ec0ff */
[----:B------:R-:W-:Y:S02]  /*cdf50*/  @P6 LOP3.LUT R46, R46, 0x1000000, RZ, 0xfc, !PT ;  /* 0x010000002e2e6812 */ /* 0x000fe400078efcff */
[----:B------:R-:W-:Y:S02]  /*cdf60*/  LOP3.LUT P6, RZ, R47, 0x2000, RZ, 0xc0, !PT ;  /* 0x000020002fff7812 */ /* 0x000fe400078cc0ff */
[----:B------:R-:W-:Y:S02]  /*cdf70*/  LOP3.LUT R46, R46, 0xfdffffff, RZ, 0xc0, !PT ;  /* 0xfdffffff2e2e7812 */ /* 0x000fe400078ec0ff */
[----:B------:R-:W-:-:S05]  /*cdf80*/  PRMT R53, R33, 0x7772, RZ ;  /* 0x0000777221357816 */ /* 0x000fca00000000ff */
[----:B------:R0:W-:Y:S04]  /*cdf90*/  @P3 STG.E.U8 desc[UR40][R10.64], R53 ;  /* 0x000000350a003986 */ /* 0x0001e8000c101128 */
[----:B------:R-:W-:Y:S02]  /*cdfa0*/  @P6 LOP3.LUT R46, R46, 0x2000000, RZ, 0xfc, !PT ;  /* 0x020000002e2e6812 */ /* 0x000fe400078efcff */
[----:B------:R-:W-:Y:S02]  /*cdfb0*/  LOP3.LUT P6, RZ, R47, 0x1000, RZ, 0xc0, !PT ;  /* 0x000010002fff7812 */ /* 0x000fe400078cc0ff */
[----:B0-----:R-:W-:Y:S02]  /*cdfc0*/  PRMT R53, R33, 0x7773, RZ ;  /* 0x0000777321357816 */ /* 0x001fe400000000ff */
[----:B------:R-:W-:-:S03]  /*cdfd0*/  LOP3.LUT R46, R46, 0xfbffffff, RZ, 0xc0, !PT ;  /* 0xfbffffff2e2e7812 */ /* 0x000fc600078ec0ff */
[----:B------:R0:W-:Y:S06]  /*cdfe0*/  @P2 STG.E.U8 desc[UR40][R40.64], R53 ;  /* 0x0000003528002986 */ /* 0x0001ec000c101128 */
[----:B------:R-:W-:Y:S02]  /*cdff0*/  @P6 LOP3.LUT R46, R46, 0x4000000, RZ, 0xfc, !PT ;  /* 0x040000002e2e6812 */ /* 0x000fe400078efcff */
[C---:B------:R-:W-:Y:S01]  /*ce000*/  LOP3.LUT P6, RZ, R47.reuse, 0x800, RZ, 0xc0, !PT ;  /* 0x000008002fff7812 */ /* 0x040fe200078cc0ff */
[----:B0-----:R-:W4:Y:S04]  /*ce010*/  LDL.LU R40, [R1+0x6c] ;  /* 0x00006c0001287983 */ /* 0x001f280000300800 */
[----:B------:R-:W4:Y:S01]  /*ce020*/  LDL.LU.64 R6, [R1+0x22e8] ;  /* 0x0022e80001067983 */ /* 0x000f220000300a00 */
[----:B------:R-:W-:-:S02]  /*ce030*/  LOP3.LUT P5, RZ, R47, 0x200, RZ, 0xc0, !PT ;  /* 0x000002002fff7812 */ /* 0x000fc400078ac0ff */
[----:B------:R-:W-:Y:S01]  /*ce040*/  LOP3.LUT R46, R46, 0xf7ffffff, RZ, 0xc0, !PT ;  /* 0xf7ffffff2e2e7812 */ /* 0x000fe200078ec0ff */
[----:B------:R-:W4:Y:S04]  /*ce050*/  LDL.LU.64 R8, [R1+0x22e0] ;  /* 0x0022e00001087983 */ /* 0x000f280000300a00 */
[----:B------:R-:W-:Y:S01]  /*ce060*/  @P6 LOP3.LUT R46, R46, 0x8000000, RZ, 0xfc, !PT ;  /* 0x080000002e2e6812 */ /* 0x000fe200078efcff */
[----:B------:R-:W4:Y:S01]  /*ce070*/  LDL.LU.64 R10, [R1+0x22d8] ;  /* 0x0022d800010a7983 */ /* 0x000f220000300a00 */
[----:B------:R-:W-:-:S03]  /*ce080*/  LOP3.LUT P6, RZ, R47, 0x400, RZ, 0xc0, !PT ;  /* 0x000004002fff7812 */ /* 0x000fc600078cc0ff */
[----:B------:R-:W4:Y:S04]  /*ce090*/  LDL.LU R41, [R1+0x5c] ;  /* 0x00005c0001297983 */ /* 0x000f280000300800 */
[----:B------:R-:W4:Y:S01]  /*ce0a0*/  LDL.LU.64 R32, [R1+0x22d0] ;  /* 0x0022d00001207983 */ /* 0x000f220000300a00 */
[----:B---3--:R-:W-:-:S05]  /*ce0b0*/  PRMT R53, R2, 0x7770, RZ ;  /* 0x0000777002357816 */ /* 0x008fca00000000ff */
[----:B------:R0:W-:Y:S02]  /*ce0c0*/  @P5 STG.E.U8 desc[UR40][R34.64], R53 ;  /* 0x0000003522005986 */ /* 0x0001e4000c101128 */
[----:B0-----:R-:W-:Y:S02]  /*ce0d0*/  PRMT R53, R2, 0x7771, RZ ;  /* 0x0000777102357816 */ /* 0x001fe400000000ff */
[----:B------:R-:W3:Y:S04]  /*ce0e0*/  LDL.LU.64 R34, [R1+0x22c0] ;  /* 0x0022c00001227983 */ /* 0x000ee80000300a00 */
[----:B------:R0:W-:Y:S01]  /*ce0f0*/  @P6 STG.E.U8 desc[UR40][R48.64], R53 ;  /* 0x0000003530006986 */ /* 0x0001e2000c101128 */
[----:B------:R-:W-:-:S03]  /*ce100*/  LOP3.LUT P6, RZ, R46, 0x8000000, RZ, 0xc0, !PT ;  /* 0x080000002eff7812 */ /* 0x000fc600078cc0ff */
[----:B0-----:R-:W3:Y:S01]  /*ce110*/  LDL.LU.64 R48, [R1+0x22b8] ;  /* 0x0022b80001307983 */ /* 0x001ee20000300a00 */
[----:B------:R-:W-:-:S09]  /*ce120*/  PRMT R53, R2, 0x7772, RZ ;  /* 0x0000777202357816 */ /* 0x000fd200000000ff */
[----:B--2---:R0:W-:Y:S04]  /*ce130*/  @P6 STG.E.U8 desc[UR40][R36.64], R53 ;  /* 0x0000003524006986 */ /* 0x0041e8000c101128 */
[----:B0-----:R-:W2:Y:S01]  /*ce140*/  LDL.LU.64 R36, [R1+0x22b0] ;  /* 0x0022b00001247983 */ /* 0x001ea20000300a00 */
[----:B------:R-:W-:Y:S02]  /*ce150*/  LOP3.LUT P6, RZ, R46, 0x4000000, RZ, 0xc0, !PT ;  /* 0x040000002eff7812 */ /* 0x000fe400078cc0ff */
[----:B------:R-:W-:-:S11]  /*ce160*/  PRMT R53, R2, 0x7773, RZ ;  /* 0x0000777302357816 */ /* 0x000fd600000000ff */
[----:B------:R0:W-:Y:S01]  /*ce170*/  @P6 STG.E.U8 desc[UR40][R20.64], R53 ;  /* 0x0000003514006986 */ /* 0x0001e2000c101128 */
[----:B------:R-:W-:Y:S02]  /*ce180*/  LOP3.LUT P6, RZ, R46, 0x2000000, RZ, 0xc0, !PT ;  /* 0x020000002eff7812 */ /* 0x000fe400078cc0ff */
[----:B0-----:R-:W-:-:S11]  /*ce190*/  PRMT R53, R3, 0x7770, RZ ;  /* 0x0000777003357816 */ /* 0x001fd600000000ff */
[----:B------:R0:W-:Y:S01]  /*ce1a0*/  @P6 STG.E.U8 desc[UR40][R16.64], R53 ;  /* 0x0000003510006986 */ /* 0x0001e2000c101128 */
[----:B------:R-:W-:Y:S02]  /*ce1b0*/  LOP3.LUT P6, RZ, R46, 0x1000000, RZ, 0xc0, !PT ;  /* 0x010000002eff7812 */ /* 0x000fe400078cc0ff */
[----:B0-----:R-:W-:-:S11]  /*ce1c0*/  PRMT R53, R3, 0x7771, RZ ;  /* 0x0000777103357816 */ /* 0x001fd600000000ff */
[----:B----4-:R0:W-:Y:S01]  /*ce1d0*/  @P6 STG.E.U8 desc[UR40][R14.64], R53 ;  /* 0x000000350e006986 */ /* 0x0101e2000c101128 */
[----:B------:R-:W-:Y:S02]  /*ce1e0*/  LOP3.LUT P6, RZ, R46, 0x800000, RZ, 0xc0, !PT ;  /* 0x008000002eff7812 */ /* 0x000fe400078cc0ff */
[----:B0-----:R-:W-:-:S11]  /*ce1f0*/  PRMT R53, R3, 0x7772, RZ ;  /* 0x0000777203357816 */ /* 0x001fd600000000ff */
[----:B------:R0:W-:Y:S01]  /*ce200*/  @P6 STG.E.U8 desc[UR40][R12.64], R53 ;  /* 0x000000350c006986 */ /* 0x0001e2000c101128 */
[----:B------:R-:W-:Y:S02]  /*ce210*/  LOP3.LUT P6, RZ, R46, 0x400000, RZ, 0xc0, !PT ;  /* 0x004000002eff7812 */ /* 0x000fe400078cc0ff */
[----:B0-----:R-:W-:-:S11]  /*ce220*/  PRMT R53, R3, 0x7773, RZ ;  /* 0x0000777303357816 */ /* 0x001fd600000000ff */
[----:B------:R0:W-:Y:S01]  /*ce230*/  @P6 STG.E.U8 desc[UR40][R4.64], R53 ;  /* 0x0000003504006986 */ /* 0x0001e2000c101128 */
[----:B------:R-:W-:Y:S02]  /*ce240*/  LOP3.LUT P6, RZ, R46, 0x200000, RZ, 0xc0, !PT ;  /* 0x002000002eff7812 */ /* 0x000fe400078cc0ff */
[----:B0-----:R-:W-:-:S11]  /*ce250*/  PRMT R53, R40, 0x7770, RZ ;  /* 0x0000777028357816 */ /* 0x001fd600000000ff */
[----:B------:R0:W-:Y:S01]  /*ce260*/  @P6 STG.E.U8 desc[UR40][R6.64], R53 ;  /* 0x0000003506006986 */ /* 0x0001e2000c101128 */
[----:B------:R-:W-:Y:S02]  /*ce270*/  LOP3.LUT P6, RZ, R46, 0x100000, RZ, 0xc0, !PT ;  /* 0x001000002eff7812 */ /* 0x000fe400078cc0ff */
[C---:B------:R-:W-:Y:S02]  /*ce280*/  LOP3.LUT P0, RZ, R47.reuse, 0x80000, RZ, 0xc0, !PT ;  /* 0x000800002fff7812 */ /* 0x040fe4000780c0ff */
[----:B------:R-:W-:Y:S02]  /*ce290*/  LOP3.LUT P1, RZ, R47, 0x100000, RZ, 0xc0, !PT ;  /* 0x001000002fff7812 */ /* 0x000fe4000782c0ff */
[----:B0-----:R-:W-:-:S07]  /*ce2a0*/  PRMT R53, R40, 0x7771, RZ ;  /* 0x0000777128357816 */ /* 0x001fce00000000ff */
[----:B------:R0:W-:Y:S01]  /*ce2b0*/  @P6 STG.E.U8 desc[UR40][R8.64], R53 ;  /* 0x0000003508006986 */ /* 0x0001e2000c101128 */
[----:B------:R-:W-:Y:S02]  /*ce2c0*/  LOP3.LUT P4, RZ, R47, 0x200000, RZ, 0xc0, !PT ;  /* 0x002000002fff7812 */ /* 0x000fe4000788c0ff */
[----:B0-----:R-:W-:-:S05]  /*ce2d0*/  PRMT R53, R40, 0x7772, RZ ;  /* 0x0000777228357816 */ /* 0x001fca00000000ff */
[----:B------:R0:W-:Y:S01]  /*ce2e0*/  @P0 STG.E.U8 desc[UR40][R10.64], R53 ;  /* 0x000000350a000986 */ /* 0x0001e2000c101128 */
[----:B------:R-:W-:Y:S02]  /*ce2f0*/  LOP3.LUT P3, RZ, R47, 0x400000, RZ, 0xc0, !PT ;  /* 0x004000002fff7812 */ /* 0x000fe4000786c0ff */
[----:B0-----:R-:W-:-:S05]  /*ce300*/  PRMT R53, R40, 0x7773, RZ ;  /* 0x0000777328357816 */ /* 0x001fca00000000ff */
[----:B------:R0:W-:Y:S01]  /*ce310*/  @P1 STG.E.U8 desc[UR40][R32.64], R53 ;  /* 0x0000003520001986 */ /* 0x0001e2000c101128 */
[----:B------:R-:W-:Y:S02]  /*ce320*/  LOP3.LUT P2, RZ, R47, 0x800000, RZ, 0xc0, !PT ;  /* 0x008000002fff7812 */ /* 0x000fe4000784c0ff */
[----:B0-----:R-:W-:Y:S02]  /*ce330*/  PRMT R53, R41, 0x7770, RZ ;  /* 0x0000777029357816 */ /* 0x001fe400000000ff */
[----:B------:R-:W-:-:S03]  /*ce340*/  LOP3.LUT P5, RZ, R47, 0x1000000, RZ, 0xc0, !PT ;  /* 0x010000002fff7812 */ /* 0x000fc600078ac0ff */
[----:B---3--:R0:W-:Y:S02]  /*ce350*/  @P4 STG.E.U8 desc[UR40][R34.64], R53 ;  /* 0x0000003522004986 */ /* 0x0081e4000c101128 */
[----:B0-----:R-:W-:-:S05]  /*ce360*/  PRMT R53, R41, 0x7771, RZ ;  /* 0x0000777129357816 */ /* 0x001fca00000000ff */
[----:B------:R0:W-:Y:S02]  /*ce370*/  @P3 STG.E.U8 desc[UR40][R48.64], R53 ;  /* 0x0000003530003986 */ /* 0x0001e4000c101128 */
[----:B0-----:R-:W-:-:S05]  /*ce380*/  PRMT R53, R41, 0x7772, RZ ;  /* 0x0000777229357816 */ /* 0x001fca00000000ff */
[----:B--2---:R0:W-:Y:S02]  /*ce390*/  @P2 STG.E.U8 desc[UR40][R36.64], R53 ;  /* 0x0000003524002986 */ /* 0x0041e4000c101128 */
[----:B0-----:R-:W-:-:S05]  /*ce3a0*/  PRMT R53, R41, 0x7773, RZ ;  /* 0x0000777329357816 */ /* 0x001fca00000000ff */
[----:B------:R0:W-:Y:S04]  /*ce3b0*/  @P5 STG.E.U8 desc[UR40][R44.64], R53 ;  /* 0x000000352c005986 */ /* 0x0001e8000c101128 */
[----:B0-----:R-:W2:Y:S04]  /*ce3c0*/  LDL.LU.64 R44, [R1+0x3cb0] ;  /* 0x003cb000012c7983 */ /* 0x001ea80000300a00 */
[----:B------:R-:W3:Y:S04]  /*ce3d0*/  LDL.LU.64 R40, [R1+0x2290] ;  /* 0x0022900001287983 */ /* 0x000ee80000300a00 */
[----:B------:R-:W4:Y:S04]  /*ce3e0*/  LDL.LU.64 R8, [R1+0x2288] ;  /* 0x0022880001087983 */ /* 0x000f280000300a00 */
[----:B------:R-:W2:Y:S04]  /*ce3f0*/  LDL.LU.64 R10, [R1+0x2280] ;  /* 0x00228000010a7983 */ /* 0x000ea80000300a00 */
[----:B------:R-:W2:Y:S04]  /*ce400*/  LDL.LU R33, [R1+0x40] ;  /* 0x0000400001217983 */ /* 0x000ea80000300800 */
[----:B------:R-:W3:Y:S04]  /*ce410*/  LDL.LU.64 R36, [R1+0x2270] ;  /* 0x0022700001247983 */ /* 0x000ee80000300a00 */
[----:B------:R-:W4:Y:S04]  /*ce420*/  LDL.LU.64 R34, [R1+0x2268] ;  /* 0x0022680001227983 */ /* 0x000f280000300a00 */
[----:B------:R-:W4:Y:S04]  /*ce430*/  LDL.LU.64 R48, [R1+0x2260] ;  /* 0x0022600001307983 */ /* 0x000f280000300a00 */
[----:B------:R-:W4:Y:S01]  /*ce440*/  LDL.LU R2, [R1+0x30] ;  /* 0x0000300001027983 */ /* 0x000f220000300800 */
[----:B------:R-:W-:-:S02]  /*ce450*/  LOP3.LUT P4, RZ, R47, 0x2000000, RZ, 0xc0, !PT ;  /* 0x020000002fff7812 */ /* 0x000fc4000788c0ff */
[----:B------:R-:W-:Y:S02]  /*ce460*/  LOP3.LUT R46, R46, 0xffffefff, RZ, 0xc0, !PT ;  /* 0xffffefff2e2e7812 */ /* 0x000fe400078ec0ff */
[C---:B------:R-:W-:Y:S02]  /*ce470*/  LOP3.LUT P3, RZ, R47.reuse, 0x4000000, RZ, 0xc0, !PT ;  /* 0x040000002fff7812 */ /* 0x040fe4000786c0ff */
[C---:B------:R-:W-:Y:S02]  /*ce480*/  LOP3.LUT P2, RZ, R47.reuse, 0x8000000, RZ, 0xc0, !PT ;  /* 0x080000002fff7812 */ /* 0x040fe4000784c0ff */
[----:B------:R-:W-:Y:S02]  /*ce490*/  LOP3.LUT P5, RZ, R47, 0x10000000, RZ, 0xc0, !PT ;  /* 0x100000002fff7812 */ /* 0x000fe400078ac0ff */
[----:B--2---:R-:W-:-:S05]  /*ce4a0*/  PRMT R53, R33, 0x7770, RZ ;  /* 0x0000777021357816 */ /* 0x004fca00000000ff */
[----:B---3--:R0:W-:Y:S04]  /*ce4b0*/  @P4 STG.E.U8 desc[UR40][R40.64], R53 ;  /* 0x0000003528004986 */ /* 0x0081e8000c101128 */
[----:B0-----:R-:W2:Y:S01]  /*ce4c0*/  LDL.LU.64 R40, [R1+0x2258] ;  /* 0x0022580001287983 */ /* 0x001ea20000300a00 */
[----:B------:R-:W-:-:S03]  /*ce4d0*/  LOP3.LUT P6, RZ, R45, 0x20, RZ, 0xc0, !PT ;  /* 0x000000202dff7812 */ /* 0x000fc600078cc0ff */
[----:B------:R-:W3:Y:S04]  /*ce4e0*/  LDL.LU.64 R20, [R1+0x2250] ;  /* 0x0022500001147983 */ /* 0x000ee80000300a00 */
[----:B------:R-:W3:Y:S04]  /*ce4f0*/  LDL.LU.64 R16, [R1+0x2248] ;  /* 0x0022480001107983 */ /* 0x000ee80000300a00 */
[----:B------:R-:W3:Y:S02]  /*ce500*/  LDL.LU R3, [R1+0x44] ;  /* 0x0000440001037983 */ /* 0x000ee40000300800 */
[----:B------:R-:W-:-:S02]  /*ce510*/  @P6 LOP3.LUT R46, R46, 0x1000, RZ, 0xfc, !PT ;  /* 0x000010002e2e6812 */ /* 0x000fc400078efcff */
[----:B------:R-:W-:Y:S01]  /*ce520*/  LOP3.LUT P6, RZ, R45, 0x10, RZ, 0xc0, !PT ;  /* 0x000000102dff7812 */ /* 0x000fe200078cc0ff */
[----:B------:R-:W3:Y:S01]  /*ce530*/  LDL.LU.64 R14, [R1+0x2240] ;  /* 0x00224000010e7983 */ /* 0x000ee20000300a00 */
[----:B------:R-:W-:-:S03]  /*ce540*/  LOP3.LUT R46, R46, 0xffffdfff, RZ, 0xc0, !PT ;  /* 0xffffdfff2e2e7812 */ /* 0x000fc600078ec0ff */
[----:B------:R-:W3:Y:S01]  /*ce550*/  LDL.LU.64 R12, [R1+0x2238] ;  /* 0x00223800010c7983 */ /* 0x000ee20000300a00 */
[----:B------:R-:W-:-:S03]  /*ce560*/  PRMT R53, R33, 0x7771, RZ ;  /* 0x0000777121357816 */ /* 0x000fc600000000ff */
[----:B------:R-:W3:Y:S04]  /*ce570*/  LDL.LU.64 R4, [R1+0x2230] ;  /* 0x0022300001047983 */ /* 0x000ee80000300a00 */
        /* <DEDUP_REMOVED lines=14> */
[----:B------:R-:W-:Y:S01]  /*ce660*/  LOP3.LUT R46, R46, 0xfffbffff, RZ, 0xc0, !PT ;  /* 0xfffbffff2e2e7812 */ /* 0x000fe200078ec0ff */
[----:B----4-:R0:W-:Y:S10]  /*ce670*/  @P3 STG.E.U8 desc[UR40][R8.64], R53 ;  /* 0x0000003508003986 */ /* 0x0101f4000c101128 */
[----:B------:R-:W-:-:S02]  /*ce680*/  @P6 LOP3.LUT R46, R46, 0x40000, RZ, 0xfc, !PT ;  /* 0x000400002e2e6812 */ /* 0x000fc400078efcff */
[----:B------:R-:W-:Y:S02]  /*ce690*/  LOP3.LUT P6, RZ, R47, 0x40000000, RZ, 0xc0, !PT ;  /* 0x400000002fff7812 */ /* 0x000fe400078cc0ff */
[----:B0-----:R-:W-:Y:S02]  /*ce6a0*/  PRMT R53, R33, 0x7772, RZ ;  /* 0x0000777221357816 */ /* 0x001fe400000000ff */
[----:B------:R-:W-:-:S03]  /*ce6b0*/  LOP3.LUT R46, R46, 0xfff7ffff, RZ, 0xc0, !PT ;  /* 0xfff7ffff2e2e7812 */ /* 0x000fc600078ec0ff */
[----:B------:R0:W-:Y:S06]  /*ce6c0*/  @P2 STG.E.U8 desc[UR40][R10.64], R53 ;  /* 0x000000350a002986 */ /* 0x0001ec000c101128 */
[----:B------:R-:W-:Y:S02]  /*ce6d0*/  @P6 LOP3.LUT R46, R46, 0x80000, RZ, 0xfc, !PT ;  /* 0x000800002e2e6812 */ /* 0x000fe400078efcff */
[----:B0-----:R-:W-:Y:S02]  /*ce6e0*/  PRMT R53, R33, 0x7773, RZ ;  /* 0x0000777321357816 */ /* 0x001fe400000000ff */
[----:B------:R-:W-:-:S03]  /*ce6f0*/  LOP3.LUT P6, RZ, R47, 0x20000000, RZ, 0xc0, !PT ;  /* 0x200000002fff7812 */ /* 0x000fc600078cc0ff */
[----:B------:R0:W-:Y:S04]  /*ce700*/  @P5 STG.E.U8 desc[UR40][R36.64], R53 ;  /* 0x0000003524005986 */ /* 0x0001e8000c101128 */
[----:B0-----:R-:W4:Y:S01]  /*ce710*/  LDL.LU R36, [R1+0x34] ;  /* 0x0000340001247983 */ /* 0x001f220000300800 */
[----:B------:R-:W-:-:S03]  /*ce720*/  PRMT R53, R2, 0x7770, RZ ;  /* 0x0000777002357816 */ /* 0x000fc600000000ff */
[----:B------:R-:W4:Y:S04]  /*ce730*/  LDL.LU.64 R6, [R1+0x2228] ;  /* 0x0022280001067983 */ /* 0x000f280000300a00 */
[----:B------:R-:W4:Y:S04]  /*ce740*/  LDL.LU.64 R8, [R1+0x2220] ;  /* 0x0022200001087983 */ /* 0x000f280000300a00 */
[----:B------:R0:W-:Y:S01]  /*ce750*/  @P6 STG.E.U8 desc[UR40][R34.64], R53 ;  /* 0x0000003522006986 */ /* 0x0001e2000c101128 */
[----:B------:R-:W-:-:S03]  /*ce760*/  LOP3.LUT P6, RZ, R46, 0x80000, RZ, 0xc0, !PT ;  /* 0x000800002eff7812 */ /* 0x000fc600078cc0ff */
[----:B------:R-:W4:Y:S04]  /*ce770*/  LDL.LU.64 R10, [R1+0x2218] ;  /* 0x00221800010a7983 */ /* 0x000f280000300a00 */
[----:B------:R-:W4:Y:S01]  /*ce780*/  LDL.LU.64 R32, [R1+0x2210] ;  /* 0x0022100001207983 */ /* 0x000f220000300a00 */
[----:B0-----:R-:W-:-:S03]  /*ce790*/  PRMT R53, R2, 0x7771, RZ ;  /* 0x0000777102357816 */ /* 0x001fc600000000ff */
[----:B------:R-:W4:Y:S04]  /*ce7a0*/  LDL.LU R37, [R1+0x48] ;  /* 0x0000480001257983 */ /* 0x000f280000300800 */
[----:B------:R0:W-:Y:S01]  /*ce7b0*/  @P6 STG.E.U8 desc[UR40][R48.64], R53 ;  /* 0x0000003530006986 */ /* 0x0001e2000c101128 */
[----:B------:R-:W-:-:S03]  /*ce7c0*/  LOP3.LUT P6, RZ, R46, 0x40000, RZ, 0xc0, !PT ;  /* 0x000400002eff7812 */ /* 0x000fc600078cc0ff */
[----:B------:R-:W4:Y:S04]  /*ce7d0*/  LDL.LU.64 R34, [R1+0x2208] ;  /* 0x0022080001227983 */ /* 0x000f280000300a00 */
[----:B0-----:R-:W4:Y:S01]  /*ce7e0*/  LDL.LU.64 R48, [R1+0x2200] ;  /* 0x0022000001307983 */ /* 0x001f220000300a00 */
[----:B------:R-:W-:-:S05]  /*ce7f0*/  PRMT R53, R2, 0x7772, RZ ;  /* 0x0000777202357816 */ /* 0x000fca00000000ff */
[----:B--2---:R0:W-:Y:S04]  /*ce800*/  @P6 STG.E.U8 desc[UR40][R40.64], R53 ;  /* 0x0000003528006986 */ /* 0x0041e8000c101128 */
[----:B0-----:R-:W2:Y:S01]  /*ce810*/  LDL.LU.64 R40, [R1+0x21f8] ;  /* 0x0021f80001287983 */ /* 0x001ea20000300a00 */
[----:B------:R-:W-:Y:S02]  /*ce820*/  LOP3.LUT P6, RZ, R46, 0x20000, RZ, 0xc0, !PT ;  /* 0x000200002eff7812 */ /* 0x000fe400078cc0ff */
[----:B------:R-:W-:-:S11]  /*ce830*/  PRMT R53, R2, 0x7773, RZ ;  /* 0x0000777302357816 */ /* 0x000fd600000000ff */
[----:B---3--:R0:W-:Y:S01]  /*ce840*/  @P6 STG.E.U8 desc[UR40][R20.64], R53 ;  /* 0x0000003514006986 */ /* 0x0081e2000c101128 */
        /* <DEDUP_REMOVED lines=14> */
[C---:B------:R-:W-:Y:S02]  /*ce930*/  LOP3.LUT P1, RZ, R45.reuse, 0x80, RZ, 0xc0, !PT ;  /* 0x000000802dff7812 */ /* 0x040fe4000782c0ff */
[C---:B------:R-:W-:Y:S02]  /*ce940*/  LOP3.LUT P4, RZ, R45.reuse, 0x100, RZ, 0xc0, !PT ;  /* 0x000001002dff7812 */ /* 0x040fe4000788c0ff */
[C---:B------:R-:W-:Y:S02]  /*ce950*/  LOP3.LUT P3, RZ, R45.reuse, 0x200, RZ, 0xc0, !PT ;  /* 0x000002002dff7812 */ /* 0x040fe4000786c0ff */
[----:B------:R-:W-:-:S02]  /*ce960*/  LOP3.LUT P2, RZ, R45, 0x400, RZ, 0xc0, !PT ;  /* 0x000004002dff7812 */ /* 0x000fc4000784c0ff */
[----:B------:R-:W-:Y:S02]  /*ce970*/  LOP3.LUT P5, RZ, R45, 0x800, RZ, 0xc0, !PT ;  /* 0x000008002dff7812 */ /* 0x000fe400078ac0ff */
[----:B----4-:R-:W-:-:S05]  /*ce980*/  PRMT R53, R36, 0x7770, RZ ;  /* 0x0000777024357816 */ /* 0x010fca00000000ff */
        /* <DEDUP_REMOVED lines=12> */
[----:B--2---:R0:W-:Y:S04]  /*cea50*/  @P5 STG.E.U8 desc[UR40][R40.64], R53 ;  /* 0x0000003528005986 */ /* 0x0041e8000c101128 */
[----:B0-----:R-:W2:Y:S04]  /*cea60*/  LDL.LU.64 R40, [R1+0x21f0] ;  /* 0x0021f00001287983 */ /* 0x001ea80000300a00 */
[----:B------:R-:W3:Y:S04]  /*cea70*/  LDL.LU.64 R8, [R1+0x21e0] ;  /* 0x0021e00001087983 */ /* 0x000ee80000300a00 */
[----:B------:R-:W4:Y:S04]  /*cea80*/  LDL.LU.64 R10, [R1+0x21d8] ;  /* 0x0021d800010a7983 */ /* 0x000f280000300a00 */
[----:B------:R-:W3:Y:S04]  /*cea90*/  LDL.LU.64 R32, [R1+0x21d0] ;  /* 0x0021d00001207983 */ /* 0x000ee80000300a00 */
[----:B------:R-:W3:Y:S04]  /*ceaa0*/  LDL.LU R48, [R1+0x38] ;  /* 0x0000380001307983 */ /* 0x000ee80000300800 */
[----:B------:R-:W3:Y:S04]  /*ceab0*/  LDL.LU.64 R34, [R1+0x21c8] ;  /* 0x0021c80001227983 */ /* 0x000ee80000300a00 */
[----:B------:R-:W3:Y:S01]  /*ceac0*/  LDL.LU R4, [R1+0x4c] ;  /* 0x00004c0001047983 */ /* 0x000ee20000300800 */
[----:B------:R-:W-:-:S03]  /*cead0*/  PRMT R53, R37, 0x7773, RZ ;  /* 0x0000777325357816 */ /* 0x000fc600000000ff */
[----:B------:R-:W3:Y:S01]  /*ceae0*/  LDL.LU.64 R36, [R1+0x21c0] ;  /* 0x0021c00001247983 */ /* 0x000ee20000300a00 */
[C---:B------:R-:W-:Y:S02]  /*ceaf0*/  LOP3.LUT P4, RZ, R45.reuse, 0x1000, RZ, 0xc0, !PT ;  /* 0x000010002dff7812 */ /* 0x040fe4000788c0ff */
        /* <DEDUP_REMOVED lines=12> */
[C---:B------:R-:W-:Y:S02]  /*cebc0*/  LOP3.LUT P6, RZ, R45.reuse, 0x100000, RZ, 0xc0, !PT ;  /* 0x001000002dff7812 */ /* 0x040fe400078cc0ff */
[----:B------:R-:W-:Y:S02]  /*cebd0*/  LOP3.LUT R46, R46, 0xfffffeff, RZ, 0xc0, !PT ;  /* 0xfffffeff2e2e7812 */ /* 0x000fe400078ec0ff */
[----:B------:R-:W-:-:S09]  /*cebe0*/  LOP3.LUT P3, RZ, R45, 0x2000, RZ, 0xc0, !PT ;  /* 0x000020002dff7812 */ /* 0x000fd2000786c0ff */
[----:B------:R-:W-:Y:S02]  /*cebf0*/  @P6 LOP3.LUT R46, R46, 0x100, RZ, 0xfc, !PT ;  /* 0x000001002e2e6812 */ /* 0x000fe400078efcff */
[C---:B------:R-:W-:Y:S02]  /*cec00*/  LOP3.LUT P6, RZ, R45.reuse, 0x80000, RZ, 0xc0, !PT ;  /* 0x000800002dff7812 */ /* 0x040fe400078cc0ff */
[----:B------:R-:W-:Y:S02]  /*cec10*/  LOP3.LUT R46, R46, 0xfffffdff, RZ, 0xc0, !PT ;  /* 0xfffffdff2e2e7812 */ /* 0x000fe400078ec0ff */
[----:B------:R-:W-:-:S09]  /*cec20*/  LOP3.LUT P2, RZ, R45, 0x4000, RZ, 0xc0, !PT ;  /* 0x000040002dff7812 */ /* 0x000fd2000784c0ff */
[----:B------:R-:W-:Y:S02]  /*cec30*/  @P6 LOP3.LUT R46, R46, 0x200, RZ, 0xfc, !PT ;  /* 0x000002002e2e6812 */ /* 0x000fe400078efcff */
[----:B------:R-:W-:Y:S01]  /*cec40*/  LOP3.LUT P6, RZ, R45, 0x40000, RZ, 0xc0, !PT ;  /* 0x000400002dff7812 */ /* 0x000fe200078cc0ff */
[----:B--2---:R0:W-:Y:S04]  /*cec50*/  @P4 STG.E.U8 desc[UR40][R40.64], R53 ;  /* 0x0000003528004986 */ /* 0x0041e8000c101128 */
[----:B0-----:R-:W2:Y:S04]  /*cec60*/  LDL.LU.64 R40, [R1+0x21b8] ;  /* 0x0021b80001287983 */ /* 0x001ea80000300a00 */
[----:B------:R-:W2:Y:S04]  /*cec70*/  LDL.LU.64 R20, [R1+0x21b0] ;  /* 0x0021b00001147983 */ /* 0x000ea80000300a00 */
[----:B------:R-:W2:Y:S04]  /*cec80*/  LDL.LU.64 R16, [R1+0x21a8] ;  /* 0x0021a80001107983 */ /* 0x000ea80000300a00 */
[----:B------:R-:W2:Y:S04]  /*cec90*/  LDL.LU R5, [R1+0x3c] ;  /* 0x00003c0001057983 */ /* 0x000ea80000300800 */
[----:B------:R-:W2:Y:S04]  /*ceca0*/  LDL.LU.64 R14, [R1+0x21a0] ;  /* 0x0021a000010e7983 */ /* 0x000ea80000300a00 */
[----:B------:R-:W2:Y:S04]  /*cecb0*/  LDL.LU.64 R12, [R1+0x2198] ;  /* 0x00219800010c7983 */ /* 0x000ea80000300a00 */
[----:B------:R-:W2:Y:S01]  /*cecc0*/  LDL.LU.64 R2, [R1+0x2190] ;  /* 0x0021900001027983 */ /* 0x000ea20000300a00 */
[----:B---3--:R-:W-:-:S03]  /*cecd0*/  PRMT R53, R48, 0x7770, RZ ;  /* 0x0000777030357816 */ /* 0x008fc600000000ff */
[----:B------:R-:W3:Y:S04]  /*cece0*/  LDL.LU R49, [R1+0xa0] ;  /* 0x0000a00001317983 */ /* 0x000ee80000300800 */
[----:B------:R-:W3:Y:S04]  /*cecf0*/  LDL.LU.64 R6, [R1+0x2188] ;  /* 0x0021880001067983 */ /* 0x000ee80000300a00 */
[----:B------:R0:W-:Y:S01]  /*ced00*/  @P3 STG.E.U8 desc[UR40][R8.64], R53 ;  /* 0x0000003508003986 */ /* 0x0001e2000c101128 */
[----:B------:R-:W-:Y:S02]  /*ced10*/  LOP3.LUT R46, R46, 0xfffffbff, RZ, 0xc0, !PT ;  /* 0xfffffbff2e2e7812 */ /* 0x000fe400078ec0ff */
[----:B0-----:R-:W-:Y:S01]  /*ced20*/  PRMT R53, R48, 0x7771, RZ ;  /* 0x0000777130357816 */ /* 0x001fe200000000ff */
[----:B------:R-:W3:Y:S04]  /*ced30*/  LDL.LU.64 R8, [R1+0x2178] ;  /* 0x0021780001087983 */ /* 0x000ee80000300a00 */
[----:B----4-:R0:W-:Y:S01]  /*ced40*/  @P2 STG.E.U8 desc[UR40][R10.64], R53 ;  /* 0x000000350a002986 */ /* 0x0101e2000c101128 */
[----:B------:R-:W-:-:S02]  /*ced50*/  @P6 LOP3.LUT R46, R46, 0x400, RZ, 0xfc, !PT ;  /* 0x000004002e2e6812 */ /* 0x000fc400078efcff */
[C---:B------:R-:W-:Y:S01]  /*ced60*/  LOP3.LUT P6, RZ, R45.reuse, 0x20000, RZ, 0xc0, !PT ;  /* 0x000200002dff7812 */ /* 0x040fe200078cc0ff */
[----:B0-----:R-:W4:Y:S01]  /*ced70*/  LDL.LU.64 R10, [R1+0x2170] ;  /* 0x00217000010a7983 */ /* 0x001f220000300a00 */
[----:B------:R-:W-:Y:S02]  /*ced80*/  LOP3.LUT P5, RZ, R45, 0x8000, RZ, 0xc0, !PT ;  /* 0x000080002dff7812 */ /* 0x000fe400078ac0ff */
[----:B------:R-:W-:-:S09]  /*ced90*/  LOP3.LUT R46, R46, 0xfffff7ff, RZ, 0xc0, !PT ;  /* 0xfffff7ff2e2e7812 */ /* 0x000fd200078ec0ff */
[----:B------:R-:W-:Y:S02]  /*ceda0*/  @P6 LOP3.LUT R46, R46, 0x800, RZ, 0xfc, !PT ;  /* 0x000008002e2e6812 */ /* 0x000fe400078efcff */
[----:B------:R-:W-:Y:S02]  /*cedb0*/  LOP3.LUT P6, RZ, R45, 0x10000, RZ, 0xc0, !PT ;  /* 0x000100002dff7812 */ /* 0x000fe400078cc0ff */
[----:B------:R-:W-:-:S05]  /*cedc0*/  PRMT R53, R48, 0x7772, RZ ;  /* 0x0000777230357816 */ /* 0x000fca00000000ff */
[----:B------:R0:W-:Y:S02]  /*cedd0*/  @P5 STG.E.U8 desc[UR40][R32.64], R53 ;  /* 0x0000003520005986 */ /* 0x0001e4000c101128 */
[----:B0-----:R-:W-:Y:S02]  /*cede0*/  PRMT R53, R48, 0x7773, RZ ;  /* 0x0000777330357816 */ /* 0x001fe400000000ff */
[----:B------:R-:W3:Y:S04]  /*cedf0*/  LDL.LU.64 R32, [R1+0x2168] ;  /* 0x0021680001207983 */ /* 0x000ee80000300a00 */
[----:B------:R0:W-:Y:S01]  /*cee00*/  @P6 STG.E.U8 desc[UR40][R34.64], R53 ;  /* 0x0000003522006986 */ /* 0x0001e2000c101128 */
[----:B------:R-:W-:-:S03]  /*cee10*/  LOP3.LUT P6, RZ, R46, 0x800, RZ, 0xc0, !PT ;  /* 0x000008002eff7812 */ /* 0x000fc600078cc0ff */
[----:B------:R-:W3:Y:S01]  /*cee20*/  LDL.LU R48, [R1+0x90] ;  /* 0x0000900001307983 */ /* 0x000ee20000300800 */
[----:B0-----:R-:W-:-:S03]  /*cee30*/  PRMT R53, R4, 0x7770, RZ ;  /* 0x0000777004357816 */ /* 0x001fc600000000ff */
[----:B------:R-:W4:Y:S06]  /*cee40*/  LDL.LU.64 R34, [R1+0x2160] ;  /* 0x0021600001227983 */ /* 0x000f2c0000300a00 */
[----:B------:R0:W-:Y:S04]  /*cee50*/  @P6 STG.E.U8 desc[UR40][R36.64], R53 ;  /* 0x0000003524006986 */ /* 0x0001e8000c101128 */
[----:B0-----:R-:W4:Y:S01]  /*cee60*/  LDL.LU.64 R36, [R1+0x2158] ;  /* 0x0021580001247983 */ /* 0x001f220000300a00 */
[----:B------:R-:W-:-:S02]  /*cee70*/  LOP3.LUT P6, RZ, R46, 0x400, RZ, 0xc0, !PT ;  /* 0x000004002eff7812 */ /* 0x000fc400078cc0ff */
[----:B------:R-:W-:Y:S02]  /*cee80*/  PRMT R53, R4, 0x7771, RZ ;  /* 0x0000777104357816 */ /* 0x000fe400000000ff */
[----:B------:R-:W-:-:S09]  /*cee90*/  LOP3.LUT P0, RZ, R45, 0x2000000, RZ, 0xc0, !PT ;  /* 0x020000002dff7812 */ /* 0x000fd2000780c0ff */
        /* <DEDUP_REMOVED lines=18> */
[----:B------:R-:W-:Y:S02]  /*cefc0*/  LOP3.LUT P1, RZ, R45, 0x4000000, RZ, 0xc0, !PT ;  /* 0x040000002dff7812 */ /* 0x000fe4000782c0ff */
[----:B0-----:R-:W-:-:S09]  /*cefd0*/  PRMT R53, R5, 0x7773, RZ ;  /* 0x0000777305357816 */ /* 0x001fd200000000ff */
[----:B---3--:R0:W-:Y:S02]  /*cefe0*/  @P6 STG.E.U8 desc[UR40][R6.64], R53 ;  /* 0x0000003506006986 */ /* 0x0081e4000c101128 */
[----:B0-----:R-:W-:-:S05]  /*ceff0*/  PRMT R53, R49, 0x7770, RZ ;  /* 0x0000777031357816 */ /* 0x001fca00000000ff */
[----:B------:R0:W-:Y:S02]  /*cf000*/  @P0 STG.E.U8 desc[UR40][R8.64], R53 ;  /* 0x0000003508000986 */ /* 0x0001e4000c101128 */
[----:B0-----:R-:W-:-:S05]  /*cf010*/  PRMT R53, R49, 0x7771, RZ ;  /* 0x0000777131357816 */ /* 0x001fca00000000ff */
[----:B----4-:R0:W-:Y:S04]  /*cf020*/  @P1 STG.E.U8 desc[UR40][R10.64], R53 ;  /* 0x000000350a001986 */ /* 0x0101e8000c101128 */
[----:B0-----:R-:W3:Y:S01]  /*cf030*/  LDL.LU.64 R10, [R1+0x2148] ;  /* 0x00214800010a7983 */ /* 0x001ee20000300a00 */
[C---:B------:R-:W-:Y:S02]  /*cf040*/  LOP3.LUT P4, RZ, R45.reuse, 0x8000000, RZ, 0xc0, !PT ;  /* 0x080000002dff7812 */ /* 0x040fe4000788c0ff */
[----:B------:R-:W-:Y:S02]  /*cf050*/  LOP3.LUT P3, RZ, R45, 0x10000000, RZ, 0xc0, !PT ;  /* 0x100000002dff7812 */ /* 0x000fe4000786c0ff */
[----:B------:R-:W-:Y:S02]  /*cf060*/  PRMT R53, R49, 0x7772, RZ ;  /* 0x0000777231357816 */ /* 0x000fe400000000ff */
[----:B------:R-:W-:-:S07]  /*cf070*/  LOP3.LUT P2, RZ, R45, 0x20000000, RZ, 0xc0, !PT ;  /* 0x200000002dff7812 */ /* 0x000fce000784c0ff */
[----:B------:R0:W-:Y:S02]  /*cf080*/  @P4 STG.E.U8 desc[UR40][R32.64], R53 ;  /* 0x0000003520004986 */ /* 0x0001e4000c101128 */
[----:B0-----:R-:W-:-:S05]  /*cf090*/  PRMT R53, R49, 0x7773, RZ ;  /* 0x0000777331357816 */ /* 0x001fca00000000ff */
[----:B------:R0:W-:Y:S02]  /*cf0a0*/  @P3 STG.E.U8 desc[UR40][R34.64], R53 ;  /* 0x0000003522003986 */ /* 0x0001e4000c101128 */
[----:B0-----:R-:W-:-:S05]  /*cf0b0*/  PRMT R53, R48, 0x7770, RZ ;  /* 0x0000777030357816 */ /* 0x001fca00000000ff */
[----:B------:R0:W-:Y:S04]  /*cf0c0*/  @P2 STG.E.U8 desc[UR40][R36.64], R53 ;  /* 0x0000003524002986 */ /* 0x0001e8000c101128 */
[----:B0-----:R-:W4:Y:S04]  /*cf0d0*/  LDL.LU.64 R36, [R1+0x2140] ;  /* 0x0021400001247983 */ /* 0x001f280000300a00 */
[----:B------:R-:W4:Y:S04]  /*cf0e0*/  LDL.LU.64 R8, [R1+0x2120] ;  /* 0x0021200001087983 */ /* 0x000f280000300a00 */
[----:B------:R-:W4:Y:S04]  /*cf0f0*/  LDL.LU.64 R32, [R1+0x2118] ;  /* 0x0021180001207983 */ /* 0x000f280000300a00 */
[----:B------:R-:W4:Y:S04]  /*cf100*/  LDL.LU.64 R34, [R1+0x2110] ;  /* 0x0021100001227983 */ /* 0x000f280000300a00 */
[----:B------:R-:W4:Y:S01]  /*cf110*/  LDL.LU R49, [R1+0xa4] ;  /* 0x0000a40001317983 */ /* 0x000f220000300800 */
[----:B------:R-:W-:-:S02]  /*cf120*/  LOP3.LUT P5, RZ, R45, 0x40000000, RZ, 0xc0, !PT ;  /* 0x400000002dff7812 */ /* 0x000fc400078ac0ff */
[----:B------:R-:W-:-:S11]  /*cf130*/  PRMT R53, R48, 0x7771, RZ ;  /* 0x0000777130357816 */ /* 0x000fd600000000ff */
[----:B--2---:R0:W-:Y:S04]  /*cf140*/  @P5 STG.E.U8 desc[UR40][R40.64], R53 ;  /* 0x0000003528005986 */ /* 0x0041e8000c101128 */
[----:B0-----:R-:W2:Y:S01]  /*cf150*/  LDL.LU.64 R40, [R1+0x2100] ;  /* 0x0021000001287983 */ /* 0x001ea20000300a00 */
[----:B------:R-:W-:Y:S02]  /*cf160*/  LOP3.LUT P6, RZ, R44, 0x800, RZ, 0xc0, !PT ;  /* 0x000008002cff7812 */ /* 0x000fe400078cc0ff */
[C---:B------:R-:W-:Y:S02]  /*cf170*/  LOP3.LUT P4, RZ, R45.reuse, 0x80000000, RZ, 0xc0, !PT ;  /* 0x800000002dff7812 */ /* 0x040fe4000788c0ff */
[----:B------:R-:W-:Y:S02]  /*cf180*/  LOP3.LUT R45, R45, 0xefffffff, RZ, 0xc0, !PT ;  /* 0xefffffff2d2d7812 */ /* 0x000fe400078ec0ff */
[----:B------:R-:W-:-:S07]  /*cf190*/  PRMT R53, R48, 0x7772, RZ ;  /* 0x0000777230357816 */ /* 0x000fce00000000ff */
        /* <DEDUP_REMOVED lines=11> */
[----:B------:R-:W-:Y:S02]  /*cf250*/  LOP3.LUT P6, RZ, R44, 0x80, RZ, 0xc0, !PT ;  /* 0x000000802cff7812 */ /* 0x000fe400078cc0ff */
[----:B------:R-:W-:-:S11]  /*cf260*/  LOP3.LUT R46, R46, 0xfffffffe, RZ, 0xc0, !PT ;  /* 0xfffffffe2e2e7812 */ /* 0x000fd600078ec0ff */
[----:B------:R-:W-:Y:S02]  /*cf270*/  @P6 LOP3.LUT R46, R46, 0x1, RZ, 0xfc, !PT ;  /* 0x000000012e2e6812 */ /* 0x000fe400078efcff */
[----:B------:R-:W-:Y:S01]  /*cf280*/  LOP3.LUT P6, RZ, R44, 0x40, RZ, 0xc0, !PT ;  /* 0x000000402cff7812 */ /* 0x000fe200078cc0ff */
[----:B---3--:R0:W-:Y:S04]  /*cf290*/  @P4 STG.E.U8 desc[UR40][R10.64], R53 ;  /* 0x000000350a004986 */ /* 0x0081e8000c101128 */
[----:B0-----:R-:W3:Y:S04]  /*cf2a0*/  LDL.LU R10, [R1+0x94] ;  /* 0x00009400010a7983 */ /* 0x001ee80000300800 */
[----:B------:R-:W3:Y:S04]  /*cf2b0*/  LDL.LU.64 R20, [R1+0x20e0] ;  /* 0x0020e00001147983 */ /* 0x000ee80000300a00 */
[----:B------:R-:W3:Y:S04]  /*cf2c0*/  LDL.LU.64 R16, [R1+0x20d8] ;  /* 0x0020d80001107983 */ /* 0x000ee80000300a00 */
[----:B------:R-:W3:Y:S01]  /*cf2d0*/  LDL.LU.64 R14, [R1+0x20d0] ;  /* 0x0020d000010e7983 */ /* 0x000ee20000300a00 */
[----:B------:R-:W-:-:S02]  /*cf2e0*/  PRMT R53, R48, 0x7773, RZ ;  /* 0x0000777330357816 */ /* 0x000fc400000000ff */
[----:B------:R-:W-:-:S04]  /*cf2f0*/  LOP3.LUT R46, R46, 0xfffffffd, RZ, 0xc0, !PT ;  /* 0xfffffffd2e2e7812 */ /* 0x000fc800078ec0ff */
[----:B------:R-:W-:Y:S02]  /*cf300*/  @P6 LOP3.LUT R46, R46, 0x2, RZ, 0xfc, !PT ;  /* 0x000000022e2e6812 */ /* 0x000fe400078efcff */
[----:B------:R-:W-:Y:S01]  /*cf310*/  LOP3.LUT P6, RZ, R44, 0x20, RZ, 0xc0, !PT ;  /* 0x000000202cff7812 */ /* 0x000fe200078cc0ff */
[----:B----4-:R0:W-:Y:S04]  /*cf320*/  @P3 STG.E.U8 desc[UR40][R36.64], R53 ;  /* 0x0000003524003986 */ /* 0x0101e8000c101128 */
[----:B0-----:R-:W4:Y:S04]  /*cf330*/  LDL.LU R36, [R1+0xa8] ;  /* 0x0000a80001247983 */ /* 0x001f280000300800 */
[----:B------:R-:W4:Y:S04]  /*cf340*/  LDL.LU.64 R12, [R1+0x20b8] ;  /* 0x0020b800010c7983 */ /* 0x000f280000300a00 */
[----:B------:R-:W4:Y:S01]  /*cf350*/  LDL.LU.64 R2, [R1+0x2098] ;  /* 0x0020980001027983 */ /* 0x000f220000300a00 */
[----:B------:R-:W-:-:S03]  /*cf360*/  LOP3.LUT R46, R46, 0xfffffffb, RZ, 0xc0, !PT ;  /* 0xfffffffb2e2e7812 */ /* 0x000fc600078ec0ff */
[----:B------:R-:W4:Y:S01]  /*cf370*/  LDL.LU.64 R4, [R1+0x2090] ;  /* 0x0020900001047983 */ /* 0x000f220000300a00 */
[----:B------:R-:W-:Y:S02]  /*cf380*/  @P6 LOP3.LUT R46, R46, 0x4, RZ, 0xfc, !PT ;  /* 0x000000042e2e6812 */ /* 0x000fe400078efcff */
[C---:B------:R-:W-:Y:S01]  /*cf390*/  LOP3.LUT P6, RZ, R44.reuse, 0x10, RZ, 0xc0, !PT ;  /* 0x000000102cff7812 */ /* 0x040fe200078cc0ff */
[----:B------:R-:W4:Y:S01]  /*cf3a0*/  LDL.LU.64 R6, [R1+0x2088] ;  /* 0x0020880001067983 */ /* 0x000f220000300a00 */
[C---:B------:R-:W-:Y:S02]  /*cf3b0*/  LOP3.LUT P2, RZ, R44.reuse, 0x2, RZ, 0xc0, !PT ;  /* 0x000000022cff7812 */ /* 0x040fe4000784c0ff */
[----:B------:R-:W-:Y:S01]  /*cf3c0*/  LOP3.LUT P5, RZ, R44, 0x4, RZ, 0xc0, !PT ;  /* 0x000000042cff7812 */ /* 0x000fe200078ac0ff */
[----:B------:R-:W4:Y:S01]  /*cf3d0*/  LDL.LU R37, [R1+0x98] ;  /* 0x0000980001257983 */ /* 0x000f220000300800 */
[----:B------:R-:W-:Y:S02]  /*cf3e0*/  LOP3.LUT R46, R46, 0xfffffff7, RZ, 0xc0, !PT ;  /* 0xfffffff72e2e7812 */ /* 0x000fe400078ec0ff */
[----:B------:R-:W-:-:S05]  /*cf3f0*/  PRMT R53, R49, 0x7770, RZ ;  /* 0x0000777031357816 */ /* 0x000fca00000000ff */
[----:B------:R-:W-:Y:S02]  /*cf400*/  @P6 LOP3.LUT R46, R46, 0x8, RZ, 0xfc, !PT ;  /* 0x000000082e2e6812 */ /* 0x000fe400078efcff */
[----:B------:R-:W-:Y:S01]  /*cf410*/  LOP3.LUT P6, RZ, R44, 0x8, RZ, 0xc0, !PT ;  /* 0x000000082cff7812 */ /* 0x000fe200078cc0ff */
[----:B------:R0:W-:Y:S02]  /*cf420*/  @P2 STG.E.U8 desc[UR40][R8.64], R53 ;  /* 0x0000003508002986 */ /* 0x0001e4000c101128 */
[C---:B0-----:R-:W-:Y:S02]  /*cf430*/  PRMT R53, R49.reuse, 0x7771, RZ ;  /* 0x0000777131357816 */ /* 0x041fe400000000ff */
[----:B------:R-:W4:Y:S04]  /*cf440*/  LDL.LU.64 R8, [R1+0x2078] ;  /* 0x0020780001087983 */ /* 0x000f280000300a00 */
[----:B------:R0:W-:Y:S02]  /*cf450*/  @P5 STG.E.U8 desc[UR40][R32.64], R53 ;  /* 0x0000003520005986 */ /* 0x0001e4000c101128 */
[----:B0-----:R-:W-:-:S02]  /*cf460*/  PRMT R53, R49, 0x7772, RZ ;  /* 0x0000777231357816 */ /* 0x001fc400000000ff */
[----:B------:R-:W4:Y:S04]  /*cf470*/  LDL.LU.64 R32, [R1+0x2058] ;  /* 0x0020580001207983 */ /* 0x000f280000300a00 */
[----:B------:R0:W-:Y:S01]  /*cf480*/  @P6 STG.E.U8 desc[UR40][R34.64], R53 ;  /* 0x0000003522006986 */ /* 0x0001e2000c101128 */
[----:B------:R-:W-:-:S03]  /*cf490*/  LOP3.LUT P6, RZ, R46, 0x8, RZ, 0xc0, !PT ;  /* 0x000000082eff7812 */ /* 0x000fc600078cc0ff */
[----:B0-----:R-:W4:Y:S01]  /*cf4a0*/  LDL.LU.64 R34, [R1+0x2050] ;  /* 0x0020500001227983 */ /* 0x001f220000300a00 */
[----:B------:R-:W-:-:S03]  /*cf4b0*/  PRMT R53, R49, 0x7773, RZ ;  /* 0x0000777331357816 */ /* 0x000fc600000000ff */
[----:B------:R-:W4:Y:S06]  /*cf4c0*/  LDL.LU.64 R48, [R1+0x2048] ;  /* 0x0020480001307983 */ /* 0x000f2c0000300a00 */
[----:B--2---:R0:W-:Y:S04]  /*cf4d0*/  @P6 STG.E.U8 desc[UR40][R40.64], R53 ;  /* 0x0000003528006986 */ /* 0x0041e8000c101128 */
[----:B0-----:R-:W2:Y:S04]  /*cf4e0*/  LDL.LU.64 R40, [R1+0x2038] ;  /* 0x0020380001287983 */ /* 0x001ea80000300a00 */
[----:B------:R-:W2:Y:S01]  /*cf4f0*/  LDL.LU R11, [R1+0xac] ;  /* 0x0000ac00010b7983 */ /* 0x000ea20000300800 */
[----:B------:R-:W-:-:S02]  /*cf500*/  LOP3.LUT P6, RZ, R46, 0x4, RZ, 0xc0, !PT ;  /* 0x000000042eff7812 */ /* 0x000fc400078cc0ff */
[C---:B------:R-:W-:Y:S02]  /*cf510*/  LOP3.LUT P0, RZ, R44.reuse, 0x1000, RZ, 0xc0, !PT ;  /* 0x000010002cff7812 */ /* 0x040fe4000780c0ff */
[C---:B------:R-:W-:Y:S02]  /*cf520*/  LOP3.LUT P1, RZ, R44.reuse, 0x2000, RZ, 0xc0, !PT ;  /* 0x000020002cff7812 */ /* 0x040fe4000782c0ff */
[C---:B------:R-:W-:Y:S02]  /*cf530*/  LOP3.LUT P4, RZ, R44.reuse, 0x4000, RZ, 0xc0, !PT ;  /* 0x000040002cff7812 */ /* 0x040fe4000788c0ff */
[C---:B------:R-:W-:Y:S02]  /*cf540*/  LOP3.LUT P3, RZ, R44.reuse, 0x8000, RZ, 0xc0, !PT ;  /* 0x000080002cff7812 */ /* 0x040fe4000786c0ff */
[C---:B------:R-:W-:Y:S02]  /*cf550*/  LOP3.LUT P2, RZ, R44.reuse, 0x10000, RZ, 0xc0, !PT ;  /* 0x000100002cff7812 */ /* 0x040fe4000784c0ff */
[----:B------:R-:W-:-:S02]  /*cf560*/  LOP3.LUT P5, RZ, R44, 0x20000, RZ, 0xc0, !PT ;  /* 0x000200002cff7812 */ /* 0x000fc400078ac0ff */
[----:B---3--:R-:W-:-:S05]  /*cf570*/  PRMT R53, R10, 0x7770, RZ ;  /* 0x000077700a357816 */ /* 0x008fca00000000ff */
[----:B------:R0:W-:Y:S01]  /*cf580*/  @P6 STG.E.U8 desc[UR40][R20.64], R53 ;  /* 0x0000003514006986 */ /* 0x0001e2000c101128 */
[----:B------:R-:W-:Y:S02]  /*cf590*/  LOP3.LUT P6, RZ, R46, 0x2, RZ, 0xc0, !PT ;  /* 0x000000022eff7812 */ /* 0x000fe400078cc0ff */
[----:B0-----:R-:W-:-:S11]  /*cf5a0*/  PRMT R53, R10, 0x7771, RZ ;  /* 0x000077710a357816 */ /* 0x001fd600000000ff */
[----:B------:R-:W-:Y:S01]  /*cf5b0*/  @P6 STG.E.U8 desc[UR40][R16.64], R53 ;  /* 0x0000003510006986 */ /* 0x000fe2000c101128 */
[----:B------:R-:W-:Y:S02]  /*cf5c0*/  LOP3.LUT P6, RZ, R46, 0x1, RZ, 0xc0, !PT ;  /* 0x000000012eff7812 */ /* 0x000fe400078cc0ff */
[----:B------:R-:W-:-:S11]  /*cf5d0*/  PRMT R46, R10, 0x7772, RZ ;  /* 0x000077720a2e7816 */ /* 0x000fd600000000ff */
        /* <DEDUP_REMOVED lines=29> */
[----:B------:R-:W2:Y:S04]  /*cf7b0*/  LDL.LU.64 R32, [R1+0x1fd0] ;  /* 0x001fd00001207983 */ /* 0x000ea80000300a00 */
[----:B------:R-:W2:Y:S04]  /*cf7c0*/  LDL.LU.64 R34, [R1+0x1fc8] ;  /* 0x001fc80001227983 */ /* 0x000ea80000300a00 */
[----:B------:R-:W2:Y:S04]  /*cf7d0*/  LDL.LU.64 R48, [R1+0x1fc0] ;  /* 0x001fc00001307983 */ /* 0x000ea80000300a00 */
[----:B------:R-:W2:Y:S01]  /*cf7e0*/  LDL.LU R12, [R1+0x9c] ;  /* 0x00009c00010c7983 */ /* 0x000ea20000300800 */
[----:B------:R-:W-:-:S02]  /*cf7f0*/  LOP3.LUT P4, RZ, R44, 0x40000, RZ, 0xc0, !PT ;  /* 0x000400002cff7812 */ /* 0x000fc4000788c0ff */
[----:B------:R-:W-:Y:S02]  /*cf800*/  PRMT R46, R11, 0x7771, RZ ;  /* 0x000077710b2e7816 */ /* 0x000fe400000000ff */
        /* <DEDUP_REMOVED lines=15> */
[----:B------:R-:W-:Y:S01]  /*cf900*/  LOP3.LUT P6, RZ, R44, 0x2000000, RZ, 0xc0, !PT ;  /* 0x020000002cff7812 */ /* 0x000fe200078cc0ff */
[----:B---3--:R0:W-:Y:S04]  /*cf910*/  @P4 STG.E.U8 desc[UR40][R40.64], R46 ;  /* 0x0000002e28004986 */ /* 0x0081e8000c101128 */
[----:B0-----:R-:W3:Y:S04]  /*cf920*/  LDL.LU.64 R40, [R1+0x1fb0] ;  /* 0x001fb00001287983 */ /* 0x001ee80000300a00 */
[----:B------:R-:W3:Y:S04]  /*cf930*/  LDL.LU R13, [R1+0x80] ;  /* 0x00008000010d7983 */ /* 0x000ee80000300800 */
[----:B------:R-:W3:Y:S01]  /*cf940*/  LDL.LU.64 R20, [R1+0x1f80] ;  /* 0x001f800001147983 */ /* 0x000ee20000300a00 */
[----:B------:R-:W-:-:S03]  /*cf950*/  LOP3.LUT R45, R45, 0xfdffffff, RZ, 0xc0, !PT ;  /* 0xfdffffff2d2d7812 */ /* 0x000fc600078ec0ff */
[----:B------:R-:W3:Y:S01]  /*cf960*/  LDL.LU.64 R16, [R1+0x1f78] ;  /* 0x001f780001107983 */ /* 0x000ee20000300a00 */
[----:B------:R-:W-:Y:S02]  /*cf970*/  @P6 LOP3.LUT R45, R45, 0x2000000, RZ, 0xfc, !PT ;  /* 0x020000002d2d6812 */ /* 0x000fe400078efcff */
[C---:B------:R-:W-:Y:S01]  /*cf980*/  LOP3.LUT P6, RZ, R44.reuse, 0x1000000, RZ, 0xc0, !PT ;  /* 0x010000002cff7812 */ /* 0x040fe200078cc0ff */
[----:B------:R-:W3:Y:S01]  /*cf990*/  LDL.LU.64 R14, [R1+0x1f70] ;  /* 0x001f7000010e7983 */ /* 0x000ee20000300a00 */
[----:B------:R-:W-:Y:S02]  /*cf9a0*/  LOP3.LUT R45, R45, 0xfbffffff, RZ, 0xc0, !PT ;  /* 0xfbffffff2d2d7812 */ /* 0x000fe400078ec0ff */
[----:B------:R-:W-:Y:S01]  /*cf9b0*/  LOP3.LUT P3, RZ, R44, 0x80000, RZ, 0xc0, !PT ;  /* 0x000800002cff7812 */ /* 0x000fe2000786c0ff */
[----:B------:R-:W3:Y:S08]  /*cf9c0*/  LDL.LU.64 R2, [R1+0x1f60] ;  /* 0x001f600001027983 */ /* 0x000ef00000300a00 */
[----:B------:R-:W-:-:S02]  /*cf9d0*/  @P6 LOP3.LUT R45, R45, 0x4000000, RZ, 0xfc, !PT ;  /* 0x040000002d2d6812 */ /* 0x000fc400078efcff */
[C---:B------:R-:W-:Y:S02]  /*cf9e0*/  LOP3.LUT P6, RZ, R44.reuse, 0x800000, RZ, 0xc0, !PT ;  /* 0x008000002cff7812 */ /* 0x040fe400078cc0ff */
[----:B------:R-:W-:Y:S02]  /*cf9f0*/  LOP3.LUT R45, R45, 0xf7ffffff, RZ, 0xc0, !PT ;  /* 0xf7ffffff2d2d7812 */ /* 0x000fe400078ec0ff */
[C---:B------:R-:W-:Y:S02]  /*cfa00*/  LOP3.LUT P2, RZ, R44.reuse, 0x100000, RZ, 0xc0, !PT ;  /* 0x001000002cff7812 */ /* 0x040fe4000784c0ff */
[C---:B------:R-:W-:Y:S02]  /*cfa10*/  LOP3.LUT P5, RZ, R44.reuse, 0x200000, RZ, 0xc0, !PT ;  /* 0x002000002cff7812 */ /* 0x040fe400078ac0ff */
[----:B------:R-:W-:-:S05]  /*cfa20*/  LOP3.LUT P0, RZ, R44, 0x80000000, RZ, 0xc0, !PT ;  /* 0x800000002cff7812 */ /* 0x000fca000780c0ff */
[----:B------:R-:W-:Y:S02]  /*cfa30*/  @P6 LOP3.LUT R45, R45, 0x8000000, RZ, 0xfc, !PT ;  /* 0x080000002d2d6812 */ /* 0x000fe400078efcff */
[----:B------:R-:W-:Y:S02]  /*cfa40*/  LOP3.LUT P6, RZ, R44, 0x400000, RZ, 0xc0, !PT ;  /* 0x004000002cff7812 */ /* 0x000fe400078cc0ff */
[----:B------:R-:W-:-:S05]  /*cfa50*/  PRMT R44, R11, 0x7772, RZ ;  /* 0x000077720b2c7816 */ /* 0x000fca00000000ff */
[----:B----4-:R0:W-:Y:S02]  /*cfa60*/  @P3 STG.E.U8 desc[UR40][R8.64], R44 ;  /* 0x0000002c08003986 */ /* 0x0101e4000c101128 */
[----:B0-----:R-:W-:-:S05]  /*cfa70*/  PRMT R44, R11, 0x7773, RZ ;  /* 0x000077730b2c7816 */ /* 0x001fca00000000ff */
[----:B--2---:R0:W-:Y:S04]  /*cfa80*/  @P2 STG.E.U8 desc[UR40][R36.64], R44 ;  /* 0x0000002c24002986 */ /* 0x0041e8000c101128 */
[----:B0-----:R-:W2:Y:S04]  /*cfa90*/  LDL.LU R36, [R1+0x70] ;  /* 0x0000700001247983 */ /* 0x001ea80000300800 */
[----:B------:R-:W4:Y:S01]  /*cfaa0*/  LDL.LU.64 R4, [R1+0x1f50] ;  /* 0x001f500001047983 */ /* 0x000f220000300a00 */
[----:B------:R-:W-:-:S03]  /*cfab0*/  PRMT R44, R12, 0x7770, RZ ;  /* 0x000077700c2c7816 */ /* 0x000fc600000000ff */
[----:B------:R-:W2:Y:S04]  /*cfac0*/  LDL.LU.64 R6, [R1+0x1f48] ;  /* 0x001f480001067983 */ /* 0x000ea80000300a00 */
[----:B------:R0:W-:Y:S04]  /*cfad0*/  @P5 STG.E.U8 desc[UR40][R32.64], R44 ;  /* 0x0000002c20005986 */ /* 0x0001e8000c101128 */
[----:B------:R-:W4:Y:S04]  /*cfae0*/  LDL.LU R37, [R1+0x84] ;  /* 0x0000840001257983 */ /* 0x000f280000300800 */
[----:B------:R-:W4:Y:S01]  /*cfaf0*/  LDL.LU.64 R8, [R1+0x1f40] ;  /* 0x001f400001087983 */ /* 0x000f220000300a00 */
[----:B0-----:R-:W-:-:S03]  /*cfb00*/  PRMT R44, R12, 0x7771, RZ ;  /* 0x000077710c2c7816 */ /* 0x001fc600000000ff */
[----:B------:R-:W4:Y:S04]  /*cfb10*/  LDL.LU.64 R10, [R1+0x1f38] ;  /* 0x001f3800010a7983 */ /* 0x000f280000300a00 */
[----:B------:R0:W-:Y:S01]  /*cfb20*/  @P6 STG.E.U8 desc[UR40][R34.64], R44 ;  /* 0x0000002c22006986 */ /* 0x0001e2000c101128 */
[----:B------:R-:W-:-:S03]  /*cfb30*/  LOP3.LUT P6, RZ, R45, 0x8000000, RZ, 0xc0, !PT ;  /* 0x080000002dff7812 */ /* 0x000fc600078cc0ff */
[----:B------:R-:W4:Y:S01]  /*cfb40*/  LDL.LU.64 R32, [R1+0x1f28] ;  /* 0x001f280001207983 */ /* 0x000f220000300a00 */
[----:B0-----:R-:W-:-:S03]  /*cfb50*/  PRMT R44, R12, 0x7772, RZ ;  /* 0x000077720c2c7816 */ /* 0x001fc600000000ff */
[----:B------:R-:W4:Y:S06]  /*cfb60*/  LDL.LU.64 R34, [R1+0x1f20] ;  /* 0x001f200001227983 */ /* 0x000f2c0000300a00 */
[----:B------:R0:W-:Y:S01]  /*cfb70*/  @P6 STG.E.U8 desc[UR40][R48.64], R44 ;  /* 0x0000002c30006986 */ /* 0x0001e2000c101128 */
[----:B------:R-:W-:-:S03]  /*cfb80*/  LOP3.LUT P6, RZ, R45, 0x4000000, RZ, 0xc0, !PT ;  /* 0x040000002dff7812 */ /* 0x000fc600078cc0ff */
[----:B0-----:R-:W4:Y:S01]  /*cfb90*/  LDL.LU.64 R48, [R1+0x1f18] ;  /* 0x001f180001307983 */ /* 0x001f220000300a00 */
[----:B------:R-:W-:-:S09]  /*cfba0*/  PRMT R44, R12, 0x7773, RZ ;  /* 0x000077730c2c7816 */ /* 0x000fd200000000ff */
[----:B---3--:R0:W-:Y:S04]  /*cfbb0*/  @P6 STG.E.U8 desc[UR40][R40.64], R44 ;  /* 0x0000002c28006986 */ /* 0x0081e8000c101128 */
[----:B0-----:R-:W3:Y:S01]  /*cfbc0*/  LDL.LU.64 R40, [R1+0x1f10] ;  /* 0x001f100001287983 */ /* 0x001ee20000300a00 */
        /* <DEDUP_REMOVED lines=13> */
[----:B--2---:R-:W-:-:S11]  /*cfca0*/  PRMT R44, R36, 0x7770, RZ ;  /* 0x00007770242c7816 */ /* 0x004fd600000000ff */
[----:B----4-:R0:W-:Y:S01]  /*cfcb0*/  @P6 STG.E.U8 desc[UR40][R4.64], R44 ;  /* 0x0000002c04006986 */ /* 0x0101e2000c101128 */
[----:B------:R-:W-:Y:S02]  /*cfcc0*/  LOP3.LUT P6, RZ, R45, 0x100000, RZ, 0xc0, !PT ;  /* 0x001000002dff7812 */ /* 0x000fe400078cc0ff */
[----:B------:R-:W-:Y:S02]  /*cfcd0*/  LOP3.LUT P1, RZ, R43, 0x1, RZ, 0xc0, !PT ;  /* 0x000000012bff7812 */ /* 0x000fe4000782c0ff */
[----:B0-----:R-:W-:-:S09]  /*cfce0*/  PRMT R44, R36, 0x7771, RZ ;  /* 0x00007771242c7816 */ /* 0x001fd200000000ff */
        /* <DEDUP_REMOVED lines=12> */
[----:B------:R0:W-:Y:S02]  /*cfdb0*/  @P3 STG.E.U8 desc[UR40][R34.64], R44 ;  /* 0x0000002c22003986 */ /* 0x0001e4000c101128 */
[----:B0-----:R-:W-:-:S05]  /*cfdc0*/  PRMT R44, R37, 0x7772, RZ ;  /* 0x00007772252c7816 */ /* 0x001fca00000000ff */
[----:B------:R0:W-:Y:S02]  /*cfdd0*/  @P2 STG.E.U8 desc[UR40][R48.64], R44 ;  /* 0x0000002c30002986 */ /* 0x0001e4000c101128 */
[----:B0-----:R-:W-:-:S05]  /*cfde0*/  PRMT R44, R37, 0x7773, RZ ;  /* 0x00007773252c7816 */ /* 0x001fca00000000ff */
[----:B---3--:R0:W-:Y:S04]  /*cfdf0*/  @P5 STG.E.U8 desc[UR40][R40.64], R44 ;  /* 0x0000002c28005986 */ /* 0x0081e8000c101128 */
[----:B0-----:R-:W2:Y:S04]  /*cfe00*/  LDL.LU.64 R40, [R1+0x1f08] ;  /* 0x001f080001287983 */ /* 0x001ea80000300a00 */
[----:B------:R-:W3:Y:S04]  /*cfe10*/  LDL.LU.64 R8, [R1+0x1f00] ;  /* 0x001f000001087983 */ /* 0x000ee80000300a00 */
[----:B------:R-:W4:Y:S04]  /*cfe20*/  LDL.LU.64 R10, [R1+0x1ef8] ;  /* 0x001ef800010a7983 */ /* 0x000f280000300a00 */
[----:B------:R-:W2:Y:S04]  /*cfe30*/  LDL.LU R33, [R1+0x74] ;  /* 0x0000740001217983 */ /* 0x000ea80000300800 */
[----:B------:R-:W3:Y:S04]  /*cfe40*/  LDL.LU.64 R48, [R1+0x1ef0] ;  /* 0x001ef00001307983 */ /* 0x000ee80000300a00 */
[----:B------:R-:W3:Y:S04]  /*cfe50*/  LDL.LU.64 R34, [R1+0x1ee8] ;  /* 0x001ee80001227983 */ /* 0x000ee80000300a00 */
[----:B------:R-:W3:Y:S04]  /*cfe60*/  LDL.LU.64 R36, [R1+0x1ee0] ;  /* 0x001ee00001247983 */ /* 0x000ee80000300a00 */
[----:B------:R-:W3:Y:S01]  /*cfe70*/  LDL.LU R2, [R1+0x88] ;  /* 0x0000880001027983 */ /* 0x000ee20000300800 */
[----:B------:R-:W-:-:S02]  /*cfe80*/  LOP3.LUT P6, RZ, R43, 0x20000, RZ, 0xc0, !PT ;  /* 0x000200002bff7812 */ /* 0x000fc400078cc0ff */
[----:B------:R-:W-:Y:S02]  /*cfe90*/  LOP3.LUT R45, R45, 0xffffefff, RZ, 0xc0, !PT ;  /* 0xffffefff2d2d7812 */ /* 0x000fe400078ec0ff */
[----:B------:R-:W-:-:S09]  /*cfea0*/  LOP3.LUT P4, RZ, R43, 0x20, RZ, 0xc0, !PT ;  /* 0x000000202bff7812 */ /* 0x000fd2000788c0ff */
        /* <DEDUP_REMOVED lines=14> */
[----:B------:R-:W-:Y:S02]  /*cff90*/  LOP3.LUT P3, RZ, R43, 0x40, RZ, 0xc0, !PT ;  /* 0x000000402bff7812 */ /* 0x000fe4000786c0ff */
[----:B------:R-:W-:Y:S02]  /*cffa0*/  LOP3.LUT R45, R45, 0xfffdffff, RZ, 0xc0, !PT ;  /* 0xfffdffff2d2d7812 */ /* 0x000fe400078ec0ff */
[----:B------:R-:W-:-:S07]  /*cffb0*/  LOP3.LUT P2, RZ, R43, 0x80, RZ, 0xc0, !PT ;  /* 0x000000802bff7812 */ /* 0x000fce000784c0ff */
[----:B------:R-:W-:Y:S02]  /*cffc0*/  @P6 LOP3.LUT R45, R45, 0x20000, RZ, 0xfc, !PT ;  /* 0x000200002d2d6812 */ /* 0x000fe400078efcff */
[C---:B------:R-:W-:Y:S02]  /*cffd0*/  LOP3.LUT P6, RZ, R43.reuse, 0x800, RZ, 0xc0, !PT ;  /* 0x000008002bff7812 */ /* 0x040fe400078cc0ff */
[----:B------:R-:W-:Y:S02]  /*cffe0*/  LOP3.LUT P5, RZ, R43, 0x100, RZ, 0xc0, !PT ;  /* 0x000001002bff7812 */ /* 0x000fe400078ac0ff */
[----:B------:R-:W-:-:S09]  /*cfff0*/  LOP3.LUT R45, R45, 0xfffbffff, RZ, 0xc0, !PT ;  /* 0xfffbffff2d2d7812 */ /* 0x000fd200078ec0ff */
[----:B------:R-:W-:Y:S02]  /*d0000*/  @P6 LOP3.LUT R45, R45, 0x40000, RZ, 0xfc, !PT ;  /* 0x000400002d2d6812 */ /* 0x000fe400078efcff */
[----:B------:R-:W-:Y:S02]  /*d0010*/  LOP3.LUT P6, RZ, R43, 0x400, RZ, 0xc0, !PT ;  /* 0x000004002bff7812 */ /* 0x000fe400078cc0ff */
[----:B------:R-:W-:-:S11]  /*d0020*/  LOP3.LUT R45, R45, 0xfff7ffff, RZ, 0xc0, !PT ;  /* 0xfff7ffff2d2d7812 */ /* 0x000fd600078ec0ff */
[----:B------:R-:W-:Y:S02]  /*d0030*/  @P6 LOP3.LUT R45, R45, 0x80000, RZ, 0xfc, !PT ;  /* 0x000800002d2d6812 */ /* 0x000fe400078efcff */
[----:B------:R-:W-:Y:S02]  /*d0040*/  LOP3.LUT P6, RZ, R43, 0x200, RZ, 0xc0, !PT ;  /* 0x000002002bff7812 */ /* 0x000fe400078cc0ff */
[----:B--2---:R-:W-:-:S05]  /*d0050*/  PRMT R44, R33, 0x7770, RZ ;  /* 0x00007770212c7816 */ /* 0x004fca00000000ff */
[----:B------:R0:W-:Y:S04]  /*d0060*/  @P4 STG.E.U8 desc[UR40][R40.64], R44 ;  /* 0x0000002c28004986 */ /* 0x0001e8000c101128 */
[----:B0-----:R-:W2:Y:S04]  /*d0070*/  LDL.LU.64 R40, [R1+0x1ed8] ;  /* 0x001ed80001287983 */ /* 0x001ea80000300a00 */
[----:B------:R-:W2:Y:S04]  /*d0080*/  LDL.LU.64 R20, [R1+0x1ec8] ;  /* 0x001ec80001147983 */ /* 0x000ea80000300a00 */
[----:B------:R-:W2:Y:S04]  /*d0090*/  LDL.LU.64 R16, [R1+0x1ec0] ;  /* 0x001ec00001107983 */ /* 0x000ea80000300a00 */
[----:B------:R-:W2:Y:S04]  /*d00a0*/  LDL.LU R3, [R1+0x78] ;  /* 0x0000780001037983 */ /* 0x000ea80000300800 */
[----:B------:R-:W2:Y:S04]  /*d00b0*/  LDL.LU.64 R14, [R1+0x1eb8] ;  /* 0x001eb800010e7983 */ /* 0x000ea80000300a00 */
[----:B------:R-:W2:Y:S01]  /*d00c0*/  LDL.LU.64 R12, [R1+0x1eb0] ;  /* 0x001eb000010c7983 */ /* 0x000ea20000300a00 */
[----:B------:R-:W-:-:S03]  /*d00d0*/  PRMT R44, R33, 0x7771, RZ ;  /* 0x00007771212c7816 */ /* 0x000fc600000000ff */
[----:B------:R-:W2:Y:S04]  /*d00e0*/  LDL.LU.64 R4, [R1+0x1ea0] ;  /* 0x001ea00001047983 */ /* 0x000ea80000300a00 */
[----:B---3--:R0:W-:Y:S02]  /*d00f0*/  @P3 STG.E.U8 desc[UR40][R8.64], R44 ;  /* 0x0000002c08003986 */ /* 0x0081e4000c101128 */
[----:B0-----:R-:W-:-:S05]  /*d0100*/  PRMT R44, R33, 0x7772, RZ ;  /* 0x00007772212c7816 */ /* 0x001fca00000000ff */
[----:B----4-:R0:W-:Y:S02]  /*d0110*/  @P2 STG.E.U8 desc[UR40][R10.64], R44 ;  /* 0x0000002c0a002986 */ /* 0x0101e4000c101128 */
[----:B0-----:R-:W-:-:S05]  /*d0120*/  PRMT R44, R33, 0x7773, RZ ;  /* 0x00007773212c7816 */ /* 0x001fca00000000ff */
[----:B------:R0:W-:Y:S04]  /*d0130*/  @P5 STG.E.U8 desc[UR40][R48.64], R44 ;  /* 0x0000002c30005986 */ /* 0x0001e8000c101128 */
[----:B0-----:R-:W3:Y:S04]  /*d0140*/  LDL.LU R48, [R1+0x8c] ;  /* 0x00008c0001307983 */ /* 0x001ee80000300800 */
[----:B------:R-:W4:Y:S04]  /*d0150*/  LDL.LU.64 R6, [R1+0x1e80] ;  /* 0x001e800001067983 */ /* 0x000f280000300a00 */
[----:B------:R-:W3:Y:S01]  /*d0160*/  LDL.LU.64 R8, [R1+0x1e78] ;  /* 0x001e780001087983 */ /* 0x000ee20000300a00 */
[----:B------:R-:W-:-:S03]  /*d0170*/  PRMT R44, R2, 0x7770, RZ ;  /* 0x00007770022c7816 */ /* 0x000fc600000000ff */
[----:B------:R-:W3:Y:S04]  /*d0180*/  LDL.LU.64 R10, [R1+0x1e70] ;  /* 0x001e7000010a7983 */ /* 0x000ee80000300a00 */
[----:B------:R0:W-:Y:S01]  /*d0190*/  @P6 STG.E.U8 desc[UR40][R34.64], R44 ;  /* 0x0000002c22006986 */ /* 0x0001e2000c101128 */
[----:B------:R-:W-:-:S03]  /*d01a0*/  LOP3.LUT P6, RZ, R45, 0x80000, RZ, 0xc0, !PT ;  /* 0x000800002dff7812 */ /* 0x000fc600078cc0ff */
[----:B------:R-:W3:Y:S04]  /*d01b0*/  LDL.LU.64 R32, [R1+0x1e60] ;  /* 0x001e600001207983 */ /* 0x000ee80000300a00 */
[----:B------:R-:W3:Y:S01]  /*d01c0*/  LDL.LU R49, [R1+0x7c] ;  /* 0x00007c0001317983 */ /* 0x000ee20000300800 */
[----:B0-----:R-:W-:-:S03]  /*d01d0*/  PRMT R44, R2, 0x7771, RZ ;  /* 0x00007771022c7816 */ /* 0x001fc600000000ff */
[----:B------:R-:W4:Y:S04]  /*d01e0*/  LDL.LU.64 R34, [R1+0x1e40] ;  /* 0x001e400001227983 */ /* 0x000f280000300a00 */
[----:B------:R0:W-:Y:S04]  /*d01f0*/  @P6 STG.E.U8 desc[UR40][R36.64], R44 ;  /* 0x0000002c24006986 */ /* 0x0001e8000c101128 */
[----:B0-----:R-:W4:Y:S01]  /*d0200*/  LDL.LU.64 R36, [R1+0x1e38] ;  /* 0x001e380001247983 */ /* 0x001f220000300a00 */
[----:B------:R-:W-:Y:S02]  /*d0210*/  LOP3.LUT P6, RZ, R45, 0x40000, RZ, 0xc0, !PT ;  /* 0x000400002dff7812 */ /* 0x000fe400078cc0ff */
[----:B------:R-:W-:-:S02]  /*d0220*/  PRMT R44, R2, 0x7772, RZ ;  /* 0x00007772022c7816 */ /* 0x000fc400000000ff */
[C---:B------:R-:W-:Y:S02]  /*d0230*/  LOP3.LUT P0, RZ, R43.reuse, 0x40000, RZ, 0xc0, !PT ;  /* 0x000400002bff7812 */ /* 0x040fe4000780c0ff */
[C---:B------:R-:W-:Y:S02]  /*d0240*/  LOP3.LUT P1, RZ, R43.reuse, 0x80000, RZ, 0xc0, !PT ;  /* 0x000800002bff7812 */ /* 0x040fe4000782c0ff */
[C---:B------:R-:W-:Y:S02]  /*d0250*/  LOP3.LUT P4, RZ, R43.reuse, 0x100000, RZ, 0xc0, !PT ;  /* 0x001000002bff7812 */ /* 0x040fe4000788c0ff */
[C---:B------:R-:W-:Y:S02]  /*d0260*/  LOP3.LUT P3, RZ, R43.reuse, 0x200000, RZ, 0xc0, !PT ;  /* 0x002000002bff7812 */ /* 0x040fe4000786c0ff */
[----:B------:R-:W-:Y:S01]  /*d0270*/  LOP3.LUT P2, RZ, R43, 0x400000, RZ, 0xc0, !PT ;  /* 0x004000002bff7812 */ /* 0x000fe2000784c0ff */
[----:B--2---:R0:W-:Y:S01]  /*d0280*/  @P6 STG.E.U8 desc[UR40][R40.64], R44 ;  /* 0x0000002c28006986 */ /* 0x0041e2000c101128 */
[----:B------:R-:W-:-:S03]  /*d0290*/  LOP3.LUT P6, RZ, R45, 0x20000, RZ, 0xc0, !PT ;  /* 0x000200002dff7812 */ /* 0x000fc600078cc0ff */
[----:B0-----:R-:W2:Y:S01]  /*d02a0*/  LDL.LU.64 R40, [R1+0x1e30] ;  /* 0x001e300001287983 */ /* 0x001ea20000300a00 */
[----:B------:R-:W-:-:S09]  /*d02b0*/  PRMT R44, R2, 0x7773, RZ ;  /* 0x00007773022c7816 */ /* 0x000fd200000000ff */
        /* <DEDUP_REMOVED lines=14> */
[----:B---3--:R-:W-:-:S11]  /*d03a0*/  PRMT R44, R48, 0x7770, RZ ;  /* 0x00007770302c7816 */ /* 0x008fd600000000ff */
[----:B----4-:R0:W-:Y:S02]  /*d03b0*/  @P6 STG.E.U8 desc[UR40][R6.64], R44 ;  /* 0x0000002c06006986 */ /* 0x0101e4000c101128 */
        /* <DEDUP_REMOVED lines=10> */
[----:B0-----:R-:W3:Y:S01]  /*d0460*/  LDL.LU.64 R36, [R1+0x1e20] ;  /* 0x001e200001247983 */ /* 0x001ee20000300a00 */
[----:B------:R-:W-:Y:S02]  /*d0470*/  LOP3.LUT P5, RZ, R43, 0x800000, RZ, 0xc0, !PT ;  /* 0x008000002bff7812 */ /* 0x000fe400078ac0ff */
[----:B------:R-:W-:Y:S02]  /*d0480*/  PRMT R44, R49, 0x7772, RZ ;  /* 0x00007772312c7816 */ /* 0x000fe400000000ff */
[----:B------:R-:W-:-:S09]  /*d0490*/  LOP3.LUT P4, RZ, R43, 0x1000000, RZ, 0xc0, !PT ;  /* 0x010000002bff7812 */ /* 0x000fd2000788c0ff */
[----:B--2---:R0:W-:Y:S04]  /*d04a0*/  @P5 STG.E.U8 desc[UR40][R40.64], R44 ;  /* 0x0000002c28005986 */ /* 0x0041e8000c101128 */
[----:B0-----:R-:W2:Y:S04]  /*d04b0*/  LDL.LU.64 R40, [R1+0x1e00] ;  /* 0x001e000001287983 */ /* 0x001ea80000300a00 */
[----:B------:R-:W4:Y:S04]  /*d04c0*/  LDL.LU.64 R6, [R1+0x1df8] ;  /* 0x001df80001067983 */ /* 0x000f280000300a00 */
[----:B------:R-:W2:Y:S04]  /*d04d0*/  LDL.LU.64 R8, [R1+0x1df0] ;  /* 0x001df00001087983 */ /* 0x000ea80000300a00 */
[----:B------:R-:W2:Y:S04]  /*d04e0*/  LDL.LU R11, [R1+0xf0] ;  /* 0x0000f000010b7983 */ /* 0x000ea80000300800 */
[----:B------:R-:W4:Y:S04]  /*d04f0*/  LDL.LU.64 R34, [R1+0x1de0] ;  /* 0x001de00001227983 */ /* 0x000f280000300a00 */
[----:B------:R-:W4:Y:S01]  /*d0500*/  LDL.LU R4, [R1+0xe0] ;  /* 0x0000e00001047983 */ /* 0x000f220000300800 */
[----:B------:R-:W-:-:S03]  /*d0510*/  PRMT R44, R49, 0x7773, RZ ;  /* 0x00007773312c7816 */ /* 0x000fc600000000ff */
[----:B------:R-:W4:Y:S01]  /*d0520*/  LDL.LU.64 R48, [R1+0x1dc0] ;  /* 0x001dc00001307983 */ /* 0x000f220000300a00 */
[----:B------:R-:W-:-:S03]  /*d0530*/  LOP3.LUT P6, RZ, R42, 0x10, RZ, 0xc0, !PT ;  /* 0x000000102aff7812 */ /* 0x000fc600078cc0ff */
[----:B---3--:R0:W-:Y:S04]  /*d0540*/  @P4 STG.E.U8 desc[UR40][R36.64], R44 ;  /* 0x0000002c24004986 */ /* 0x0081e8000c101128 */
[----:B0-----:R-:W3:Y:S01]  /*d0550*/  LDL.LU.64 R36, [R1+0x1db8] ;  /* 0x001db80001247983 */ /* 0x001ee20000300a00 */
[----:B------:R-:W-:-:S05]  /*d0560*/  LOP3.LUT R45, R45, 0xffffffef, RZ, 0xc0, !PT ;  /* 0xffffffef2d2d7812 */ /* 0x000fca00078ec0ff */
[----:B------:R-:W-:Y:S02]  /*d0570*/  @P6 LOP3.LUT R45, R45, 0x10, RZ, 0xfc, !PT ;  /* 0x000000102d2d6812 */ /* 0x000fe400078efcff */
[----:B------:R-:W-:Y:S02]  /*d0580*/  LOP3.LUT P6, RZ, R42, 0x8, RZ, 0xc0, !PT ;  /* 0x000000082aff7812 */ /* 0x000fe400078cc0ff */
        /* <DEDUP_REMOVED lines=20> */
[----:B------:R-:W2:Y:S04]  /*d06d0*/  LDL.LU R32, [R1+0xf4] ;  /* 0x0000f40001207983 */ /* 0x000ea80000300800 */
[----:B------:R-:W2:Y:S01]  /*d06e0*/  LDL.LU.64 R16, [R1+0x1d98] ;  /* 0x001d980001107983 */ /* 0x000ea20000300a00 */
[----:B------:R-:W-:-:S03]  /*d06f0*/  LOP3.LUT R45, R45, 0xfffffbff, RZ, 0xc0, !PT ;  /* 0xfffffbff2d2d7812 */ /* 0x000fc600078ec0ff */
[----:B------:R-:W2:Y:S01]  /*d0700*/  LDL.LU.64 R14, [R1+0x1d90] ;  /* 0x001d9000010e7983 */ /* 0x000ea20000300a00 */
[----:B------:R-:W-:Y:S02]  /*d0710*/  @P6 LOP3.LUT R45, R45, 0x400, RZ, 0xfc, !PT ;  /* 0x000004002d2d6812 */ /* 0x000fe400078efcff */
[C---:B------:R-:W-:Y:S01]  /*d0720*/  LOP3.LUT P6, RZ, R43.reuse, 0x20000000, RZ, 0xc0, !PT ;  /* 0x200000002bff7812 */ /* 0x040fe200078cc0ff */
[----:B------:R-:W2:Y:S01]  /*d0730*/  LDL.LU.64 R12, [R1+0x1d88] ;  /* 0x001d8800010c7983 */ /* 0x000ea20000300a00 */
[C---:B------:R-:W-:Y:S02]  /*d0740*/  LOP3.LUT P2, RZ, R43.reuse, 0x4000000, RZ, 0xc0, !PT ;  /* 0x040000002bff7812 */ /* 0x040fe4000784c0ff */
[----:B------:R-:W-:Y:S01]  /*d0750*/  LOP3.LUT P5, RZ, R43, 0x8000000, RZ, 0xc0, !PT ;  /* 0x080000002bff7812 */ /* 0x000fe200078ac0ff */
[----:B------:R-:W2:Y:S01]  /*d0760*/  LDL.LU R33, [R1+0xe4] ;  /* 0x0000e40001217983 */ /* 0x000ea20000300800 */
[----:B------:R-:W-:Y:S02]  /*d0770*/  LOP3.LUT R45, R45, 0xfffff7ff, RZ, 0xc0, !PT ;  /* 0xfffff7ff2d2d7812 */ /* 0x000fe400078ec0ff */
[----:B------:R-:W-:Y:S01]  /*d0780*/  PRMT R44, R11, 0x7771, RZ ;  /* 0x000077710b2c7816 */ /* 0x000fe200000000ff */
[----:B------:R-:W2:Y:S04]  /*d0790*/  LDL.LU.64 R2, [R1+0x1d78] ;  /* 0x001d780001027983 */ /* 0x000ea80000300a00 */
[----:B------:R-:W-:-:S02]  /*d07a0*/  @P6 LOP3.LUT R45, R45, 0x800, RZ, 0xfc, !PT ;  /* 0x000008002d2d6812 */ /* 0x000fc400078efcff */
[----:B------:R-:W-:Y:S01]  /*d07b0*/  LOP3.LUT P6, RZ, R43, 0x10000000, RZ, 0xc0, !PT ;  /* 0x100000002bff7812 */ /* 0x000fe200078cc0ff */
[----:B----4-:R0:W-:Y:S02]  /*d07c0*/  @P2 STG.E.U8 desc[UR40][R6.64], R44 ;  /* 0x0000002c06002986 */ /* 0x0101e4000c101128 */
[C---:B0-----:R-:W-:Y:S02]  /*d07d0*/  PRMT R44, R11.reuse, 0x7772, RZ ;  /* 0x000077720b2c7816 */ /* 0x041fe400000000ff */
[----:B------:R-:W4:Y:S04]  /*d07e0*/  LDL.LU.64 R6, [R1+0x1d70] ;  /* 0x001d700001067983 */ /* 0x000f280000300a00 */
[----:B------:R0:W-:Y:S02]  /*d07f0*/  @P5 STG.E.U8 desc[UR40][R8.64], R44 ;  /* 0x0000002c08005986 */ /* 0x0001e4000c101128 */
[----:B0-----:R-:W-:-:S02]  /*d0800*/  PRMT R44, R11, 0x7773, RZ ;  /* 0x000077730b2c7816 */ /* 0x001fc400000000ff */
[----:B------:R-:W4:Y:S04]  /*d0810*/  LDL.LU.64 R8, [R1+0x1d68] ;  /* 0x001d680001087983 */ /* 0x000f280000300a00 */
[----:B------:R0:W-:Y:S01]  /*d0820*/  @P6 STG.E.U8 desc[UR40][R34.64], R44 ;  /* 0x0000002c22006986 */ /* 0x0001e2000c101128 */
[----:B------:R-:W-:-:S03]  /*d0830*/  LOP3.LUT P6, RZ, R45, 0x800, RZ, 0xc0, !PT ;  /* 0x000008002dff7812 */ /* 0x000fc600078cc0ff */
[----:B------:R-:W4:Y:S04]  /*d0840*/  LDL.LU.64 R10, [R1+0x1d60] ;  /* 0x001d6000010a7983 */ /* 0x000f280000300a00 */
[----:B------:R-:W4:Y:S01]  /*d0850*/  LDL.LU R5, [R1+0xf8] ;  /* 0x0000f80001057983 */ /* 0x000f220000300800 */
[----:B0-----:R-:W-:-:S03]  /*d0860*/  PRMT R44, R4, 0x7770, RZ ;  /* 0x00007770042c7816 */ /* 0x001fc600000000ff */
[----:B------:R-:W4:Y:S04]  /*d0870*/  LDL.LU.64 R34, [R1+0x1d58] ;  /* 0x001d580001227983 */ /* 0x000f280000300a00 */
[----:B------:R0:W-:Y:S01]  /*d0880*/  @P6 STG.E.U8 desc[UR40][R48.64], R44 ;  /* 0x0000002c30006986 */ /* 0x0001e2000c101128 */
[----:B------:R-:W-:-:S03]  /*d0890*/  LOP3.LUT P6, RZ, R45, 0x400, RZ, 0xc0, !PT ;  /* 0x000004002dff7812 */ /* 0x000fc600078cc0ff */
[----:B0-----:R-:W4:Y:S01]  /*d08a0*/  LDL.LU.64 R48, [R1+0x1d50] ;  /* 0x001d500001307983 */ /* 0x001f220000300a00 */
[----:B------:R-:W-:-:S09]  /*d08b0*/  PRMT R44, R4, 0x7771, RZ ;  /* 0x00007771042c7816 */ /* 0x000fd200000000ff */
[----:B---3--:R0:W-:Y:S04]  /*d08c0*/  @P6 STG.E.U8 desc[UR40][R36.64], R44 ;  /* 0x0000002c24006986 */ /* 0x0081e8000c101128 */
[----:B0-----:R-:W3:Y:S01]  /*d08d0*/  LDL.LU.64 R36, [R1+0x1d48] ;  /* 0x001d480001247983 */ /* 0x001ee20000300a00 */
[----:B------:R-:W-:Y:S02]  /*d08e0*/  LOP3.LUT P6, RZ, R45, 0x200, RZ, 0xc0, !PT ;  /* 0x000002002dff7812 */ /* 0x000fe400078cc0ff */
[----:B------:R-:W-:Y:S02]  /*d08f0*/  PRMT R44, R4, 0x7772, RZ ;  /* 0x00007772042c7816 */ /* 0x000fe400000000ff */
[C---:B------:R-:W-:Y:S02]  /*d0900*/  LOP3.LUT P0, RZ, R42.reuse, 0x20, RZ, 0xc0, !PT ;  /* 0x000000202aff7812 */ /* 0x040fe4000780c0ff */
[----:B------:R-:W-:-:S02]  /*d0910*/  LOP3.LUT P1, RZ, R42, 0x40, RZ, 0xc0, !PT ;  /* 0x000000402aff7812 */ /* 0x000fc4000782c0ff */
[C---:B------:R-:W-:Y:S02]  /*d0920*/  LOP3.LUT P4, RZ, R42.reuse, 0x80, RZ, 0xc0, !PT ;  /* 0x000000802aff7812 */ /* 0x040fe4000788c0ff */
[C---:B------:R-:W-:Y:S02]  /*d0930*/  LOP3.LUT P3, RZ, R42.reuse, 0x100, RZ, 0xc0, !PT ;  /* 0x000001002aff7812 */ /* 0x040fe4000786c0ff */
[C---:B------:R-:W-:Y:S02]  /*d0940*/  LOP3.LUT P2, RZ, R42.reuse, 0x200, RZ, 0xc0, !PT ;  /* 0x000002002aff7812 */ /* 0x040fe4000784c0ff */
[----:B------:R-:W-:Y:S01]  /*d0950*/  LOP3.LUT P5, RZ, R42, 0x400, RZ, 0xc0, !PT ;  /* 0x000004002aff7812 */ /* 0x000fe200078ac0ff */
[----:B--2---:R0:W-:Y:S01]  /*d0960*/  @P6 STG.E.U8 desc[UR40][R40.64], R44 ;  /* 0x0000002c28006986 */ /* 0x0041e2000c101128 */
[C---:B------:R-:W-:Y:S02]  /*d0970*/  LOP3.LUT P6, RZ, R45.reuse, 0x100, RZ, 0xc0, !PT ;  /* 0x000001002dff7812 */ /* 0x040fe400078cc0ff */
[----:B0-----:R-:W-:Y:S01]  /*d0980*/  PRMT R44, R4, 0x7773, RZ ;  /* 0x00007773042c7816 */ /* 0x001fe200000000ff */
[----:B------:R-:W2:Y:S10]  /*d0990*/  LDL.LU.64 R40, [R1+0x3ca0] ;  /* 0x003ca00001287983 */ /* 0x000eb40000300a00 */
[----:B------:R0:W-:Y:S01]  /*d09a0*/  @P6 STG.E.U8 desc[UR40][R20.64], R44 ;  /* 0x0000002c14006986 */ /* 0x0001e2000c101128 */
[----:B------:R-:W-:-:S02]  /*d09b0*/  LOP3.LUT P6, RZ, R45, 0x80, RZ, 0xc0, !PT ;  /* 0x000000802dff7812 */ /* 0x000fc400078cc0ff */
        /* <DEDUP_REMOVED lines=22> */
[----:B---3--:R0:W-:Y:S04]  /*d0b20*/  @P5 STG.E.U8 desc[UR40][R36.64], R44 ;  /* 0x0000002c24005986 */ /* 0x0081e8000c101128 */
[----:B0-----:R-:W3:Y:S04]  /*d0b30*/  LDL.LU.64 R36, [R1+0x1d40] ;  /* 0x001d400001247983 */ /* 0x001ee80000300a00 */
[----:B------:R-:W4:Y:S04]  /*d0b40*/  LDL.LU.64 R48, [R1+0x1d38] ;  /* 0x001d380001307983 */ /* 0x000f280000300a00 */
[----:B------:R-:W2:Y:S04]  /*d0b50*/  LDL.LU.64 R6, [R1+0x1d30] ;  /* 0x001d300001067983 */ /* 0x000ea80000300a00 */
[----:B------:R-:W2:Y:S04]  /*d0b60*/  LDL.LU.64 R10, [R1+0x1d28] ;  /* 0x001d2800010a7983 */ /* 0x000ea80000300a00 */
[----:B------:R-:W2:Y:S04]  /*d0b70*/  LDL.LU.64 R32, [R1+0x1d20] ;  /* 0x001d200001207983 */ /* 0x000ea80000300a00 */
[----:B------:R-:W2:Y:S01]  /*d0b80*/  LDL.LU R9, [R1+0xe8] ;  /* 0x0000e80001097983 */ /* 0x000ea20000300800 */
[----:B------:R-:W-:-:S03]  /*d0b90*/  LOP3.LUT P4, RZ, R42, 0x800, RZ, 0xc0, !PT ;  /* 0x000008002aff7812 */ /* 0x000fc6000788c0ff */
[----:B------:R-:W2:Y:S01]  /*d0ba0*/  LDL.LU.64 R34, [R1+0x1d18] ;  /* 0x001d180001227983 */ /* 0x000ea20000300a00 */
[----:B------:R-:W-:-:S03]  /*d0bb0*/  PRMT R44, R5, 0x7772, RZ ;  /* 0x00007772052c7816 */ /* 0x000fc600000000ff */
[----:B------:R-:W2:Y:S01]  /*d0bc0*/  LDL.LU R8, [R1+0xfc] ;  /* 0x0000fc0001087983 */ /* 0x000ea20000300800 */
        /* <DEDUP_REMOVED lines=13> */
[----:B------:R-:W-:Y:S01]  /*d0ca0*/  LOP3.LUT P6, RZ, R42, 0x80000, RZ, 0xc0, !PT ;  /* 0x000800002aff7812 */ /* 0x000fe200078cc0ff */
[----:B---3--:R0:W-:Y:S04]  /*d0cb0*/  @P4 STG.E.U8 desc[UR40][R36.64], R44 ;  /* 0x0000002c24004986 */ /* 0x0081e8000c101128 */
[----:B0-----:R-:W3:Y:S04]  /*d0cc0*/  LDL.LU.64 R36, [R1+0x1d10] ;  /* 0x001d100001247983 */ /* 0x001ee80000300a00 */
[----:B------:R-:W3:Y:S01]  /*d0cd0*/  LDL.LU.64 R20, [R1+0x1d08] ;  /* 0x001d080001147983 */ /* 0x000ee20000300a00 */
[----:B------:R-:W-:-:S03]  /*d0ce0*/  LOP3.LUT R45, R45, 0xfffffffe, RZ, 0xc0, !PT ;  /* 0xfffffffe2d2d7812 */ /* 0x000fc600078ec0ff */
[----:B------:R-:W3:Y:S01]  /*d0cf0*/  LDL.LU.64 R16, [R1+0x1d00] ;  /* 0x001d000001107983 */ /* 0x000ee20000300a00 */
[----:B------:R-:W-:Y:S02]  /*d0d00*/  @P6 LOP3.LUT R45, R45, 0x1, RZ, 0xfc, !PT ;  /* 0x000000012d2d6812 */ /* 0x000fe400078efcff */
[----:B------:R-:W-:Y:S02]  /*d0d10*/  PRMT R44, R5, 0x7773, RZ ;  /* 0x00007773052c7816 */ /* 0x000fe400000000ff */
[----:B------:R-:W-:-:S03]  /*d0d20*/  LOP3.LUT P6, RZ, R42, 0x40000, RZ, 0xc0, !PT ;  /* 0x000400002aff7812 */ /* 0x000fc600078cc0ff */
[----:B----4-:R0:W-:Y:S01]  /*d0d30*/  @P3 STG.E.U8 desc[UR40][R48.64], R44 ;  /* 0x0000002c30003986 */ /* 0x0101e2000c101128 */
[----:B------:R-:W-:-:S03]  /*d0d40*/  LOP3.LUT R45, R45, 0xfffffffd, RZ, 0xc0, !PT ;  /* 0xfffffffd2d2d7812 */ /* 0x000fc600078ec0ff */
[----:B0-----:R-:W4:Y:S04]  /*d0d50*/  LDL.LU R48, [R1+0xec] ;  /* 0x0000ec0001307983 */ /* 0x001f280000300800 */
[----:B------:R-:W4:Y:S02]  /*d0d60*/  LDL.LU.64 R14, [R1+0x1cf8] ;  /* 0x001cf800010e7983 */ /* 0x000f240000300a00 */
[----:B------:R-:W-:Y:S02]  /*d0d70*/  @P6 LOP3.LUT R45, R45, 0x2, RZ, 0xfc, !PT ;  /* 0x000000022d2d6812 */ /* 0x000fe400078efcff */
[----:B------:R-:W-:Y:S01]  /*d0d80*/  LOP3.LUT P6, RZ, R42, 0x20000, RZ, 0xc0, !PT ;  /* 0x000200002aff7812 */ /* 0x000fe200078cc0ff */
[----:B------:R-:W4:Y:S01]  /*d0d90*/  LDL.LU.64 R12, [R1+0x1ce8] ;  /* 0x001ce800010c7983 */ /* 0x000f220000300a00 */
[----:B------:R-:W-:-:S02]  /*d0da0*/  LOP3.LUT R45, R45, 0xfffffffb, RZ, 0xc0, !PT ;  /* 0xfffffffb2d2d7812 */ /* 0x000fc400078ec0ff */
[C---:B------:R-:W-:Y:S01]  /*d0db0*/  LOP3.LUT P2, RZ, R42.reuse, 0x2000, RZ, 0xc0, !PT ;  /* 0x000020002aff7812 */ /* 0x040fe2000784c0ff */
[----:B------:R-:W4:Y:S01]  /*d0dc0*/  LDL.LU.64 R2, [R1+0x1ce0] ;  /* 0x001ce00001027983 */ /* 0x000f220000300a00 */
[C---:B------:R-:W-:Y:S02]  /*d0dd0*/  LOP3.LUT P5, RZ, R42.reuse, 0x4000, RZ, 0xc0, !PT ;  /* 0x000040002aff7812 */ /* 0x040fe400078ac0ff */
[----:B--2---:R-:W-:Y:S01]  /*d0de0*/  PRMT R44, R9, 0x7770, RZ ;  /* 0x00007770092c7816 */ /* 0x004fe200000000ff */
[----:B------:R-:W2:Y:S04]  /*d0df0*/  LDL.LU.64 R4, [R1+0x1cd8] ;  /* 0x001cd80001047983 */ /* 0x000ea80000300a00 */
[----:B------:R-:W-:Y:S01]  /*d0e00*/  @P6 LOP3.LUT R45, R45, 0x4, RZ, 0xfc, !PT ;  /* 0x000000042d2d6812 */ /* 0x000fe200078efcff */
[----:B------:R-:W2:Y:S01]  /*d0e10*/  LDL.LU R49, [R1+0xd0] ;  /* 0x0000d00001317983 */ /* 0x000ea20000300800 */
[----:B------:R-:W-:-:S02]  /*d0e20*/  LOP3.LUT P6, RZ, R42, 0x10000, RZ, 0xc0, !PT ;  /* 0x000100002aff7812 */ /* 0x000fc400078cc0ff */
[----:B------:R-:W-:Y:S01]  /*d0e30*/  LOP3.LUT R45, R45, 0xfffffff7, RZ, 0xc0, !PT ;  /* 0xfffffff72d2d7812 */ /* 0x000fe200078ec0ff */
[----:B------:R0:W-:Y:S10]  /*d0e40*/  @P2 STG.E.U8 desc[UR40][R6.64], R44 ;  /* 0x0000002c06002986 */ /* 0x0001f4000c101128 */
[----:B------:R-:W-:-:S02]  /*d0e50*/  @P6 LOP3.LUT R45, R45, 0x8, RZ, 0xfc, !PT ;  /* 0x000000082d2d6812 */ /* 0x000fc400078efcff */
[----:B------:R-:W-:Y:S01]  /*d0e60*/  LOP3.LUT P6, RZ, R42, 0x8000, RZ, 0xc0, !PT ;  /* 0x000080002aff7812 */ /* 0x000fe200078cc0ff */
[----:B0-----:R-:W2:Y:S01]  /*d0e70*/  LDL.LU.64 R6, [R1+0x1cd0] ;  /* 0x001cd00001067983 */ /* 0x001ea20000300a00 */
[----:B------:R-:W-:-:S05]  /*d0e80*/  PRMT R44, R9, 0x7771, RZ ;  /* 0x00007771092c7816 */ /* 0x000fca00000000ff */
[----:B------:R0:W-:Y:S02]  /*d0e90*/  @P5 STG.E.U8 desc[UR40][R10.64], R44 ;  /* 0x0000002c0a005986 */ /* 0x0001e4000c101128 */
[----:B0-----:R-:W-:Y:S02]  /*d0ea0*/  PRMT R44, R9, 0x7772, RZ ;  /* 0x00007772092c7816 */ /* 0x001fe400000000ff */
[----:B------:R-:W2:Y:S04]  /*d0eb0*/  LDL.LU.64 R10, [R1+0x1cc8] ;  /* 0x001cc800010a7983 */ /* 0x000ea80000300a00 */
[----:B------:R0:W-:Y:S01]  /*d0ec0*/  @P6 STG.E.U8 desc[UR40][R32.64], R44 ;  /* 0x0000002c20006986 */ /* 0x0001e2000c101128 */
[----:B------:R-:W-:Y:S02]  /*d0ed0*/  LOP3.LUT P6, RZ, R45, 0x8, RZ, 0xc0, !PT ;  /* 0x000000082dff7812 */ /* 0x000fe400078cc0ff */
[----:B0-----:R-:W-:Y:S01]  /*d0ee0*/  PRMT R44, R9, 0x7773, RZ ;  /* 0x00007773092c7816 */ /* 0x001fe200000000ff */
[----:B------:R-:W2:Y:S10]  /*d0ef0*/  LDL.LU.64 R32, [R1+0x1cc0] ;  /* 0x001cc00001207983 */ /* 0x000eb40000300a00 */
[----:B------:R0:W-:Y:S01]  /*d0f00*/  @P6 STG.E.U8 desc[UR40][R34.64], R44 ;  /* 0x0000002c22006986 */ /* 0x0001e2000c101128 */
[----:B------:R-:W-:-:S03]  /*d0f10*/  LOP3.LUT P6, RZ, R45, 0x4, RZ, 0xc0, !PT ;  /* 0x000000042dff7812 */ /* 0x000fc600078cc0ff */
[----:B0-----:R-:W2:Y:S01]  /*d0f20*/  LDL.LU.64 R34, [R1+0x1cb8] ;  /* 0x001cb80001227983 */ /* 0x001ea20000300a00 */
[----:B------:R-:W-:-:S03]  /*d0f30*/  PRMT R44, R8, 0x7770, RZ ;  /* 0x00007770082c7816 */ /* 0x000fc600000000ff */
[----:B------:R-:W2:Y:S06]  /*d0f40*/  LDL.LU R9, [R1+0xc0] ;  /* 0x0000c00001097983 */ /* 0x000eac0000300800 */
[----:B---3--:R0:W-:Y:S04]  /*d0f50*/  @P6 STG.E.U8 desc[UR40][R36.64], R44 ;  /* 0x0000002c24006986 */ /* 0x0081e8000c101128 */
[----:B0-----:R-:W3:Y:S01]  /*d0f60*/  LDL.LU.64 R36, [R1+0x1ca8] ;  /* 0x001ca80001247983 */ /* 0x001ee20000300a00 */
[----:B------:R-:W-:-:S02]  /*d0f70*/  LOP3.LUT P6, RZ, R45, 0x2, RZ, 0xc0, !PT ;  /* 0x000000022dff7812 */ /* 0x000fc400078cc0ff */
        /* <DEDUP_REMOVED lines=18> */
[----:B--2---:R0:W-:Y:S01]  /*d10a0*/  @P6 STG.E.U8 desc[UR40][R4.64], R44 ;  /* 0x0000002c04006986 */ /* 0x0041e2000c101128 */
        /* <DEDUP_REMOVED lines=14> */
[----:B0-----:R-:W-:Y:S02]  /*d1190*/  PRMT R44, R9, 0x7770, RZ ;  /* 0x00007770092c7816 */ /* 0x001fe400000000ff */
[----:B------:R-:W2:Y:S04]  /*d11a0*/  LDL.LU.64 R40, [R1+0x3c98] ;  /* 0x003c980001287983 */ /* 0x000ea80000300a00 */
[----:B---3--:R0:W-:Y:S04]  /*d11b0*/  @P5 STG.E.U8 desc[UR40][R36.64], R44 ;  /* 0x0000002c24005986 */ /* 0x0081e8000c101128 */
[----:B0-----:R-:W3:Y:S04]  /*d11c0*/  LDL.LU.64 R36, [R1+0x1ca0] ;  /* 0x001ca00001247983 */ /* 0x001ee80000300a00 */
[----:B------:R-:W4:Y:S04]  /*d11d0*/  LDL.LU.64 R6, [R1+0x1c98] ;  /* 0x001c980001067983 */ /* 0x000f280000300a00 */
[----:B------:R-:W2:Y:S04]  /*d11e0*/  LDL.LU.64 R48, [R1+0x1c88] ;  /* 0x001c880001307983 */ /* 0x000ea80000300a00 */
[----:B------:R-:W2:Y:S04]  /*d11f0*/  LDL.LU.64 R10, [R1+0x1c78] ;  /* 0x001c7800010a7983 */ /* 0x000ea80000300a00 */
[----:B------:R-:W4:Y:S04]  /*d1200*/  LDL.LU.64 R32, [R1+0x1c70] ;  /* 0x001c700001207983 */ /* 0x000f280000300a00 */
[----:B------:R-:W4:Y:S04]  /*d1210*/  LDL.LU.64 R34, [R1+0x1c68] ;  /* 0x001c680001227983 */ /* 0x000f280000300a00 */
[----:B------:R-:W4:Y:S01]  /*d1220*/  LDL.LU R14, [R1+0xd4] ;  /* 0x0000d400010e7983 */ /* 0x000f220000300800 */
[----:B------:R-:W-:-:S02]  /*d1230*/  LOP3.LUT P4, RZ, R42, 0x40000000, RZ, 0xc0, !PT ;  /* 0x400000002aff7812 */ /* 0x000fc4000788c0ff */
[----:B------:R-:W-:Y:S02]  /*d1240*/  LOP3.LUT P3, RZ, R42, 0x80000000, RZ, 0xc0, !PT ;  /* 0x800000002aff7812 */ /* 0x000fe4000786c0ff */
[----:B------:R-:W-:Y:S02]  /*d1250*/  PRMT R42, R9, 0x7771, RZ ;  /* 0x00007771092a7816 */ /* 0x000fe400000000ff */
[----:B------:R-:W-:-:S07]  /*d1260*/  LOP3.LUT R43, R43, 0xffefffff, RZ, 0xc0, !PT ;  /* 0xffefffff2b2b7812 */ /* 0x000fce00078ec0ff */
[----:B---3--:R0:W-:Y:S04]  /*d1270*/  @P4 STG.E.U8 desc[UR40][R36.64], R42 ;  /* 0x0000002a24004986 */ /* 0x0081e8000c101128 */
[----:B0-----:R-:W3:Y:S01]  /*d1280*/  LDL.LU.64 R36, [R1+0x1c60] ;  /* 0x001c600001247983 */ /* 0x001ee20000300a00 */
[----:B--2---:R-:W-:-:S03]  /*d1290*/  LOP3.LUT P6, RZ, R41, 0x400, RZ, 0xc0, !PT ;  /* 0x0000040029ff7812 */ /* 0x004fc600078cc0ff */
[----:B------:R-:W2:Y:S04]  /*d12a0*/  LDL.LU R15, [R1+0xc4] ;  /* 0x0000c400010f7983 */ /* 0x000ea80000300800 */
[----:B------:R-:W2:Y:S04]  /*d12b0*/  LDL.LU.64 R44, [R1+0x1c40] ;  /* 0x001c4000012c7983 */ /* 0x000ea80000300a00 */
[----:B------:R-:W2:Y:S02]  /*d12c0*/  LDL.LU.64 R20, [R1+0x1c38] ;  /* 0x001c380001147983 */ /* 0x000ea40000300a00 */
[----:B------:R-:W-:-:S02]  /*d12d0*/  @P6 LOP3.LUT R43, R43, 0x100000, RZ, 0xfc, !PT ;  /* 0x001000002b2b6812 */ /* 0x000fc400078efcff */
[----:B------:R-:W-:Y:S01]  /*d12e0*/  LOP3.LUT P6, RZ, R41, 0x200, RZ, 0xc0, !PT ;  /* 0x0000020029ff7812 */ /* 0x000fe200078cc0ff */
[----:B------:R-:W2:Y:S01]  /*d12f0*/  LDL.LU.64 R16, [R1+0x1c30] ;  /* 0x001c300001107983 */ /* 0x000ea20000300a00 */
[----:B------:R-:W-:Y:S02]  /*d1300*/  LOP3.LUT R43, R43, 0xffdfffff, RZ, 0xc0, !PT ;  /* 0xffdfffff2b2b7812 */ /* 0x000fe400078ec0ff */
[----:B------:R-:W-:Y:S01]  /*d1310*/  LOP3.LUT P2, RZ, R41, 0x1, RZ, 0xc0, !PT ;  /* 0x0000000129ff7812 */ /* 0x000fe2000784c0ff */
[----:B------:R-:W2:Y:S08]  /*d1320*/  LDL.LU.64 R12, [R1+0x1c20] ;  /* 0x001c2000010c7983 */ /* 0x000eb00000300a00 */
[----:B------:R-:W-:-:S02]  /*d1330*/  @P6 LOP3.LUT R43, R43, 0x200000, RZ, 0xfc, !PT ;  /* 0x002000002b2b6812 */ /* 0x000fc400078efcff */
        /* <DEDUP_REMOVED lines=11> */
[----:B------:R-:W-:-:S09]  /*d13f0*/  PRMT R42, R9, 0x7772, RZ ;  /* 0x00007772092a7816 */ /* 0x000fd200000000ff */
[----:B------:R-:W-:Y:S02]  /*d1400*/  @P6 LOP3.LUT R43, R43, 0x2000000, RZ, 0xfc, !PT ;  /* 0x020000002b2b6812 */ /* 0x000fe400078efcff */
[----:B------:R-:W-:Y:S01]  /*d1410*/  LOP3.LUT P6, RZ, R41, 0x10, RZ, 0xc0, !PT ;  /* 0x0000001029ff7812 */ /* 0x000fe200078cc0ff */
[----:B----4-:R0:W-:Y:S01]  /*d1420*/  @P3 STG.E.U8 desc[UR40][R6.64], R42 ;  /* 0x0000002a06003986 */ /* 0x0101e2000c101128 */
[----:B------:R-:W-:Y:S02]  /*d1430*/  LOP3.LUT R43, R43, 0xfbffffff, RZ, 0xc0, !PT ;  /* 0xfbffffff2b2b7812 */ /* 0x000fe400078ec0ff */
[----:B0-----:R-:W-:-:S09]  /*d1440*/  PRMT R42, R9, 0x7773, RZ ;  /* 0x00007773092a7816 */ /* 0x001fd200000000ff */
[----:B------:R-:W-:Y:S02]  /*d1450*/  @P6 LOP3.LUT R43, R43, 0x4000000, RZ, 0xfc, !PT ;  /* 0x040000002b2b6812 */ /* 0x000fe400078efcff */
[C---:B------:R-:W-:Y:S01]  /*d1460*/  LOP3.LUT P6, RZ, R41.reuse, 0x8, RZ, 0xc0, !PT ;  /* 0x0000000829ff7812 */ /* 0x040fe200078cc0ff */
[----:B------:R0:W-:Y:S01]  /*d1470*/  @P2 STG.E.U8 desc[UR40][R48.64], R42 ;  /* 0x0000002a30002986 */ /* 0x0001e2000c101128 */
[----:B------:R-:W-:Y:S02]  /*d1480*/  LOP3.LUT P5, RZ, R41, 0x2, RZ, 0xc0, !PT ;  /* 0x0000000229ff7812 */ /* 0x000fe400078ac0ff */
[----:B------:R-:W-:Y:S01]  /*d1490*/  LOP3.LUT R43, R43, 0xf7ffffff, RZ, 0xc0, !PT ;  /* 0xf7ffffff2b2b7812 */ /* 0x000fe200078ec0ff */
[----:B0-----:R-:W4:Y:S04]  /*d14a0*/  LDL.LU R48, [R1+0xd8] ;  /* 0x0000d80001307983 */ /* 0x001f280000300800 */
[----:B------:R-:W4:Y:S04]  /*d14b0*/  LDL.LU.64 R2, [R1+0x1c00] ;  /* 0x001c000001027983 */ /* 0x000f280000300a00 */
[----:B------:R-:W-:-:S02]  /*d14c0*/  @P6 LOP3.LUT R43, R43, 0x8000000, RZ, 0xfc, !PT ;  /* 0x080000002b2b6812 */ /* 0x000fc400078efcff */
[----:B------:R-:W-:Y:S01]  /*d14d0*/  LOP3.LUT P6, RZ, R41, 0x4, RZ, 0xc0, !PT ;  /* 0x0000000429ff7812 */ /* 0x000fe200078cc0ff */
[----:B------:R-:W4:Y:S01]  /*d14e0*/  LDL.LU.64 R4, [R1+0x1bf8] ;  /* 0x001bf80001047983 */ /* 0x000f220000300a00 */
[----:B------:R-:W-:-:S03]  /*d14f0*/  PRMT R42, R14, 0x7770, RZ ;  /* 0x000077700e2a7816 */ /* 0x000fc600000000ff */
[----:B------:R-:W4:Y:S04]  /*d1500*/  LDL.LU R49, [R1+0xc8] ;  /* 0x0000c80001317983 */ /* 0x000f280000300800 */
[----:B------:R0:W-:Y:S04]  /*d1510*/  @P5 STG.E.U8 desc[UR40][R10.64], R42 ;  /* 0x0000002a0a005986 */ /* 0x0001e8000c101128 */
[----:B------:R-:W4:Y:S04]  /*d1520*/  LDL.LU.64 R6, [R1+0x1bf0] ;  /* 0x001bf00001067983 */ /* 0x000f280000300a00 */
[----:B------:R-:W4:Y:S01]  /*d1530*/  LDL.LU.64 R8, [R1+0x1be0] ;  /* 0x001be00001087983 */ /* 0x000f220000300a00 */
[----:B0-----:R-:W-:-:S03]  /*d1540*/  PRMT R42, R14, 0x7771, RZ ;  /* 0x000077710e2a7816 */ /* 0x001fc600000000ff */
[----:B------:R-:W4:Y:S04]  /*d1550*/  LDL.LU.64 R10, [R1+0x1bc0] ;  /* 0x001bc000010a7983 */ /* 0x000f280000300a00 */
[----:B------:R0:W-:Y:S01]  /*d1560*/  @P6 STG.E.U8 desc[UR40][R32.64], R42 ;  /* 0x0000002a20006986 */ /* 0x0001e2000c101128 */
[C---:B------:R-:W-:Y:S02]  /*d1570*/  LOP3.LUT P6, RZ, R43.reuse, 0x8000000, RZ, 0xc0, !PT ;  /* 0x080000002bff7812 */ /* 0x040fe400078cc0ff */
[----:B0-----:R-:W-:Y:S01]  /*d1580*/  PRMT R42, R14, 0x7772, RZ ;  /* 0x000077720e2a7816 */ /* 0x001fe200000000ff */
[----:B------:R-:W4:Y:S10]  /*d1590*/  LDL.LU.64 R32, [R1+0x1bb8] ;  /* 0x001bb80001207983 */ /* 0x000f340000300a00 */
[----:B------:R0:W-:Y:S01]  /*d15a0*/  @P6 STG.E.U8 desc[UR40][R34.64], R42 ;  /* 0x0000002a22006986 */ /* 0x0001e2000c101128 */
[----:B------:R-:W-:-:S03]  /*d15b0*/  LOP3.LUT P6, RZ, R43, 0x4000000, RZ, 0xc0, !PT ;  /* 0x040000002bff7812 */ /* 0x000fc600078cc0ff */
[----:B0-----:R-:W4:Y:S01]  /*d15c0*/  LDL.LU.64 R34, [R1+0x1bb0] ;  /* 0x001bb00001227983 */ /* 0x001f220000300a00 */
[----:B------:R-:W-:-:S09]  /*d15d0*/  PRMT R42, R14, 0x7773, RZ ;  /* 0x000077730e2a7816 */ /* 0x000fd200000000ff */
[----:B---3--:R0:W-:Y:S04]  /*d15e0*/  @P6 STG.E.U8 desc[UR40][R36.64], R42 ;  /* 0x0000002a24006986 */ /* 0x0081e8000c101128 */
[----:B0-----:R-:W3:Y:S01]  /*d15f0*/  LDL.LU.64 R36, [R1+0x1ba0] ;  /* 0x001ba00001247983 */ /* 0x001ee20000300a00 */
[----:B------:R-:W-:Y:S02]  /*d1600*/  LOP3.LUT P6, RZ, R43, 0x2000000, RZ, 0xc0, !PT ;  /* 0x020000002bff7812 */ /* 0x000fe400078cc0ff */
[----:B--2---:R-:W-:-:S11]  /*d1610*/  PRMT R42, R15, 0x7770, RZ ;  /* 0x000077700f2a7816 */ /* 0x004fd600000000ff */
        /* <DEDUP_REMOVED lines=14> */
[----:B------:R-:W-:Y:S02]  /*d1700*/  LOP3.LUT P3, RZ, R41, 0x4000, RZ, 0xc0, !PT ;  /* 0x0000400029ff7812 */ /* 0x000fe4000786c0ff */
[----:B----4-:R-:W-:-:S05]  /*d1710*/  PRMT R42, R48, 0x7770, RZ ;  /* 0x00007770302a7816 */ /* 0x010fca00000000ff */
[----:B------:R0:W-:Y:S01]  /*d1720*/  @P6 STG.E.U8 desc[UR40][R2.64], R42 ;  /* 0x0000002a02006986 */ /* 0x0001e2000c101128 */
[----:B------:R-:W-:Y:S02]  /*d1730*/  LOP3.LUT P6, RZ, R43, 0x100000, RZ, 0xc0, !PT ;  /* 0x001000002bff7812 */ /* 0x000fe400078cc0ff */
[----:B0-----:R-:W-:-:S11]  /*d1740*/  PRMT R42, R48, 0x7771, RZ ;  /* 0x00007771302a7816 */ /* 0x001fd600000000ff */
[----:B------:R0:W-:Y:S02]  /*d1750*/  @P6 STG.E.U8 desc[UR40][R4.64], R42 ;  /* 0x0000002a04006986 */ /* 0x0001e4000c101128 */
        /* <DEDUP_REMOVED lines=37> */
[----:B--2---:R-:W-:-:S05]  /*d19b0*/  PRMT R42, R11, 0x7770, RZ ;  /* 0x000077700b2a7816 */ /* 0x004fca00000000ff */
[----:B------:R0:W-:Y:S04]  /*d19c0*/  @P4 STG.E.U8 desc[UR40][R36.64], R42 ;  /* 0x0000002a24004986 */ /* 0x0001e8000c101128 */
[----:B0-----:R-:W2:Y:S04]  /*d19d0*/  LDL.LU.64 R36, [R1+0x1b48] ;  /* 0x001b480001247983 */ /* 0x001ea80000300a00 */
[----:B------:R-:W2:Y:S04]  /*d19e0*/  LDL.LU.64 R44, [R1+0x1b40] ;  /* 0x001b4000012c7983 */ /* 0x000ea80000300a00 */
[----:B------:R-:W2:Y:S04]  /*d19f0*/  LDL.LU.64 R20, [R1+0x1b38] ;  /* 0x001b380001147983 */ /* 0x000ea80000300a00 */
[----:B------:R-:W2:Y:S01]  /*d1a00*/  LDL.LU R13, [R1+0xb0] ;  /* 0x0000b000010d7983 */ /* 0x000ea20000300800 */
[----:B------:R-:W-:-:S02]  /*d1a10*/  @P6 LOP3.LUT R43, R43, 0x10000, RZ, 0xfc, !PT ;  /* 0x000100002b2b6812 */ /* 0x000fc400078efcff */
[----:B------:R-:W-:Y:S01]  /*d1a20*/  LOP3.LUT P6, RZ, R41, 0x1000000, RZ, 0xc0, !PT ;  /* 0x0100000029ff7812 */ /* 0x000fe200078cc0ff */
[----:B------:R-:W2:Y:S01]  /*d1a30*/  LDL.LU.64 R16, [R1+0x1b30] ;  /* 0x001b300001107983 */ /* 0x000ea20000300a00 */
[----:B------:R-:W-:Y:S02]  /*d1a40*/  LOP3.LUT R43, R43, 0xfffdffff, RZ, 0xc0, !PT ;  /* 0xfffdffff2b2b7812 */ /* 0x000fe400078ec0ff */
[C---:B------:R-:W-:Y:S01]  /*d1a50*/  LOP3.LUT P3, RZ, R41.reuse, 0x40000, RZ, 0xc0, !PT ;  /* 0x0004000029ff7812 */ /* 0x040fe2000786c0ff */
[----:B------:R-:W2:Y:S01]  /*d1a60*/  LDL.LU.64 R14, [R1+0x1b28] ;  /* 0x001b2800010e7983 */ /* 0x000ea20000300a00 */
[----:B------:R-:W-:Y:S02]  /*d1a70*/  LOP3.LUT P2, RZ, R41, 0x80000, RZ, 0xc0, !PT ;  /* 0x0008000029ff7812 */ /* 0x000fe4000784c0ff */
[----:B------:R-:W-:Y:S01]  /*d1a80*/  PRMT R42, R11, 0x7771, RZ ;  /* 0x000077710b2a7816 */ /* 0x000fe200000000ff */
[----:B------:R-:W2:Y:S04]  /*d1a90*/  LDL.LU.64 R2, [R1+0x1b20] ;  /* 0x001b200001027983 */ /* 0x000ea80000300a00 */
[----:B------:R-:W-:-:S02]  /*d1aa0*/  @P6 LOP3.LUT R43, R43, 0x20000, RZ, 0xfc, !PT ;  /* 0x000200002b2b6812 */ /* 0x000fc400078efcff */
[----:B------:R-:W-:Y:S02]  /*d1ab0*/  LOP3.LUT P6, RZ, R41, 0x800000, RZ, 0xc0, !PT ;  /* 0x0080000029ff7812 */ /* 0x000fe400078cc0ff */
[----:B------:R-:W-:Y:S01]  /*d1ac0*/  LOP3.LUT R43, R43, 0xfffbffff, RZ, 0xc0, !PT ;  /* 0xfffbffff2b2b7812 */ /* 0x000fe200078ec0ff */
[----:B---3--:R0:W-:Y:S01]  /*d1ad0*/  @P3 STG.E.U8 desc[UR40][R6.64], R42 ;  /* 0x0000002a06003986 */ /* 0x0081e2000c101128 */
[----:B------:R-:W-:-:S09]  /*d1ae0*/  LOP3.LUT P5, RZ, R41, 0x100000, RZ, 0xc0, !PT ;  /* 0x0010000029ff7812 */ /* 0x000fd200078ac0ff */
[----:B------:R-:W-:Y:S02]  /*d1af0*/  @P6 LOP3.LUT R43, R43, 0x40000, RZ, 0xfc, !PT ;  /* 0x000400002b2b6812 */ /* 0x000fe400078efcff */
[----:B------:R-:W-:Y:S02]  /*d1b00*/  LOP3.LUT P6, RZ, R41, 0x400000, RZ, 0xc0, !PT ;  /* 0x0040000029ff7812 */ /* 0x000fe400078cc0ff */
[----:B0-----:R-:W-:Y:S02]  /*d1b10*/  PRMT R42, R11, 0x7772, RZ ;  /* 0x000077720b2a7816 */ /* 0x001fe400000000ff */
[----:B------:R-:W-:-:S03]  /*d1b20*/  LOP3.LUT R43, R43, 0xfff7ffff, RZ, 0xc0, !PT ;  /* 0xfff7ffff2b2b7812 */ /* 0x000fc600078ec0ff */
[----:B----4-:R0:W-:Y:S06]  /*d1b30*/  @P2 STG.E.U8 desc[UR40][R8.64], R42 ;  /* 0x0000002a08002986 */ /* 0x0101ec000c101128 */
[----:B------:R-:W-:Y:S02]  /*d1b40*/  @P6 LOP3.LUT R43, R43, 0x80000, RZ, 0xfc, !PT ;  /* 0x000800002b2b6812 */ /* 0x000fe400078efcff */
[----:B0-----:R-:W-:Y:S02]  /*d1b50*/  PRMT R42, R11, 0x7773, RZ ;  /* 0x000077730b2a7816 */ /* 0x001fe400000000ff */
[----:B------:R-:W-:-:S03]  /*d1b60*/  LOP3.LUT P6, RZ, R41, 0x200000, RZ, 0xc0, !PT ;  /* 0x0020000029ff7812 */ /* 0x000fc600078cc0ff */
[----:B------:R0:W-:Y:S04]  /*d1b70*/  @P5 STG.E.U8 desc[UR40][R48.64], R42 ;  /* 0x0000002a30005986 */ /* 0x0001e8000c101128 */
[----:B0-----:R-:W3:Y:S01]  /*d1b80*/  LDL.LU R49, [R1+0x140] ;  /* 0x0001400001317983 */ /* 0x001ee20000300800 */
[----:B------:R-:W-:-:S03]  /*d1b90*/  PRMT R42, R12, 0x7770, RZ ;  /* 0x000077700c2a7816 */ /* 0x000fc600000000ff */
[----:B------:R-:W4:Y:S04]  /*d1ba0*/  LDL.LU.64 R4, [R1+0x1b18] ;  /* 0x001b180001047983 */ /* 0x000f280000300a00 */
[----:B------:R-:W3:Y:S04]  /*d1bb0*/  LDL.LU.64 R6, [R1+0x1b10] ;  /* 0x001b100001067983 */ /* 0x000ee80000300a00 */
[----:B------:R0:W-:Y:S01]  /*d1bc0*/  @P6 STG.E.U8 desc[UR40][R32.64], R42 ;  /* 0x0000002a20006986 */ /* 0x0001e2000c101128 */
[----:B------:R-:W-:-:S03]  /*d1bd0*/  LOP3.LUT P6, RZ, R43, 0x80000, RZ, 0xc0, !PT ;  /* 0x000800002bff7812 */ /* 0x000fc600078cc0ff */
[----:B------:R-:W3:Y:S04]  /*d1be0*/  LDL.LU.64 R8, [R1+0x1b08] ;  /* 0x001b080001087983 */ /* 0x000ee80000300a00 */
[----:B------:R-:W3:Y:S01]  /*d1bf0*/  LDL.LU.64 R10, [R1+0x1b00] ;  /* 0x001b0000010a7983 */ /* 0x000ee20000300a00 */
        /* <DEDUP_REMOVED lines=27> */
[----:B---3--:R-:W-:-:S07]  /*d1db0*/  PRMT R42, R49, 0x7770, RZ ;  /* 0x00007770312a7816 */ /* 0x008fce00000000ff */
[----:B----4-:R0:W-:Y:S01]  /*d1dc0*/  @P6 STG.E.U8 desc[UR40][R4.64], R42 ;  /* 0x0000002a04006986 */ /* 0x0101e2000c101128 */
        /* <DEDUP_REMOVED lines=20> */
[----:B------:R-:W3:Y:S01]  /*d1f10*/  LDL.LU R49, [R1+0x144] ;  /* 0x0001440001317983 */ /* 0x000ee20000300800 */
[----:B------:R-:W-:-:S03]  /*d1f20*/  LOP3.LUT P4, RZ, R40, 0x10, RZ, 0xc0, !PT ;  /* 0x0000001028ff7812 */ /* 0x000fc6000788c0ff */
[----:B------:R-:W3:Y:S01]  /*d1f30*/  LDL.LU.64 R34, [R1+0x1ac0] ;  /* 0x001ac00001227983 */ /* 0x000ee20000300a00 */
[----:B------:R-:W-:-:S03]  /*d1f40*/  PRMT R42, R48, 0x7773, RZ ;  /* 0x00007773302a7816 */ /* 0x000fc600000000ff */
[----:B------:R-:W3:Y:S01]  /*d1f50*/  LDL.LU R4, [R1+0xb8] ;  /* 0x0000b80001047983 */ /* 0x000ee20000300800 */
        /* <DEDUP_REMOVED lines=11> */
[----:B------:R-:W-:Y:S01]  /*d2010*/  @P6 LOP3.LUT R43, R43, 0x80, RZ, 0xfc, !PT ;  /* 0x000000802b2b6812 */ /* 0x000fe200078efcff */
[----:B--2---:R0:W-:Y:S04]  /*d2020*/  @P4 STG.E.U8 desc[UR40][R36.64], R42 ;  /* 0x0000002a24004986 */ /* 0x0041e8000c101128 */
[----:B0-----:R-:W2:Y:S04]  /*d2030*/  LDL.LU.64 R36, [R1+0x1ab8] ;  /* 0x001ab80001247983 */ /* 0x001ea80000300a00 */
[----:B------:R-:W2:Y:S04]  /*d2040*/  LDL.LU.64 R44, [R1+0x1ab0] ;  /* 0x001ab000012c7983 */ /* 0x000ea80000300a00 */
[----:B------:R-:W2:Y:S01]  /*d2050*/  LDL.LU.64 R20, [R1+0x1aa8] ;  /* 0x001aa80001147983 */ /* 0x000ea20000300a00 */
[----:B------:R-:W-:-:S03]  /*d2060*/  LOP3.LUT P6, RZ, R40, 0x1000, RZ, 0xc0, !PT ;  /* 0x0000100028ff7812 */ /* 0x000fc600078cc0ff */
[----:B------:R-:W2:Y:S01]  /*d2070*/  LDL.LU.64 R16, [R1+0x1aa0] ;  /* 0x001aa00001107983 */ /* 0x000ea20000300a00 */
[----:B------:R-:W-:-:S03]  /*d2080*/  LOP3.LUT R43, R43, 0xfffffeff, RZ, 0xc0, !PT ;  /* 0xfffffeff2b2b7812 */ /* 0x000fc600078ec0ff */
[----:B------:R-:W2:Y:S04]  /*d2090*/  LDL.LU R5, [R1+0x148] ;  /* 0x0001480001057983 */ /* 0x000ea80000300800 */
[----:B------:R-:W2:Y:S02]  /*d20a0*/  LDL.LU.64 R14, [R1+0x1a98] ;  /* 0x001a9800010e7983 */ /* 0x000ea40000300a00 */
[----:B------:R-:W-:Y:S02]  /*d20b0*/  @P6 LOP3.LUT R43, R43, 0x100, RZ, 0xfc, !PT ;  /* 0x000001002b2b6812 */ /* 0x000fe400078efcff */
[----:B------:R-:W-:Y:S01]  /*d20c0*/  LOP3.LUT P6, RZ, R40, 0x800, RZ, 0xc0, !PT ;  /* 0x0000080028ff7812 */ /* 0x000fe200078cc0ff */
[----:B------:R-:W2:Y:S01]  /*d20d0*/  LDL.LU.64 R12, [R1+0x1a90] ;  /* 0x001a9000010c7983 */ /* 0x000ea20000300a00 */
[----:B------:R-:W-:-:S02]  /*d20e0*/  LOP3.LUT R43, R43, 0xfffffdff, RZ, 0xc0, !PT ;  /* 0xfffffdff2b2b7812 */ /* 0x000fc400078ec0ff */
[C---:B------:R-:W-:Y:S01]  /*d20f0*/  LOP3.LUT P3, RZ, R40.reuse, 0x20, RZ, 0xc0, !PT ;  /* 0x0000002028ff7812 */ /* 0x040fe2000786c0ff */
[----:B------:R-:W2:Y:S01]  /*d2100*/  LDL.LU.64 R2, [R1+0x1a88] ;  /* 0x001a880001027983 */ /* 0x000ea20000300a00 */
[C---:B------:R-:W-:Y:S02]  /*d2110*/  LOP3.LUT P2, RZ, R40.reuse, 0x40, RZ, 0xc0, !PT ;  /* 0x0000004028ff7812 */ /* 0x040fe4000784c0ff */
[----:B---3--:R-:W-:Y:S01]  /*d2120*/  PRMT R42, R49, 0x7770, RZ ;  /* 0x00007770312a7816 */ /* 0x008fe200000000ff */
[----:B------:R-:W3:Y:S04]  /*d2130*/  LDL.LU.64 R6, [R1+0x1a80] ;  /* 0x001a800001067983 */ /* 0x000ee80000300a00 */
[----:B------:R-:W-:Y:S01]  /*d2140*/  @P6 LOP3.LUT R43, R43, 0x200, RZ, 0xfc, !PT ;  /* 0x000002002b2b6812 */ /* 0x000fe200078efcff */
[----:B------:R-:W3:Y:S01]  /*d2150*/  LDL.LU R48, [R1+0xbc] ;  /* 0x0000bc0001307983 */ /* 0x000ee20000300800 */
[----:B------:R-:W-:-:S02]  /*d2160*/  LOP3.LUT P6, RZ, R40, 0x400, RZ, 0xc0, !PT ;  /* 0x0000040028ff7812 */ /* 0x000fc400078cc0ff */
[----:B------:R-:W-:Y:S01]  /*d2170*/  LOP3.LUT R43, R43, 0xfffffbff, RZ, 0xc0, !PT ;  /* 0xfffffbff2b2b7812 */ /* 0x000fe200078ec0ff */
[----:B------:R0:W-:Y:S01]  /*d2180*/  @P3 STG.E.U8 desc[UR40][R8.64], R42 ;  /* 0x0000002a08003986 */ /* 0x0001e2000c101128 */
[----:B------:R-:W-:-:S09]  /*d2190*/  LOP3.LUT P5, RZ, R40, 0x80, RZ, 0xc0, !PT ;  /* 0x0000008028ff7812 */ /* 0x000fd200078ac0ff */
[----:B------:R-:W-:Y:S02]  /*d21a0*/  @P6 LOP3.LUT R43, R43, 0x400, RZ, 0xfc, !PT ;  /* 0x000004002b2b6812 */ /* 0x000fe400078efcff */
[----:B------:R-:W-:Y:S01]  /*d21b0*/  LOP3.LUT P6, RZ, R40, 0x200, RZ, 0xc0, !PT ;  /* 0x0000020028ff7812 */ /* 0x000fe200078cc0ff */
[----:B0-----:R-:W3:Y:S01]  /*d21c0*/  LDL.LU.64 R8, [R1+0x1a78] ;  /* 0x001a780001087983 */ /* 0x001ee20000300a00 */
[----:B------:R-:W-:Y:S02]  /*d21d0*/  LOP3.LUT R43, R43, 0xfffff7ff, RZ, 0xc0, !PT ;  /* 0xfffff7ff2b2b7812 */ /* 0x000fe400078ec0ff */
[----:B------:R-:W-:-:S05]  /*d21e0*/  PRMT R42, R49, 0x7771, RZ ;  /* 0x00007771312a7816 */ /* 0x000fca00000000ff */
[----:B----4-:R0:W-:Y:S04]  /*d21f0*/  @P2 STG.E.U8 desc[UR40][R10.64], R42 ;  /* 0x0000002a0a002986 */ /* 0x0101e8000c101128 */
[----:B------:R-:W-:Y:S02]  /*d2200*/  @P6 LOP3.LUT R43, R43, 0x800, RZ, 0xfc, !PT ;  /* 0x000008002b2b6812 */ /* 0x000fe400078efcff */
[----:B------:R-:W-:Y:S02]  /*d2210*/  LOP3.LUT P6, RZ, R40, 0x100, RZ, 0xc0, !PT ;  /* 0x0000010028ff7812 */ /* 0x000fe400078cc0ff */
[C---:B0-----:R-:W-:Y:S01]  /*d2220*/  PRMT R42, R49.reuse, 0x7772, RZ ;  /* 0x00007772312a7816 */ /* 0x041fe200000000ff */
[----:B------:R-:W4:Y:S04]  /*d2230*/  LDL.LU.64 R10, [R1+0x1a70] ;  /* 0x001a7000010a7983 */ /* 0x000f280000300a00 */
[----:B------:R0:W-:Y:S02]  /*d2240*/  @P5 STG.E.U8 desc[UR40][R32.64], R42 ;  /* 0x0000002a20005986 */ /* 0x0001e4000c101128 */
[----:B0-----:R-:W-:-:S02]  /*d2250*/  PRMT R42, R49, 0x7773, RZ ;  /* 0x00007773312a7816 */ /* 0x001fc400000000ff */
[----:B------:R-:W3:Y:S04]  /*d2260*/  LDL.LU.64 R32, [R1+0x1a68] ;  /* 0x001a680001207983 */ /* 0x000ee80000300a00 */
[----:B------:R0:W-:Y:S01]  /*d2270*/  @P6 STG.E.U8 desc[UR40][R34.64], R42 ;  /* 0x0000002a22006986 */ /* 0x0001e2000c101128 */
[----:B------:R-:W-:-:S03]  /*d2280*/  LOP3.LUT P6, RZ, R43, 0x800, RZ, 0xc0, !PT ;  /* 0x000008002bff7812 */ /* 0x000fc600078cc0ff */
[----:B0-----:R-:W3:Y:S01]  /*d2290*/  LDL.LU.64 R34, [R1+0x1a60] ;  /* 0x001a600001227983 */ /* 0x001ee20000300a00 */
[----:B------:R-:W-:-:S03]  /*d22a0*/  PRMT R42, R4, 0x7770, RZ ;  /* 0x00007770042a7816 */ /* 0x000fc600000000ff */
[----:B------:R-:W3:Y:S06]  /*d22b0*/  LDL.LU R49, [R1+0x14c] ;  /* 0x00014c0001317983 */ /* 0x000eec0000300800 */
[----:B--2---:R0:W-:Y:S04]  /*d22c0*/  @P6 STG.E.U8 desc[UR40][R36.64], R42 ;  /* 0x0000002a24006986 */ /* 0x0041e8000c101128 */
[----:B0-----:R-:W2:Y:S01]  /*d22d0*/  LDL.LU.64 R36, [R1+0x1a50] ;  /* 0x001a500001247983 */ /* 0x001ea20000300a00 */
        /* <DEDUP_REMOVED lines=22> */
[----:B---3--:R0:W-:Y:S01]  /*d2440*/  @P6 STG.E.U8 desc[UR40][R6.64], R42 ;  /* 0x0000002a06006986 */ /* 0x0081e2000c101128 */
[----:B------:R-:W-:Y:S02]  /*d2450*/  LOP3.LUT P4, RZ, R40, 0x80000, RZ, 0xc0, !PT ;  /* 0x0008000028ff7812 */ /* 0x000fe4000788c0ff */
[----:B0-----:R-:W-:-:S05]  /*d2460*/  PRMT R42, R48, 0x7770, RZ ;  /* 0x00007770302a7816 */ /* 0x001fca00000000ff */
[----:B------:R0:W-:Y:S01]  /*d2470*/  @P0 STG.E.U8 desc[UR40][R8.64], R42 ;  /* 0x0000002a08000986 */ /* 0x0001e2000c101128 */
[----:B------:R-:W-:Y:S02]  /*d2480*/  LOP3.LUT P3, RZ, R40, 0x100000, RZ, 0xc0, !PT ;  /* 0x0010000028ff7812 */ /* 0x000fe4000786c0ff */
[----:B0-----:R-:W-:-:S05]  /*d2490*/  PRMT R42, R48, 0x7771, RZ ;  /* 0x00007771302a7816 */ /* 0x001fca00000000ff */
[----:B----4-:R0:W-:Y:S01]  /*d24a0*/  @P1 STG.E.U8 desc[UR40][R10.64], R42 ;  /* 0x0000002a0a001986 */ /* 0x0101e2000c101128 */
[----:B------:R-:W-:Y:S02]  /*d24b0*/  LOP3.LUT P2, RZ, R40, 0x200000, RZ, 0xc0, !PT ;  /* 0x0020000028ff7812 */ /* 0x000fe4000784c0ff */
[----:B0-----:R-:W-:-:S05]  /*d24c0*/  PRMT R42, R48, 0x7772, RZ ;  /* 0x00007772302a7816 */ /* 0x001fca00000000ff */
[----:B------:R0:W-:Y:S01]  /*d24d0*/  @P4 STG.E.U8 desc[UR40][R32.64], R42 ;  /* 0x0000002a20004986 */ /* 0x0001e2000c101128 */
[----:B------:R-:W-:Y:S02]  /*d24e0*/  LOP3.LUT P5, RZ, R40, 0x400000, RZ, 0xc0, !PT ;  /* 0x0040000028ff7812 */ /* 0x000fe400078ac0ff */
[----:B0-----:R-:W-:-:S05]  /*d24f0*/  PRMT R42, R48, 0x7773, RZ ;  /* 0x00007773302a7816 */ /* 0x001fca00000000ff */
[----:B------:R0:W-:Y:S02]  /*d2500*/  @P3 STG.E.U8 desc[UR40][R34.64], R42 ;  /* 0x0000002a22003986 */ /* 0x0001e4000c101128 */
[----:B0-----:R-:W-:-:S05]  /*d2510*/  PRMT R42, R49, 0x7770, RZ ;  /* 0x00007770312a7816 */ /* 0x001fca00000000ff */
[----:B--2---:R0:W-:Y:S02]  /*d2520*/  @P2 STG.E.U8 desc[UR40][R36.64], R42 ;  /* 0x0000002a24002986 */ /* 0x0041e4000c101128 */
[----:B0-----:R-:W-:-:S05]  /*d2530*/  PRMT R42, R49, 0x7771, RZ ;  /* 0x00007771312a7816 */ /* 0x001fca00000000ff */
[----:B------:R0:W-:Y:S04]  /*d2540*/  @P5 STG.E.U8 desc[UR40][R38.64], R42 ;  /* 0x0000002a26005986 */ /* 0x0001e8000c101128 */
[----:B0-----:R-:W2:Y:S04]  /*d2550*/  LDL.LU.64 R38, [R1+0x3c90] ;  /* 0x003c900001267983 */ /* 0x001ea80000300a00 */
[----:B------:R-:W3:Y:S01]  /*d2560*/  LDL.LU.64 R6, [R1+0x1a40] ;  /* 0x001a400001067983 */ /* 0x000ee20000300a00 */
[----:B------:R-:W-:-:S03]  /*d2570*/  LOP3.LUT R41, R41, 0xefffffff, RZ, 0xc0, !PT ;  /* 0xefffffff29297812 */ /* 0x000fc600078ec0ff */
[----:B------:R-:W4:Y:S04]  /*d2580*/  LDL.LU.64 R36, [R1+0x1a38] ;  /* 0x001a380001247983 */ /* 0x000f280000300a00 */
[----:B------:R-:W3:Y:S04]  /*d2590*/  LDL.LU.64 R32, [R1+0x1a30] ;  /* 0x001a300001207983 */ /* 0x000ee80000300a00 */
[----:B------:R-:W3:Y:S04]  /*d25a0*/  LDL.LU.64 R4, [R1+0x1a28] ;  /* 0x001a280001047983 */ /* 0x000ee80000300a00 */
[----:B------:R-:W3:Y:S04]  /*d25b0*/  LDL.LU.64 R8, [R1+0x1a20] ;  /* 0x001a200001087983 */ /* 0x000ee80000300a00 */
[----:B------:R-:W3:Y:S01]  /*d25c0*/  LDL.LU R11, [R1+0x130] ;  /* 0x00013000010b7983 */ /* 0x000ee20000300800 */
[----:B------:R-:W-:-:S02]  /*d25d0*/  LOP3.LUT R43, R43, 0xfffffffe, RZ, 0xc0, !PT ;  /* 0xfffffffe2b2b7812 */ /* 0x000fc400078ec0ff */
[C---:B------:R-:W-:Y:S01]  /*d25e0*/  LOP3.LUT P4, RZ, R40.reuse, 0x800000, RZ, 0xc0, !PT ;  /* 0x0080000028ff7812 */ /* 0x040fe2000788c0ff */
[----:B------:R-:W3:Y:S01]  /*d25f0*/  LDL.LU.64 R34, [R1+0x1a18] ;  /* 0x001a180001227983 */ /* 0x000ee20000300a00 */
[C---:B------:R-:W-:Y:S02]  /*d2600*/  LOP3.LUT P3, RZ, R40.reuse, 0x1000000, RZ, 0xc0, !PT ;  /* 0x0100000028ff7812 */ /* 0x040fe4000786c0ff */
[C---:B------:R-:W-:Y:S02]  /*d2610*/  LOP3.LUT P2, RZ, R40.reuse, 0x2000000, RZ, 0xc0, !PT ;  /* 0x0200000028ff7812 */ /* 0x040fe4000784c0ff */
[----:B------:R-:W-:Y:S02]  /*d2620*/  LOP3.LUT P5, RZ, R40, 0x4000000, RZ, 0xc0, !PT ;  /* 0x0400000028ff7812 */ /* 0x000fe400078ac0ff */
[----:B--2---:R-:W-:-:S13]  /*d2630*/  LOP3.LUT P6, RZ, R39, 0x8, RZ, 0xc0, !PT ;  /* 0x0000000827ff7812 */ /* 0x004fda00078cc0ff */
        /* <DEDUP_REMOVED lines=10> */
[----:B------:R-:W-:-:S13]  /*d26e0*/  LOP3.LUT P6, RZ, R40, 0x80000000, RZ, 0xc0, !PT ;  /* 0x8000000028ff7812 */ /* 0x000fda00078cc0ff */
        /* <DEDUP_REMOVED lines=11> */
[----:B------:R-:W-:-:S05]  /*d27a0*/  PRMT R40, R49, 0x7772, RZ ;  /* 0x0000777231287816 */ /* 0x000fca00000000ff */
[----:B---3--:R0:W-:Y:S04]  /*d27b0*/  @P4 STG.E.U8 desc[UR40][R6.64], R40 ;  /* 0x0000002806004986 */ /* 0x0081e8000c101128 */
[----:B0-----:R-:W2:Y:S01]  /*d27c0*/  LDL.LU R6, [R1+0x120] ;  /* 0x0001200001067983 */ /* 0x001ea20000300800 */
[----:B------:R-:W-:-:S03]  /*d27d0*/  PRMT R40, R49, 0x7773, RZ ;  /* 0x0000777331287816 */ /* 0x000fc600000000ff */
[----:B------:R-:W3:Y:S04]  /*d27e0*/  LDL.LU.64 R48, [R1+0x1a10] ;  /* 0x001a100001307983 */ /* 0x000ee80000300a00 */
[----:B----4-:R0:W-:Y:S04]  /*d27f0*/  @P3 STG.E.U8 desc[UR40][R36.64], R40 ;  /* 0x0000002824003986 */ /* 0x0101e8000c101128 */
[----:B0-----:R-:W4:Y:S04]  /*d2800*/  LDL.LU.64 R36, [R1+0x1a08] ;  /* 0x001a080001247983 */ /* 0x001f280000300a00 */
[----:B------:R-:W4:Y:S01]  /*d2810*/  LDL.LU.64 R44, [R1+0x1a00] ;  /* 0x001a0000012c7983 */ /* 0x000f220000300a00 */
[----:B------:R-:W-:-:S03]  /*d2820*/  PRMT R40, R11, 0x7770, RZ ;  /* 0x000077700b287816 */ /* 0x000fc600000000ff */
[----:B------:R-:W4:Y:S04]  /*d2830*/  LDL.LU.64 R20, [R1+0x19f8] ;  /* 0x0019f80001147983 */ /* 0x000f280000300a00 */
[----:B------:R0:W-:Y:S04]  /*d2840*/  @P2 STG.E.U8 desc[UR40][R32.64], R40 ;  /* 0x0000002820002986 */ /* 0x0001e8000c101128 */
[----:B0-----:R-:W4:Y:S04]  /*d2850*/  LDL.LU R32, [R1+0x134] ;  /* 0x0001340001207983 */ /* 0x001f280000300800 */
[----:B------:R-:W4:Y:S04]  /*d2860*/  LDL.LU.64 R16, [R1+0x19f0] ;  /* 0x0019f00001107983 */ /* 0x000f280000300a00 */
[----:B------:R-:W4:Y:S01]  /*d2870*/  LDL.LU.64 R14, [R1+0x19e8] ;  /* 0x0019e800010e7983 */ /* 0x000f220000300a00 */
[----:B------:R-:W-:-:S03]  /*d2880*/  PRMT R40, R11, 0x7771, RZ ;  /* 0x000077710b287816 */ /* 0x000fc600000000ff */
[----:B------:R-:W4:Y:S04]  /*d2890*/  LDL.LU R33, [R1+0x124] ;  /* 0x0001240001217983 */ /* 0x000f280000300800 */
[----:B------:R-:W4:Y:S04]  /*d28a0*/  LDL.LU.64 R12, [R1+0x19e0] ;  /* 0x0019e000010c7983 */ /* 0x000f280000300a00 */
[----:B------:R0:W-:Y:S04]  /*d28b0*/  @P5 STG.E.U8 desc[UR40][R4.64], R40 ;  /* 0x0000002804005986 */ /* 0x0001e8000c101128 */
[----:B------:R-:W4:Y:S01]  /*d28c0*/  LDL.LU.64 R2, [R1+0x1980] ;  /* 0x0019800001027983 */ /* 0x000f220000300a00 */
[----:B0-----:R-:W-:-:S03]  /*d28d0*/  PRMT R40, R11, 0x7772, RZ ;  /* 0x000077720b287816 */ /* 0x001fc600000000ff */
[----:B------:R-:W4:Y:S04]  /*d28e0*/  LDL.LU.64 R4, [R1+0x1978] ;  /* 0x0019780001047983 */ /* 0x000f280000300a00 */
[----:B------:R0:W-:Y:S01]  /*d28f0*/  @P6 STG.E.U8 desc[UR40][R8.64], R40 ;  /* 0x0000002808006986 */ /* 0x0001e2000c101128 */
[----:B------:R-:W-:Y:S02]  /*d2900*/  LOP3.LUT P6, RZ, R43, 0x8, RZ, 0xc0, !PT ;  /* 0x000000082bff7812 */ /* 0x000fe400078cc0ff */
[----:B0-----:R-:W-:Y:S01]  /*d2910*/  PRMT R40, R11, 0x7773, RZ ;  /* 0x000077730b287816 */ /* 0x001fe200000000ff */
[----:B------:R-:W4:Y:S10]  /*d2920*/  LDL.LU.64 R8, [R1+0x1970] ;  /* 0x0019700001087983 */ /* 0x000f340000300a00 */
[----:B------:R0:W-:Y:S01]  /*d2930*/  @P6 STG.E.U8 desc[UR40][R34.64], R40 ;  /* 0x0000002822006986 */ /* 0x0001e2000c101128 */
[----:B------:R-:W-:-:S03]  /*d2940*/  LOP3.LUT P6, RZ, R43, 0x4, RZ, 0xc0, !PT ;  /* 0x000000042bff7812 */ /* 0x000fc600078cc0ff */
[----:B------:R-:W4:Y:S04]  /*d2950*/  LDL.LU.64 R10, [R1+0x1968] ;  /* 0x00196800010a7983 */ /* 0x000f280000300a00 */
[----:B0-----:R-:W4:Y:S04]  /*d2960*/  LDL.LU.64 R34, [R1+0x1960] ;  /* 0x0019600001227983 */ /* 0x001f280000300a00 */
[----:B------:R-:W4:Y:S01]  /*d2970*/  LDL.LU R7, [R1+0x138] ;  /* 0x0001380001077983 */ /* 0x000f220000300800 */
[----:B--2---:R-:W-:-:S05]  /*d2980*/  PRMT R40, R6, 0x7770, RZ ;  /* 0x0000777006287816 */ /* 0x004fca00000000ff */
[----:B---3--:R0:W-:Y:S04]  /*d2990*/  @P6 STG.E.U8 desc[UR40][R48.64], R40 ;  /* 0x0000002830006986 */ /* 0x0081e8000c101128 */
[----:B0-----:R-:W2:Y:S01]  /*d29a0*/  LDL.LU.64 R48, [R1+0x1948] ;  /* 0x0019480001307983 */ /* 0x001ea20000300a00 */
[----:B------:R-:W-:Y:S02]  /*d29b0*/  LOP3.LUT P6, RZ, R43, 0x2, RZ, 0xc0, !PT ;  /* 0x000000022bff7812 */ /* 0x000fe400078cc0ff */
[----:B------:R-:W-:-:S11]  /*d29c0*/  PRMT R40, R6, 0x7771, RZ ;  /* 0x0000777106287816 */ /* 0x000fd600000000ff */
[----:B----4-:R0:W-:Y:S01]  /*d29d0*/  @P6 STG.E.U8 desc[UR40][R36.64], R40 ;  /* 0x0000002824006986 */ /* 0x0101e2000c101128 */
[----:B------:R-:W-:Y:S02]  /*d29e0*/  LOP3.LUT P6, RZ, R43, 0x1, RZ, 0xc0, !PT ;  /* 0x000000012bff7812 */ /* 0x000fe400078cc0ff */
[----:B0-----:R-:W-:Y:S01]  /*d29f0*/  PRMT R40, R6, 0x7772, RZ ;  /* 0x0000777206287816 */ /* 0x001fe200000000ff */
[----:B------:R-:W3:Y:S10]  /*d2a00*/  LDL.LU.64 R36, [R1+0x3c88] ;  /* 0x003c880001247983 */ /* 0x000ef40000300a00 */
        /* <DEDUP_REMOVED lines=32> */
[----:B------:R-:W4:Y:S04]  /*d2c10*/  LDL.LU.64 R4, [R1+0x1938] ;  /* 0x0019380001047983 */ /* 0x000f280000300a00 */
[----:B------:R-:W3:Y:S04]  /*d2c20*/  LDL.LU.64 R34, [R1+0x1930] ;  /* 0x0019300001227983 */ /* 0x000ee80000300a00 */
[----:B------:R-:W3:Y:S04]  /*d2c30*/  LDL.LU.64 R8, [R1+0x18f8] ;  /* 0x0018f80001087983 */ /* 0x000ee80000300a00 */
[----:B------:R-:W3:Y:S04]  /*d2c40*/  LDL.LU.64 R10, [R1+0x18f0] ;  /* 0x0018f000010a7983 */ /* 0x000ee80000300a00 */
[----:B------:R-:W3:Y:S04]  /*d2c50*/  LDL.LU.64 R32, [R1+0x18e8] ;  /* 0x0018e80001207983 */ /* 0x000ee80000300a00 */
[----:B------:R-:W3:Y:S01]  /*d2c60*/  LDL.LU R16, [R1+0x128] ;  /* 0x0001280001107983 */ /* 0x000ee20000300800 */
        /* <DEDUP_REMOVED lines=15> */
[----:B--2---:R0:W-:Y:S04]  /*d2d60*/  @P4 STG.E.U8 desc[UR40][R48.64], R40 ;  /* 0x0000002830004986 */ /* 0x0041e8000c101128 */
[----:B0-----:R-:W2:Y:S04]  /*d2d70*/  LDL.LU.64 R48, [R1+0x18b0] ;  /* 0x0018b00001307983 */ /* 0x001ea80000300a00 */
[----:B------:R-:W2:Y:S04]  /*d2d80*/  LDL.LU R17, [R1+0x13c] ;  /* 0x00013c0001117983 */ /* 0x000ea80000300800 */
[----:B------:R-:W2:Y:S01]  /*d2d90*/  LDL.LU.64 R42, [R1+0x1880] ;  /* 0x00188000012a7983 */ /* 0x000ea20000300a00 */
[----:B------:R-:W-:-:S03]  /*d2da0*/  LOP3.LUT R41, R41, 0xfeffffff, RZ, 0xc0, !PT ;  /* 0xfeffffff29297812 */ /* 0x000fc600078ec0ff */
[----:B------:R-:W2:Y:S01]  /*d2db0*/  LDL.LU.64 R44, [R1+0x1878] ;  /* 0x00187800012c7983 */ /* 0x000ea20000300a00 */
[----:B------:R-:W-:Y:S02]  /*d2dc0*/  @P6 LOP3.LUT R41, R41, 0x1000000, RZ, 0xfc, !PT ;  /* 0x0100000029296812 */ /* 0x000fe400078efcff */
[C---:B------:R-:W-:Y:S01]  /*d2dd0*/  LOP3.LUT P6, RZ, R39.reuse, 0x20000, RZ, 0xc0, !PT ;  /* 0x0002000027ff7812 */ /* 0x040fe200078cc0ff */
[----:B------:R-:W2:Y:S01]  /*d2de0*/  LDL.LU.64 R20, [R1+0x1870] ;  /* 0x0018700001147983 */ /* 0x000ea20000300a00 */
[----:B------:R-:W-:Y:S02]  /*d2df0*/  LOP3.LUT P3, RZ, R39, 0x800, RZ, 0xc0, !PT ;  /* 0x0000080027ff7812 */ /* 0x000fe4000786c0ff */
[----:B------:R-:W-:Y:S01]  /*d2e00*/  LOP3.LUT R41, R41, 0xfdffffff, RZ, 0xc0, !PT ;  /* 0xfdffffff29297812 */ /* 0x000fe200078ec0ff */
[----:B------:R-:W2:Y:S01]  /*d2e10*/  LDL.LU.64 R14, [R1+0x1840] ;  /* 0x00184000010e7983 */ /* 0x000ea20000300a00 */
[----:B------:R-:W-:Y:S02]  /*d2e20*/  LOP3.LUT P2, RZ, R39, 0x1000, RZ, 0xc0, !PT ;  /* 0x0000100027ff7812 */ /* 0x000fe4000784c0ff */
[----:B------:R-:W-:-:S05]  /*d2e30*/  PRMT R40, R7, 0x7772, RZ ;  /* 0x0000777207287816 */ /* 0x000fca00000000ff */
[----:B------:R-:W-:Y:S02]  /*d2e40*/  @P6 LOP3.LUT R41, R41, 0x2000000, RZ, 0xfc, !PT ;  /* 0x0200000029296812 */ /* 0x000fe400078efcff */
[----:B------:R-:W-:Y:S01]  /*d2e50*/  LOP3.LUT P6, RZ, R39, 0x10000, RZ, 0xc0, !PT ;  /* 0x0001000027ff7812 */ /* 0x000fe200078cc0ff */
[----:B----4-:R0:W-:Y:S01]  /*d2e60*/  @P3 STG.E.U8 desc[UR40][R4.64], R40 ;  /* 0x0000002804003986 */ /* 0x0101e2000c101128 */
[----:B------:R-:W-:Y:S02]  /*d2e70*/  LOP3.LUT R41, R41, 0xfbffffff, RZ, 0xc0, !PT ;  /* 0xfbffffff29297812 */ /* 0x000fe400078ec0ff */
[----:B0-----:R-:W-:-:S09]  /*d2e80*/  PRMT R40, R7, 0x7773, RZ ;  /* 0x0000777307287816 */ /* 0x001fd200000000ff */
[----:B------:R-:W-:Y:S02]  /*d2e90*/  @P6 LOP3.LUT R41, R41, 0x4000000, RZ, 0xfc, !PT ;  /* 0x0400000029296812 */ /* 0x000fe400078efcff */
[C---:B------:R-:W-:Y:S01]  /*d2ea0*/  LOP3.LUT P6, RZ, R39.reuse, 0x8000, RZ, 0xc0, !PT ;  /* 0x0000800027ff7812 */ /* 0x040fe200078cc0ff */
[----:B---3--:R0:W-:Y:S01]  /*d2eb0*/  @P2 STG.E.U8 desc[UR40][R34.64], R40 ;  /* 0x0000002822002986 */ /* 0x0081e2000c101128 */
[----:B------:R-:W-:Y:S02]  /*d2ec0*/  LOP3.LUT P5, RZ, R39, 0x2000, RZ, 0xc0, !PT ;  /* 0x0000200027ff7812 */ /* 0x000fe400078ac0ff */
[----:B------:R-:W-:Y:S01]  /*d2ed0*/  LOP3.LUT R41, R41, 0xf7ffffff, RZ, 0xc0, !PT ;  /* 0xf7ffffff29297812 */ /* 0x000fe200078ec0ff */
[----:B0-----:R-:W3:Y:S04]  /*d2ee0*/  LDL.LU R34, [R1+0x12c] ;  /* 0x00012c0001227983 */ /* 0x001ee80000300800 */
[----:B------:R-:W4:Y:S04]  /*d2ef0*/  LDL.LU.64 R12, [R1+0x17f0] ;  /* 0x0017f000010c7983 */ /* 0x000f280000300a00 */
[----:B------:R-:W-:-:S02]  /*d2f00*/  @P6 LOP3.LUT R41, R41, 0x8000000, RZ, 0xfc, !PT ;  /* 0x0800000029296812 */ /* 0x000fc400078efcff */
[----:B------:R-:W-:Y:S01]  /*d2f10*/  LOP3.LUT P6, RZ, R39, 0x4000, RZ, 0xc0, !PT ;  /* 0x0000400027ff7812 */ /* 0x000fe200078cc0ff */
[----:B------:R-:W3:Y:S01]  /*d2f20*/  LDL.LU.64 R2, [R1+0x17e8] ;  /* 0x0017e80001027983 */ /* 0x000ee20000300a00 */
[----:B------:R-:W-:-:S03]  /*d2f30*/  PRMT R40, R16, 0x7770, RZ ;  /* 0x0000777010287816 */ /* 0x000fc600000000ff */
[----:B------:R-:W3:Y:S04]  /*d2f40*/  LDL.LU R35, [R1+0x110] ;  /* 0x0001100001237983 */ /* 0x000ee80000300800 */
[----:B------:R0:W-:Y:S04]  /*d2f50*/  @P5 STG.E.U8 desc[UR40][R8.64], R40 ;  /* 0x0000002808005986 */ /* 0x0001e8000c101128 */
[----:B------:R-:W3:Y:S04]  /*d2f60*/  LDL.LU.64 R4, [R1+0x17e0] ;  /* 0x0017e00001047983 */ /* 0x000ee80000300a00 */
[----:B------:R-:W3:Y:S01]  /*d2f70*/  LDL.LU.64 R6, [R1+0x17b0] ;  /* 0x0017b00001067983 */ /* 0x000ee20000300a00 */
        /* <DEDUP_REMOVED lines=26> */
[----:B----4-:R0:W-:Y:S01]  /*d3120*/  @P6 STG.E.U8 desc[UR40][R12.64], R40 ;  /* 0x000000280c006986 */ /* 0x0101e2000c101128 */
        /* <DEDUP_REMOVED lines=24> */
[----:B------:R-:W2:Y:S04]  /*d32b0*/  LDL.LU R33, [R1+0x100] ;  /* 0x0001000001217983 */ /* 0x000ea80000300800 */
[----:B------:R-:W3:Y:S04]  /*d32c0*/  LDL.LU.64 R10, [R1+0x16f8] ;  /* 0x0016f800010a7983 */ /* 0x000ee80000300a00 */
[----:B------:R-:W3:Y:S04]  /*d32d0*/  LDL.LU.64 R34, [R1+0x16d8] ;  /* 0x0016d80001227983 */ /* 0x000ee80000300a00 */
[----:B------:R-:W3:Y:S01]  /*d32e0*/  LDL.LU R12, [R1+0x114] ;  /* 0x00011400010c7983 */ /* 0x000ee20000300800 */
[----:B------:R-:W-:-:S02]  /*d32f0*/  LOP3.LUT P4, RZ, R39, 0x20000000, RZ, 0xc0, !PT ;  /* 0x2000000027ff7812 */ /* 0x000fc4000788c0ff */
[C---:B------:R-:W-:Y:S02]  /*d3300*/  LOP3.LUT P3, RZ, R39.reuse, 0x40000000, RZ, 0xc0, !PT ;  /* 0x4000000027ff7812 */ /* 0x040fe4000786c0ff */
[----:B------:R-:W-:Y:S02]  /*d3310*/  LOP3.LUT P2, RZ, R39, 0x80000000, RZ, 0xc0, !PT ;  /* 0x8000000027ff7812 */ /* 0x000fe4000784c0ff */
        /* <DEDUP_REMOVED lines=12> */
[----:B--2---:R-:W-:-:S05]  /*d33e0*/  PRMT R39, R33, 0x7770, RZ ;  /* 0x0000777021277816 */ /* 0x004fca00000000ff */
[----:B------:R0:W-:Y:S04]  /*d33f0*/  @P4 STG.E.U8 desc[UR40][R48.64], R39 ;  /* 0x0000002730004986 */ /* 0x0001e8000c101128 */
[----:B0-----:R-:W2:Y:S04]  /*d3400*/  LDL.LU.64 R48, [R1+0x16d0] ;  /* 0x0016d00001307983 */ /* 0x001ea80000300a00 */
[----:B------:R-:W2:Y:S04]  /*d3410*/  LDL.LU.64 R42, [R1+0x16c0] ;  /* 0x0016c000012a7983 */ /* 0x000ea80000300a00 */
[----:B------:R-:W2:Y:S04]  /*d3420*/  LDL.LU R13, [R1+0x104] ;  /* 0x00010400010d7983 */ /* 0x000ea80000300800 */
[----:B------:R-:W2:Y:S01]  /*d3430*/  LDL.LU.64 R44, [R1+0x1698] ;  /* 0x00169800012c7983 */ /* 0x000ea20000300a00 */
[----:B------:R-:W-:-:S03]  /*d3440*/  LOP3.LUT P6, RZ, R38, 0x20, RZ, 0xc0, !PT ;  /* 0x0000002026ff7812 */ /* 0x000fc600078cc0ff */
[----:B------:R-:W2:Y:S01]  /*d3450*/  LDL.LU.64 R20, [R1+0x1668] ;  /* 0x0016680001147983 */ /* 0x000ea20000300a00 */
[----:B------:R-:W-:-:S03]  /*d3460*/  LOP3.LUT R41, R41, 0xfffeffff, RZ, 0xc0, !PT ;  /* 0xfffeffff29297812 */ /* 0x000fc600078ec0ff */
[----:B------:R-:W2:Y:S04]  /*d3470*/  LDL.LU.64 R16, [R1+0x1660] ;  /* 0x0016600001107983 */ /* 0x000ea80000300a00 */
[----:B------:R-:W2:Y:S02]  /*d3480*/  LDL.LU.64 R14, [R1+0x1658] ;  /* 0x00165800010e7983 */ /* 0x000ea40000300a00 */
[----:B------:R-:W-:Y:S02]  /*d3490*/  @P6 LOP3.LUT R41, R41, 0x10000, RZ, 0xfc, !PT ;  /* 0x0001000029296812 */ /* 0x000fe400078efcff */
[----:B------:R-:W-:Y:S01]  /*d34a0*/  LOP3.LUT P6, RZ, R38, 0x10, RZ, 0xc0, !PT ;  /* 0x0000001026ff7812 */ /* 0x000fe200078cc0ff */
[----:B------:R-:W2:Y:S01]  /*d34b0*/  LDL.LU R32, [R1+0x118] ;  /* 0x0001180001207983 */ /* 0x000ea20000300800 */
[----:B------:R-:W-:-:S03]  /*d34c0*/  LOP3.LUT R41, R41, 0xfffdffff, RZ, 0xc0, !PT ;  /* 0xfffdffff29297812 */ /* 0x000fc600078ec0ff */
[----:B------:R-:W2:Y:S01]  /*d34d0*/  LDL.LU.64 R2, [R1+0x1650] ;  /* 0x0016500001027983 */ /* 0x000ea20000300a00 */
[----:B------:R-:W-:Y:S02]  /*d34e0*/  PRMT R39, R33, 0x7771, RZ ;  /* 0x0000777121277816 */ /* 0x000fe400000000ff */
[C---:B------:R-:W-:Y:S01]  /*d34f0*/  LOP3.LUT P5, RZ, R38.reuse, 0x1, RZ, 0xc0, !PT ;  /* 0x0000000126ff7812 */ /* 0x040fe200078ac0ff */
[----:B------:R-:W2:Y:S04]  /*d3500*/  LDL.LU.64 R4, [R1+0x1640] ;  /* 0x0016400001047983 */ /* 0x000ea80000300a00 */
[----:B------:R-:W-:Y:S02]  /*d3510*/  @P6 LOP3.LUT R41, R41, 0x20000, RZ, 0xfc, !PT ;  /* 0x0002000029296812 */ /* 0x000fe400078efcff */
[----:B------:R-:W-:-:S02]  /*d3520*/  LOP3.LUT P6, RZ, R38, 0x8, RZ, 0xc0, !PT ;  /* 0x0000000826ff7812 */ /* 0x000fc400078cc0ff */
[----:B------:R-:W-:Y:S01]  /*d3530*/  LOP3.LUT R41, R41, 0xfffbffff, RZ, 0xc0, !PT ;  /* 0xfffbffff29297812 */ /* 0x000fe200078ec0ff */
[----:B---3--:R0:W-:Y:S10]  /*d3540*/  @P3 STG.E.U8 desc[UR40][R6.64], R39 ;  /* 0x0000002706003986 */ /* 0x0081f4000c101128 */
[----:B------:R-:W-:-:S02]  /*d3550*/  @P6 LOP3.LUT R41, R41, 0x40000, RZ, 0xfc, !PT ;  /* 0x0004000029296812 */ /* 0x000fc400078efcff */
[----:B------:R-:W-:Y:S01]  /*d3560*/  LOP3.LUT P6, RZ, R38, 0x4, RZ, 0xc0, !PT ;  /* 0x0000000426ff7812 */ /* 0x000fe200078cc0ff */
[----:B0-----:R-:W3:Y:S01]  /*d3570*/  LDL.LU.64 R6, [R1+0x1638] ;  /* 0x0016380001067983 */ /* 0x001ee20000300a00 */
[----:B------:R-:W-:Y:S02]  /*d3580*/  LOP3.LUT R41, R41, 0xfff7ffff, RZ, 0xc0, !PT ;  /* 0xfff7ffff29297812 */ /* 0x000fe400078ec0ff */
[----:B------:R-:W-:-:S05]  /*d3590*/  PRMT R39, R33, 0x7772, RZ ;  /* 0x0000777221277816 */ /* 0x000fca00000000ff */
[----:B----4-:R0:W-:Y:S04]  /*d35a0*/  @P2 STG.E.U8 desc[UR40][R8.64], R39 ;  /* 0x0000002708002986 */ /* 0x0101e8000c101128 */
[----:B------:R-:W-:Y:S02]  /*d35b0*/  @P6 LOP3.LUT R41, R41, 0x80000, RZ, 0xfc, !PT ;  /* 0x0008000029296812 */ /* 0x000fe400078efcff */
[----:B------:R-:W-:Y:S02]  /*d35c0*/  LOP3.LUT P6, RZ, R38, 0x2, RZ, 0xc0, !PT ;  /* 0x0000000226ff7812 */ /* 0x000fe400078cc0ff */
[----:B0-----:R-:W-:Y:S01]  /*d35d0*/  PRMT R39, R33, 0x7773, RZ ;  /* 0x0000777321277816 */ /* 0x001fe200000000ff */
[----:B------:R-:W4:Y:S04]  /*d35e0*/  LDL.LU.64 R8, [R1+0x1630] ;  /* 0x0016300001087983 */ /* 0x000f280000300a00 */
[----:B------:R0:W-:Y:S02]  /*d35f0*/  @P5 STG.E.U8 desc[UR40][R10.64], R39 ;  /* 0x000000270a005986 */ /* 0x0001e4000c101128 */
[----:B0-----:R-:W-:-:S02]  /*d3600*/  PRMT R39, R12, 0x7770, RZ ;  /* 0x000077700c277816 */ /* 0x001fc400000000ff */
[----:B------:R-:W3:Y:S04]  /*d3610*/  LDL.LU.64 R10, [R1+0x1628] ;  /* 0x00162800010a7983 */ /* 0x000ee80000300a00 */
[----:B------:R0:W-:Y:S01]  /*d3620*/  @P6 STG.E.U8 desc[UR40][R34.64], R39 ;  /* 0x0000002722006986 */ /* 0x0001e2000c101128 */
[----:B------:R-:W-:-:S03]  /*d3630*/  LOP3.LUT P6, RZ, R41, 0x80000, RZ, 0xc0, !PT ;  /* 0x0008000029ff7812 */ /* 0x000fc600078cc0ff */
[----:B0-----:R-:W3:Y:S04]  /*d3640*/  LDL.LU.64 R34, [R1+0x15e8] ;  /* 0x0015e80001227983 */ /* 0x001ee80000300a00 */
[----:B------:R-:W3:Y:S01]  /*d3650*/  LDL.LU R33, [R1+0x108] ;  /* 0x0001080001217983 */ /* 0x000ee20000300800 */
        /* <DEDUP_REMOVED lines=28> */
[----:B---3--:R0:W-:Y:S01]  /*d3820*/  @P0 STG.E.U8 desc[UR40][R6.64], R39 ;  /* 0x0000002706000986 */ /* 0x0081e2000c101128 */
        /* <DEDUP_REMOVED lines=18> */
[----:B------:R-:W2:Y:S04]  /*d3950*/  LDL.LU R7, [R1+0x11c] ;  /* 0x00011c0001077983 */ /* 0x000ea80000300800 */
[----:B------:R-:W4:Y:S04]  /*d3960*/  LDL.LU.64 R10, [R1+0x1580] ;  /* 0x00158000010a7983 */ /* 0x000f280000300a00 */
[----:B------:R-:W4:Y:S01]  /*d3970*/  LDL.LU R12, [R1+0x10c] ;  /* 0x00010c00010c7983 */ /* 0x000f220000300800 */
[----:B------:R-:W-:-:S02]  /*d3980*/  PRMT R39, R33, 0x7773, RZ ;  /* 0x0000777321277816 */ /* 0x000fc400000000ff */
[C---:B------:R-:W-:Y:S01]  /*d3990*/  LOP3.LUT P4, RZ, R38.reuse, 0x10000, RZ, 0xc0, !PT ;  /* 0x0001000026ff7812 */ /* 0x040fe2000788c0ff */
[----:B------:R-:W4:Y:S01]  /*d39a0*/  LDL.LU.64 R32, [R1+0x1540] ;  /* 0x0015400001207983 */ /* 0x000f220000300a00 */
        /* <DEDUP_REMOVED lines=15> */
[----:B0-----:R-:W3:Y:S01]  /*d3aa0*/  LDL.LU.64 R34, [R1+0x1538] ;  /* 0x0015380001227983 */ /* 0x001ee20000300a00 */
[----:B--2---:R-:W-:-:S05]  /*d3ab0*/  PRMT R39, R7, 0x7770, RZ ;  /* 0x0000777007277816 */ /* 0x004fca00000000ff */
[----:B----4-:R0:W-:Y:S04]  /*d3ac0*/  @P3 STG.E.U8 desc[UR40][R48.64], R39 ;  /* 0x0000002730003986 */ /* 0x0101e8000c101128 */
[----:B0-----:R-:W2:Y:S01]  /*d3ad0*/  LDL.LU.64 R48, [R1+0x1528] ;  /* 0x0015280001307983 */ /* 0x001ea20000300a00 */
[----:B------:R-:W-:-:S03]  /*d3ae0*/  LOP3.LUT R41, R41, 0xfffffeff, RZ, 0xc0, !PT ;  /* 0xfffffeff29297812 */ /* 0x000fc600078ec0ff */
[----:B------:R-:W4:Y:S01]  /*d3af0*/  LDL.LU.64 R42, [R1+0x1500] ;  /* 0x00150000012a7983 */ /* 0x000f220000300a00 */
[----:B------:R-:W-:Y:S02]  /*d3b00*/  @P6 LOP3.LUT R41, R41, 0x100, RZ, 0xfc, !PT ;  /* 0x0000010029296812 */ /* 0x000fe400078efcff */
[----:B------:R-:W-:Y:S01]  /*d3b10*/  LOP3.LUT P6, RZ, R38, 0x800000, RZ, 0xc0, !PT ;  /* 0x0080000026ff7812 */ /* 0x000fe200078cc0ff */
[----:B------:R-:W4:Y:S01]  /*d3b20*/  LDL.LU R8, [R1+0x180] ;  /* 0x0001800001087983 */ /* 0x000f220000300800 */
[----:B------:R-:W-:-:S03]  /*d3b30*/  LOP3.LUT R41, R41, 0xfffffdff, RZ, 0xc0, !PT ;  /* 0xfffffdff29297812 */ /* 0x000fc600078ec0ff */
[----:B------:R-:W4:Y:S04]  /*d3b40*/  LDL.LU.64 R44, [R1+0x14e8] ;  /* 0x0014e800012c7983 */ /* 0x000f280000300a00 */
[----:B------:R-:W4:Y:S04]  /*d3b50*/  LDL.LU.64 R20, [R1+0x14e0] ;  /* 0x0014e00001147983 */ /* 0x000f280000300a00 */
[----:B------:R-:W-:Y:S01]  /*d3b60*/  @P6 LOP3.LUT R41, R41, 0x200, RZ, 0xfc, !PT ;  /* 0x0000020029296812 */ /* 0x000fe200078efcff */
[----:B------:R-:W4:Y:S01]  /*d3b70*/  LDL.LU.64 R16, [R1+0x14c0] ;  /* 0x0014c00001107983 */ /* 0x000f220000300a00 */
[----:B------:R-:W-:-:S02]  /*d3b80*/  LOP3.LUT P6, RZ, R38, 0x400000, RZ, 0xc0, !PT ;  /* 0x0040000026ff7812 */ /* 0x000fc400078cc0ff */
[----:B------:R-:W-:Y:S01]  /*d3b90*/  LOP3.LUT R41, R41, 0xfffffbff, RZ, 0xc0, !PT ;  /* 0xfffffbff29297812 */ /* 0x000fe200078ec0ff */
[----:B------:R-:W4:Y:S01]  /*d3ba0*/  LDL.LU R9, [R1+0x170] ;  /* 0x0001700001097983 */ /* 0x000f220000300800 */
[C---:B------:R-:W-:Y:S02]  /*d3bb0*/  LOP3.LUT P2, RZ, R38.reuse, 0x40000, RZ, 0xc0, !PT ;  /* 0x0004000026ff7812 */ /* 0x040fe4000784c0ff */
[----:B------:R-:W-:Y:S01]  /*d3bc0*/  LOP3.LUT P5, RZ, R38, 0x80000, RZ, 0xc0, !PT ;  /* 0x0008000026ff7812 */ /* 0x000fe200078ac0ff */
[----:B------:R-:W4:Y:S06]  /*d3bd0*/  LDL.LU.64 R14, [R1+0x1498] ;  /* 0x00149800010e7983 */ /* 0x000f2c0000300a00 */
[----:B------:R-:W-:-:S02]  /*d3be0*/  @P6 LOP3.LUT R41, R41, 0x400, RZ, 0xfc, !PT ;  /* 0x0000040029296812 */ /* 0x000fc400078efcff */
[----:B------:R-:W-:Y:S02]  /*d3bf0*/  LOP3.LUT P6, RZ, R38, 0x200000, RZ, 0xc0, !PT ;  /* 0x0020000026ff7812 */ /* 0x000fe400078cc0ff */
[----:B------:R-:W-:Y:S02]  /*d3c00*/  LOP3.LUT R41, R41, 0xfffff7ff, RZ, 0xc0, !PT ;  /* 0xfffff7ff29297812 */ /* 0x000fe400078ec0ff */
[----:B------:R-:W-:-:S05]  /*d3c10*/  PRMT R39, R7, 0x7771, RZ ;  /* 0x0000777107277816 */ /* 0x000fca00000000ff */
[----:B------:R0:W-:Y:S04]  /*d3c20*/  @P2 STG.E.U8 desc[UR40][R2.64], R39 ;  /* 0x0000002702002986 */ /* 0x0001e8000c101128 */
[----:B------:R-:W-:Y:S02]  /*d3c30*/  @P6 LOP3.LUT R41, R41, 0x800, RZ, 0xfc, !PT ;  /* 0x0000080029296812 */ /* 0x000fe400078efcff */
[----:B------:R-:W-:Y:S02]  /*d3c40*/  LOP3.LUT P6, RZ, R38, 0x100000, RZ, 0xc0, !PT ;  /* 0x0010000026ff7812 */ /* 0x000fe400078cc0ff */
[C---:B0-----:R-:W-:Y:S01]  /*d3c50*/  PRMT R39, R7.reuse, 0x7772, RZ ;  /* 0x0000777207277816 */ /* 0x041fe200000000ff */
        /* <DEDUP_REMOVED lines=18> */
[----:B--2---:R0:W-:Y:S01]  /*d3d80*/  @P6 STG.E.U8 desc[UR40][R48.64], R39 ;  /* 0x0000002730006986 */ /* 0x0041e2000c101128 */
[C---:B------:R-:W-:Y:S02]  /*d3d90*/  LOP3.LUT P6, RZ, R41.reuse, 0x100, RZ, 0xc0, !PT ;  /* 0x0000010029ff7812 */ /* 0x040fe400078cc0ff */
[----:B0-----:R-:W-:Y:S01]  /*d3da0*/  PRMT R39, R12, 0x7773, RZ ;  /* 0x000077730c277816 */ /* 0x001fe200000000ff */
[----:B------:R-:W2:Y:S10]  /*d3db0*/  LDL.LU.64 R48, [R1+0x3c78] ;  /* 0x003c780001307983 */ /* 0x000eb40000300a00 */
[----:B----4-:R0:W-:Y:S01]  /*d3dc0*/  @P6 STG.E.U8 desc[UR40][R42.64], R39 ;  /* 0x000000272a006986 */ /* 0x0101e2000c101128 */
        /* <DEDUP_REMOVED lines=35> */
[----:B------:R-:W2:Y:S04]  /*d4000*/  LDL.LU R7, [R1+0x174] ;  /* 0x0001740001077983 */ /* 0x000ea80000300800 */
[----:B------:R-:W2:Y:S01]  /*d4010*/  LDL.LU.64 R10, [R1+0xfa8] ;  /* 0x000fa800010a7983 */ /* 0x000ea20000300a00 */
[----:B------:R-:W-:-:S02]  /*d4020*/  LOP3.LUT P6, RZ, R37, 0x8000, RZ, 0xc0, !PT ;  /* 0x0000800025ff7812 */ /* 0x000fc400078cc0ff */
[----:B------:R-:W-:Y:S01]  /*d4030*/  LOP3.LUT R38, R38, 0xefffffff, RZ, 0xc0, !PT ;  /* 0xefffffff26267812 */ /* 0x000fe200078ec0ff */
[----:B------:R-:W2:Y:S01]  /*d4040*/  LDL.LU R6, [R1+0x188] ;  /* 0x0001880001067983 */ /* 0x000ea20000300800 */
[----:B------:R-:W-:-:S09]  /*d4050*/  LOP3.LUT P4, RZ, R37, 0x8, RZ, 0xc0, !PT ;  /* 0x0000000825ff7812 */ /* 0x000fd2000788c0ff */
[----:B------:R-:W-:Y:S02]  /*d4060*/  @P6 LOP3.LUT R38, R38, 0x10000000, RZ, 0xfc, !PT ;  /* 0x1000000026266812 */ /* 0x000fe400078efcff */
[----:B------:R-:W-:Y:S02]  /*d4070*/  LOP3.LUT P6, RZ, R37, 0x4000, RZ, 0xc0, !PT ;  /* 0x0000400025ff7812 */ /* 0x000fe400078cc0ff */
[----:B------:R-:W-:Y:S02]  /*d4080*/  LOP3.LUT R38, R38, 0xdfffffff, RZ, 0xc0, !PT ;  /* 0xdfffffff26267812 */ /* 0x000fe400078ec0ff */
[----:B------:R-:W-:-:S09]  /*d4090*/  PRMT R39, R13, 0x7772, RZ ;  /* 0x000077720d277816 */ /* 0x000fd200000000ff */
        /* <DEDUP_REMOVED lines=16> */
[----:B------:R-:W-:-:S09]  /*d41a0*/  LOP3.LUT P2, RZ, R37, 0x20, RZ, 0xc0, !PT ;  /* 0x0000002025ff7812 */ /* 0x000fd2000784c0ff */
[----:B------:R-:W-:Y:S02]  /*d41b0*/  @P6 LOP3.LUT R41, R41, 0x4, RZ, 0xfc, !PT ;  /* 0x0000000429296812 */ /* 0x000fe400078efcff */
[C---:B------:R-:W-:Y:S02]  /*d41c0*/  LOP3.LUT P6, RZ, R37.reuse, 0x100, RZ, 0xc0, !PT ;  /* 0x0000010025ff7812 */ /* 0x040fe400078cc0ff */
[----:B------:R-:W-:Y:S02]  /*d41d0*/  LOP3.LUT P5, RZ, R37, 0x40, RZ, 0xc0, !PT ;  /* 0x0000004025ff7812 */ /* 0x000fe400078ac0ff */
[----:B------:R-:W-:-:S09]  /*d41e0*/  LOP3.LUT R41, R41, 0xfffffff7, RZ, 0xc0, !PT ;  /* 0xfffffff729297812 */ /* 0x000fd200078ec0ff */
[----:B------:R-:W-:Y:S02]  /*d41f0*/  @P6 LOP3.LUT R41, R41, 0x8, RZ, 0xfc, !PT ;  /* 0x0000000829296812 */ /* 0x000fe400078efcff */
[----:B------:R-:W-:Y:S01]  /*d4200*/  LOP3.LUT P6, RZ, R37, 0x80, RZ, 0xc0, !PT ;  /* 0x0000008025ff7812 */ /* 0x000fe200078cc0ff */
[----:B---3--:R0:W-:Y:S04]  /*d4210*/  @P4 STG.E.U8 desc[UR40][R34.64], R39 ;  /* 0x0000002722004986 */ /* 0x0081e8000c101128 */
[----:B0-----:R-:W3:Y:S04]  /*d4220*/  LDL.LU.64 R34, [R1+0xf90] ;  /* 0x000f900001227983 */ /* 0x001ee80000300a00 */
[----:B------:R-:W3:Y:S04]  /*d4230*/  LDL.LU.64 R42, [R1+0xf88] ;  /* 0x000f8800012a7983 */ /* 0x000ee80000300a00 */
[----:B------:R-:W3:Y:S01]  /*d4240*/  LDL.LU.64 R44, [R1+0xf80] ;  /* 0x000f8000012c7983 */ /* 0x000ee20000300a00 */
[----:B------:R-:W-:-:S05]  /*d4250*/  PRMT R39, R13, 0x7773, RZ ;  /* 0x000077730d277816 */ /* 0x000fca00000000ff */
[----:B----4-:R0:W-:Y:S04]  /*d4260*/  @P3 STG.E.U8 desc[UR40][R32.64], R39 ;  /* 0x0000002720003986 */ /* 0x0101e8000c101128 */
[----:B0-----:R-:W4:Y:S04]  /*d4270*/  LDL.LU R32, [R1+0x178] ;  /* 0x0001780001207983 */ /* 0x001f280000300800 */
[----:B------:R-:W4:Y:S04]  /*d4280*/  LDL.LU.64 R20, [R1+0xf78] ;  /* 0x000f780001147983 */ /* 0x000f280000300a00 */
[----:B------:R-:W4:Y:S04]  /*d4290*/  LDL.LU.64 R16, [R1+0xf68] ;  /* 0x000f680001107983 */ /* 0x000f280000300a00 */
[----:B------:R-:W4:Y:S01]  /*d42a0*/  LDL.LU.64 R14, [R1+0xf60] ;  /* 0x000f6000010e7983 */ /* 0x000f220000300a00 */
[----:B--2---:R-:W-:-:S03]  /*d42b0*/  PRMT R39, R7, 0x7770, RZ ;  /* 0x0000777007277816 */ /* 0x004fc600000000ff */
[----:B------:R-:W2:Y:S04]  /*d42c0*/  LDL.LU.64 R12, [R1+0xf58] ;  /* 0x000f5800010c7983 */ /* 0x000ea80000300a00 */
[----:B------:R0:W-:Y:S04]  /*d42d0*/  @P2 STG.E.U8 desc[UR40][R2.64], R39 ;  /* 0x0000002702002986 */ /* 0x0001e8000c101128 */
[----:B------:R-:W2:Y:S01]  /*d42e0*/  LDL.LU R33, [R1+0x18c] ;  /* 0x00018c0001217983 */ /* 0x000ea20000300800 */
[----:B0-----:R-:W-:-:S03]  /*d42f0*/  PRMT R39, R7, 0x7771, RZ ;  /* 0x0000777107277816 */ /* 0x001fc600000000ff */
[----:B------:R-:W2:Y:S04]  /*d4300*/  LDL.LU.64 R2, [R1+0xf50] ;  /* 0x000f500001027983 */ /* 0x000ea80000300a00 */
[----:B------:R0:W-:Y:S02]  /*d4310*/  @P5 STG.E.U8 desc[UR40][R4.64], R39 ;  /* 0x0000002704005986 */ /* 0x0001e4000c101128 */
[----:B0-----:R-:W-:Y:S02]  /*d4320*/  PRMT R39, R7, 0x7772, RZ ;  /* 0x0000777207277816 */ /* 0x001fe400000000ff */
[----:B------:R-:W2:Y:S04]  /*d4330*/  LDL.LU.64 R4, [R1+0xf40] ;  /* 0x000f400001047983 */ /* 0x000ea80000300a00 */
[----:B------:R0:W-:Y:S01]  /*d4340*/  @P6 STG.E.U8 desc[UR40][R8.64], R39 ;  /* 0x0000002708006986 */ /* 0x0001e2000c101128 */
[----:B------:R-:W-:-:S03]  /*d4350*/  LOP3.LUT P6, RZ, R41, 0x8, RZ, 0xc0, !PT ;  /* 0x0000000829ff7812 */ /* 0x000fc600078cc0ff */
[----:B0-----:R-:W2:Y:S01]  /*d4360*/  LDL.LU.64 R8, [R1+0xf38] ;  /* 0x000f380001087983 */ /* 0x001ea20000300a00 */
[----:B------:R-:W-:-:S09]  /*d4370*/  PRMT R39, R7, 0x7773, RZ ;  /* 0x0000777307277816 */ /* 0x000fd200000000ff */
[----:B------:R0:W-:Y:S04]  /*d4380*/  @P6 STG.E.U8 desc[UR40][R10.64], R39 ;  /* 0x000000270a006986 */ /* 0x0001e8000c101128 */
[----:B0-----:R-:W2:Y:S01]  /*d4390*/  LDL.LU.64 R10, [R1+0xf30] ;  /* 0x000f3000010a7983 */ /* 0x001ea20000300a00 */
[----:B------:R-:W-:Y:S02]  /*d43a0*/  LOP3.LUT P6, RZ, R41, 0x4, RZ, 0xc0, !PT ;  /* 0x0000000429ff7812 */ /* 0x000fe400078cc0ff */
[----:B------:R-:W-:Y:S01]  /*d43b0*/  PRMT R39, R6, 0x7770, RZ ;  /* 0x0000777006277816 */ /* 0x000fe200000000ff */
[----:B------:R-:W2:Y:S01]  /*d43c0*/  LDL.LU R7, [R1+0x17c] ;  /* 0x00017c0001077983 */ /* 0x000ea20000300800 */
[C---:B------:R-:W-:Y:S02]  /*d43d0*/  LOP3.LUT P0, RZ, R37.reuse, 0x10000, RZ, 0xc0, !PT ;  /* 0x0001000025ff7812 */ /* 0x040fe4000780c0ff */
[----:B------:R-:W-:-:S02]  /*d43e0*/  LOP3.LUT P1, RZ, R37, 0x20000, RZ, 0xc0, !PT ;  /* 0x0002000025ff7812 */ /* 0x000fc4000782c0ff */
[C---:B------:R-:W-:Y:S02]  /*d43f0*/  LOP3.LUT P4, RZ, R37.reuse, 0x40000, RZ, 0xc0, !PT ;  /* 0x0004000025ff7812 */ /* 0x040fe4000788c0ff */
[C---:B------:R-:W-:Y:S02]  /*d4400*/  LOP3.LUT P3, RZ, R37.reuse, 0x80000, RZ, 0xc0, !PT ;  /* 0x0008000025ff7812 */ /* 0x040fe4000786c0ff */
[----:B------:R-:W-:Y:S01]  /*d4410*/  LOP3.LUT P2, RZ, R37, 0x100000, RZ, 0xc0, !PT ;  /* 0x0010000025ff7812 */ /* 0x000fe2000784c0ff */
[----:B---3--:R0:W-:Y:S01]  /*d4420*/  @P6 STG.E.U8 desc[UR40][R34.64], R39 ;  /* 0x0000002722006986 */ /* 0x0081e2000c101128 */
[C---:B------:R-:W-:Y:S02]  /*d4430*/  LOP3.LUT P6, RZ, R41.reuse, 0x2, RZ, 0xc0, !PT ;  /* 0x0000000229ff7812 */ /* 0x040fe400078cc0ff */
        /* <DEDUP_REMOVED lines=17> */
[----:B--2---:R0:W-:Y:S02]  /*d4550*/  @P6 STG.E.U8 desc[UR40][R12.64], R39 ;  /* 0x000000270c006986 */ /* 0x0041e4000c101128 */
        /* <DEDUP_REMOVED lines=10> */
[----:B0-----:R-:W2:Y:S04]  /*d4600*/  LDL.LU.64 R48, [R1+0x3c70] ;  /* 0x003c700001307983 */ /* 0x001ea80000300a00 */
[----:B------:R-:W4:Y:S01]  /*d4610*/  LDL.LU.64 R32, [R1+0xf08] ;  /* 0x000f080001207983 */ /* 0x000f220000300a00 */
[----:B------:R-:W-:Y:S02]  /*d4620*/  LOP3.LUT P5, RZ, R37, 0x200000, RZ, 0xc0, !PT ;  /* 0x0020000025ff7812 */ /* 0x000fe400078ac0ff */
[----:B------:R-:W-:Y:S01]  /*d4630*/  PRMT R39, R7, 0x7770, RZ ;  /* 0x0000777007277816 */ /* 0x000fe200000000ff */
[----:B------:R-:W2:Y:S01]  /*d4640*/  LDL.LU.64 R4, [R1+0xf00] ;  /* 0x000f000001047983 */ /* 0x000ea20000300a00 */
[----:B------:R-:W-:-:S09]  /*d4650*/  LOP3.LUT P4, RZ, R37, 0x400000, RZ, 0xc0, !PT ;  /* 0x0040000025ff7812 */ /* 0x000fd2000788c0ff */
[----:B---3--:R0:W-:Y:S04]  /*d4660*/  @P5 STG.E.U8 desc[UR40][R34.64], R39 ;  /* 0x0000002722005986 */ /* 0x0081e8000c101128 */
[----:B0-----:R-:W3:Y:S04]  /*d4670*/  LDL.LU.64 R34, [R1+0xef8] ;  /* 0x000ef80001227983 */ /* 0x001ee80000300a00 */
[----:B------:R-:W3:Y:S04]  /*d4680*/  LDL.LU.64 R8, [R1+0xee8] ;  /* 0x000ee80001087983 */ /* 0x000ee80000300a00 */
[----:B------:R-:W3:Y:S04]  /*d4690*/  LDL.LU.64 R10, [R1+0xee0] ;  /* 0x000ee000010a7983 */ /* 0x000ee80000300a00 */
[----:B------:R-:W3:Y:S01]  /*d46a0*/  LDL.LU R16, [R1+0x160] ;  /* 0x0001600001107983 */ /* 0x000ee20000300800 */
[----:B------:R-:W-:-:S05]  /*d46b0*/  PRMT R39, R7, 0x7771, RZ ;  /* 0x0000777107277816 */ /* 0x000fca00000000ff */
[----:B----4-:R0:W-:Y:S04]  /*d46c0*/  @P4 STG.E.U8 desc[UR40][R32.64], R39 ;  /* 0x0000002720004986 */ /* 0x0101e8000c101128 */
[----:B0-----:R-:W4:Y:S01]  /*d46d0*/  LDL.LU.64 R32, [R1+0xed8] ;  /* 0x000ed80001207983 */ /* 0x001f220000300a00 */
[----:B--2---:R-:W-:Y:S02]  /*d46e0*/  LOP3.LUT P6, RZ, R48, 0x4, RZ, 0xc0, !PT ;  /* 0x0000000430ff7812 */ /* 0x004fe400078cc0ff */
[----:B------:R-:W-:Y:S01]  /*d46f0*/  LOP3.LUT R38, R38, 0xffefffff, RZ, 0xc0, !PT ;  /* 0xffefffff26267812 */ /* 0x000fe200078ec0ff */
[----:B------:R-:W2:Y:S04]  /*d4700*/  LDL.LU.64 R40, [R1+0xed0] ;  /* 0x000ed00001287983 */ /* 0x000ea80000300a00 */
[----:B------:R-:W2:Y:S04]  /*d4710*/  LDL.LU R17, [R1+0x150] ;  /* 0x0001500001117983 */ /* 0x000ea80000300800 */
[----:B------:R-:W2:Y:S02]  /*d4720*/  LDL.LU.64 R42, [R1+0xec0] ;  /* 0x000ec000012a7983 */ /* 0x000ea40000300a00 */
[----:B------:R-:W-:-:S02]  /*d4730*/  @P6 LOP3.LUT R38, R38, 0x100000, RZ, 0xfc, !PT ;  /* 0x0010000026266812 */ /* 0x000fc400078efcff */
[----:B------:R-:W-:Y:S01]  /*d4740*/  LOP3.LUT P6, RZ, R48, 0x2, RZ, 0xc0, !PT ;  /* 0x0000000230ff7812 */ /* 0x000fe200078cc0ff */
[----:B------:R-:W2:Y:S01]  /*d4750*/  LDL.LU.64 R44, [R1+0xeb8] ;  /* 0x000eb800012c7983 */ /* 0x000ea20000300a00 */
[----:B------:R-:W-:-:S03]  /*d4760*/  LOP3.LUT R38, R38, 0xffdfffff, RZ, 0xc0, !PT ;  /* 0xffdfffff26267812 */ /* 0x000fc600078ec0ff */
[----:B------:R-:W2:Y:S01]  /*d4770*/  LDL.LU.64 R20, [R1+0xeb0] ;  /* 0x000eb00001147983 */ /* 0x000ea20000300a00 */
[C---:B------:R-:W-:Y:S02]  /*d4780*/  LOP3.LUT P3, RZ, R37.reuse, 0x800000, RZ, 0xc0, !PT ;  /* 0x0080000025ff7812 */ /* 0x040fe4000786c0ff */
[----:B------:R-:W-:Y:S01]  /*d4790*/  LOP3.LUT P2, RZ, R37, 0x1000000, RZ, 0xc0, !PT ;  /* 0x0100000025ff7812 */ /* 0x000fe2000784c0ff */
[----:B------:R-:W2:Y:S04]  /*d47a0*/  LDL.LU.64 R14, [R1+0xea8] ;  /* 0x000ea800010e7983 */ /* 0x000ea80000300a00 */
        /* <DEDUP_REMOVED lines=18> */
[----:B---3--:R0:W-:Y:S06]  /*d48d0*/  @P2 STG.E.U8 desc[UR40][R34.64], R39 ;  /* 0x0000002722002986 */ /* 0x0081ec000c101128 */
[----:B------:R-:W-:Y:S02]  /*d48e0*/  @P6 LOP3.LUT R38, R38, 0x4000000, RZ, 0xfc, !PT ;  /* 0x0400000026266812 */ /* 0x000fe400078efcff */
[C---:B------:R-:W-:Y:S01]  /*d48f0*/  LOP3.LUT P6, RZ, R37.reuse, 0x8000000, RZ, 0xc0, !PT ;  /* 0x0800000025ff7812 */ /* 0x040fe200078cc0ff */
[----:B0-----:R-:W3:Y:S04]  /*d4900*/  LDL.LU R34, [R1+0x164] ;  /* 0x0001640001227983 */ /* 0x001ee80000300800 */
[----:B------:R-:W3:Y:S01]  /*d4910*/  LDL.LU.64 R12, [R1+0xe90] ;  /* 0x000e9000010c7983 */ /* 0x000ee20000300a00 */
[----:B------:R-:W-:-:S02]  /*d4920*/  LOP3.LUT P5, RZ, R37, 0x2000000, RZ, 0xc0, !PT ;  /* 0x0200000025ff7812 */ /* 0x000fc400078ac0ff */
[----:B------:R-:W-:Y:S01]  /*d4930*/  LOP3.LUT R38, R38, 0xf7ffffff, RZ, 0xc0, !PT ;  /* 0xf7ffffff26267812 */ /* 0x000fe200078ec0ff */
[----:B------:R-:W3:Y:S04]  /*d4940*/  LDL.LU.64 R2, [R1+0xe88] ;  /* 0x000e880001027983 */ /* 0x000ee80000300a00 */
[----:B------:R-:W-:Y:S01]  /*d4950*/  @P6 LOP3.LUT R38, R38, 0x8000000, RZ, 0xfc, !PT ;  /* 0x0800000026266812 */ /* 0x000fe200078efcff */
[----:B------:R-:W3:Y:S01]  /*d4960*/  LDL.LU.64 R4, [R1+0xe80] ;  /* 0x000e800001047983 */ /* 0x000ee20000300a00 */
[----:B------:R-:W-:Y:S02]  /*d4970*/  LOP3.LUT P6, RZ, R37, 0x4000000, RZ, 0xc0, !PT ;  /* 0x0400000025ff7812 */ /* 0x000fe400078cc0ff */
[C---:B------:R-:W-:Y:S01]  /*d4980*/  PRMT R39, R16.reuse, 0x7770, RZ ;  /* 0x0000777010277816 */ /* 0x040fe200000000ff */
[----:B------:R-:W3:Y:S04]  /*d4990*/  LDL.LU R35, [R1+0x154] ;  /* 0x0001540001237983 */ /* 0x000ee80000300800 */
[----:B------:R0:W-:Y:S04]  /*d49a0*/  @P5 STG.E.U8 desc[UR40][R8.64], R39 ;  /* 0x0000002708005986 */ /* 0x0001e8000c101128 */
[----:B------:R-:W3:Y:S01]  /*d49b0*/  LDL.LU.64 R6, [R1+0xe78] ;  /* 0x000e780001067983 */ /* 0x000ee20000300a00 */
[----:B0-----:R-:W-:-:S03]  /*d49c0*/  PRMT R39, R16, 0x7771, RZ ;  /* 0x0000777110277816 */ /* 0x001fc600000000ff */
[----:B------:R-:W3:Y:S04]  /*d49d0*/  LDL.LU.64 R8, [R1+0xe68] ;  /* 0x000e680001087983 */ /* 0x000ee80000300a00 */
[----:B------:R0:W-:Y:S01]  /*d49e0*/  @P6 STG.E.U8 desc[UR40][R10.64], R39 ;  /* 0x000000270a006986 */ /* 0x0001e2000c101128 */
[----:B------:R-:W-:-:S03]  /*d49f0*/  LOP3.LUT P6, RZ, R38, 0x8000000, RZ, 0xc0, !PT ;  /* 0x0800000026ff7812 */ /* 0x000fc600078cc0ff */
[----:B0-----:R-:W3:Y:S01]  /*d4a00*/  LDL.LU.64 R10, [R1+0xe60] ;  /* 0x000e6000010a7983 */ /* 0x001ee20000300a00 */
[----:B------:R-:W-:-:S09]  /*d4a10*/  PRMT R39, R16, 0x7772, RZ ;  /* 0x0000777210277816 */ /* 0x000fd200000000ff */
[----:B----4-:R0:W-:Y:S04]  /*d4a20*/  @P6 STG.E.U8 desc[UR40][R32.64], R39 ;  /* 0x0000002720006986 */ /* 0x0101e8000c101128 */
[----:B0-----:R-:W4:Y:S01]  /*d4a30*/  LDL.LU.64 R32, [R1+0xe58] ;  /* 0x000e580001207983 */ /* 0x001f220000300a00 */
[----:B------:R-:W-:Y:S02]  /*d4a40*/  LOP3.LUT P6, RZ, R38, 0x4000000, RZ, 0xc0, !PT ;  /* 0x0400000026ff7812 */ /* 0x000fe400078cc0ff */
[----:B------:R-:W-:-:S11]  /*d4a50*/  PRMT R39, R16, 0x7773, RZ ;  /* 0x0000777310277816 */ /* 0x000fd600000000ff */
[----:B--2---:R0:W-:Y:S01]  /*d4a60*/  @P6 STG.E.U8 desc[UR40][R40.64], R39 ;  /* 0x0000002728006986 */ /* 0x0041e2000c101128 */
        /* <DEDUP_REMOVED lines=16> */
[----:B------:R0:W-:Y:S01]  /*d4b70*/  @P6 STG.E.U8 desc[UR40][R12.64], R39 ;  /* 0x000000270c006986 */ /* 0x0001e2000c101128 */
[----:B------:R-:W-:Y:S02]  /*d4b80*/  LOP3.LUT P6, RZ, R38, 0x100000, RZ, 0xc0, !PT ;  /* 0x0010000026ff7812 */ /* 0x000fe400078cc0ff */
[----:B0-----:R-:W-:-:S11]  /*d4b90*/  PRMT R39, R34, 0x7771, RZ ;  /* 0x0000777122277816 */ /* 0x001fd600000000ff */
        /* <DEDUP_REMOVED lines=14> */
[----:B----4-:R0:W-:Y:S02]  /*d4c80*/  @P2 STG.E.U8 desc[UR40][R32.64], R39 ;  /* 0x0000002720002986 */ /* 0x0101e4000c101128 */
        /* <DEDUP_REMOVED lines=115> */
[----:B------:R-:W-:-:S03]  /*d53c0*/  LOP3.LUT P4, RZ, R51, 0x1000, RZ, 0xc0, !PT ;  /* 0x0000100033ff7812 */ /* 0x000fc6000788c0ff */
[----:B------:R-:W3:Y:S01]  /*d53d0*/  LDL.LU.64 R10, [R1+0xd40] ;  /* 0x000d4000010a7983 */ /* 0x000ee20000300a00 */
[----:B------:R-:W-:Y:S02]  /*d53e0*/  PRMT R39, R34, 0x7773, RZ ;  /* 0x0000777322277816 */ /* 0x000fe400000000ff */
        /* <DEDUP_REMOVED lines=25> */
[----:B------:R0:W-:Y:S04]  /*d5580*/  @P3 STG.E.U8 desc[UR40][R2.64], R39 ;  /* 0x0000002702003986 */ /* 0x0001e8000c101128 */
[----:B0-----:R-:W3:Y:S01]  /*d5590*/  LDL.LU.64 R2, [R1+0xce8] ;  /* 0x000ce80001027983 */ /* 0x001ee20000300a00 */
[----:B------:R-:W-:-:S04]  /*d55a0*/  LOP3.LUT R38, R38, 0xfffffeff, RZ, 0xc0, !PT ;  /* 0xfffffeff26267812 */ /* 0x000fc800078ec0ff */
        /* <DEDUP_REMOVED lines=9> */
[----:B------:R-:W-:Y:S02]  /*d5640*/  LOP3.LUT P5, RZ, R51, 0x8000, RZ, 0xc0, !PT ;  /* 0x0000800033ff7812 */ /* 0x000fe400078ac0ff */
[----:B------:R-:W-:Y:S02]  /*d5650*/  LOP3.LUT R38, R38, 0xfffff7ff, RZ, 0xc0, !PT ;  /* 0xfffff7ff26267812 */ /* 0x000fe400078ec0ff */
[----:B------:R-:W-:-:S05]  /*d5660*/  PRMT R39, R35, 0x7771, RZ ;  /* 0x0000777123277816 */ /* 0x000fca00000000ff */
[----:B----4-:R0:W-:Y:S02]  /*d5670*/  @P2 STG.E.U8 desc[UR40][R4.64], R39 ;  /* 0x0000002704002986 */ /* 0x0101e4000c101128 */
        /* <DEDUP_REMOVED lines=9> */
[----:B------:R-:W4:Y:S01]  /*d5710*/  LDL.LU R35, [R1+0x198] ;  /* 0x0001980001237983 */ /* 0x000f220000300800 */
[----:B0-----:R-:W-:-:S03]  /*d5720*/  PRMT R39, R14, 0x7770, RZ ;  /* 0x000077700e277816 */ /* 0x001fc600000000ff */
[----:B------:R-:W4:Y:S06]  /*d5730*/  LDL.LU.64 R8, [R1+0xcd0] ;  /* 0x000cd00001087983 */ /* 0x000f2c0000300a00 */
[----:B------:R0:W-:Y:S01]  /*d5740*/  @P6 STG.E.U8 desc[UR40][R10.64], R39 ;  /* 0x000000270a006986 */ /* 0x0001e2000c101128 */
[----:B------:R-:W-:Y:S02]  /*d5750*/  LOP3.LUT P6, RZ, R38, 0x400, RZ, 0xc0, !PT ;  /* 0x0000040026ff7812 */ /* 0x000fe400078cc0ff */
[----:B0-----:R-:W-:Y:S01]  /*d5760*/  PRMT R39, R14, 0x7771, RZ ;  /* 0x000077710e277816 */ /* 0x001fe200000000ff */
[----:B------:R-:W4:Y:S01]  /*d5770*/  LDL.LU.64 R10, [R1+0xcc0] ;  /* 0x000cc000010a7983 */ /* 0x000f220000300a00 */
[----:B------:R-:W-:-:S09]  /*d5780*/  LOP3.LUT P0, RZ, R51, 0x2000000, RZ, 0xc0, !PT ;  /* 0x0200000033ff7812 */ /* 0x000fd2000780c0ff */
[----:B--2---:R0:W-:Y:S01]  /*d5790*/  @P6 STG.E.U8 desc[UR40][R32.64], R39 ;  /* 0x0000002720006986 */ /* 0x0041e2000c101128 */
[----:B------:R-:W-:Y:S02]  /*d57a0*/  LOP3.LUT P6, RZ, R38, 0x200, RZ, 0xc0, !PT ;  /* 0x0000020026ff7812 */ /* 0x000fe400078cc0ff */
        /* <DEDUP_REMOVED lines=17> */
[----:B---3--:R0:W-:Y:S02]  /*d58c0*/  @P6 STG.E.U8 desc[UR40][R12.64], R39 ;  /* 0x000000270c006986 */ /* 0x0081e4000c101128 */
[----:B0-----:R-:W-:-:S05]  /*d58d0*/  PRMT R39, R34, 0x7770, RZ ;  /* 0x0000777022277816 */ /* 0x001fca00000000ff */
[----:B------:R0:W-:Y:S04]  /*d58e0*/  @P0 STG.E.U8 desc[UR40][R2.64], R39 ;  /* 0x0000002702000986 */ /* 0x0001e8000c101128 */
[----:B0-----:R-:W3:Y:S01]  /*d58f0*/  LDL.LU.64 R2, [R1+0xcb0] ;  /* 0x000cb00001027983 */ /* 0x001ee20000300a00 */
[C---:B------:R-:W-:Y:S02]  /*d5900*/  LOP3.LUT P1, RZ, R51.reuse, 0x4000000, RZ, 0xc0, !PT ;  /* 0x0400000033ff7812 */ /* 0x040fe4000782c0ff */
[C---:B------:R-:W-:Y:S02]  /*d5910*/  LOP3.LUT P4, RZ, R51.reuse, 0x8000000, RZ, 0xc0, !PT ;  /* 0x0800000033ff7812 */ /* 0x040fe4000788c0ff */
[----:B------:R-:W-:Y:S02]  /*d5920*/  PRMT R39, R34, 0x7771, RZ ;  /* 0x0000777122277816 */ /* 0x000fe400000000ff */
[----:B------:R-:W-:-:S02]  /*d5930*/  LOP3.LUT P3, RZ, R51, 0x10000000, RZ, 0xc0, !PT ;  /* 0x1000000033ff7812 */ /* 0x000fc4000786c0ff */
[----:B------:R-:W-:-:S05]  /*d5940*/  LOP3.LUT P2, RZ, R51, 0x20000000, RZ, 0xc0, !PT ;  /* 0x2000000033ff7812 */ /* 0x000fca000784c0ff */
[----:B----4-:R0:W-:Y:S02]  /*d5950*/  @P1 STG.E.U8 desc[UR40][R4.64], R39 ;  /* 0x0000002704001986 */ /* 0x0101e4000c101128 */
[----:B0-----:R-:W-:-:S05]  /*d5960*/  PRMT R39, R34, 0x7772, RZ ;  /* 0x0000777222277816 */ /* 0x001fca00000000ff */
        /* <DEDUP_REMOVED lines=11> */
[----:B------:R-:W-:Y:S02]  /*d5a20*/  PRMT R39, R35, 0x7771, RZ ;  /* 0x0000777123277816 */ /* 0x000fe400000000ff */
[----:B------:R-:W-:-:S09]  /*d5a30*/  LOP3.LUT P4, RZ, R51, 0x80000000, RZ, 0xc0, !PT ;  /* 0x8000000033ff7812 */ /* 0x000fd2000788c0ff */
[----:B--2---:R0:W-:Y:S04]  /*d5a40*/  @P5 STG.E.U8 desc[UR40][R32.64], R39 ;  /* 0x0000002720005986 */ /* 0x0041e8000c101128 */
[----:B0-----:R-:W2:Y:S01]  /*d5a50*/  LDL.LU.64 R32, [R1+0xc78] ;  /* 0x000c780001207983 */ /* 0x001ea20000300a00 */
[----:B------:R-:W-:-:S05]  /*d5a60*/  PRMT R39, R35, 0x7772, RZ ;  /* 0x0000777223277816 */ /* 0x000fca00000000ff */
[----:B---3--:R0:W-:Y:S04]  /*d5a70*/  @P4 STG.E.U8 desc[UR40][R2.64], R39 ;  /* 0x0000002702004986 */ /* 0x0081e8000c101128 */
[----:B0-----:R-:W3:Y:S01]  /*d5a80*/  LDL.LU R2, [R1+0x19c] ;  /* 0x00019c0001027983 */ /* 0x001ee20000300800 */
[----:B------:R-:W-:-:S03]  /*d5a90*/  PRMT R39, R35, 0x7773, RZ ;  /* 0x0000777323277816 */ /* 0x000fc600000000ff */
[----:B------:R-:W3:Y:S01]  /*d5aa0*/  LDL.LU.64 R34, [R1+0xc68] ;  /* 0x000c680001227983 */ /* 0x000ee20000300a00 */
[C---:B------:R-:W-:Y:S02]  /*d5ab0*/  LOP3.LUT P6, RZ, R36.reuse, 0x800, RZ, 0xc0, !PT ;  /* 0x0000080024ff7812 */ /* 0x040fe400078cc0ff */
[----:B------:R-:W-:Y:S01]  /*d5ac0*/  LOP3.LUT R37, R37, 0xefffffff, RZ, 0xc0, !PT ;  /* 0xefffffff25257812 */ /* 0x000fe200078ec0ff */
[----:B------:R-:W3:Y:S01]  /*d5ad0*/  LDL.LU.64 R40, [R1+0xc60] ;  /* 0x000c600001287983 */ /* 0x000ee20000300a00 */
[----:B------:R-:W-:-:S03]  /*d5ae0*/  LOP3.LUT P3, RZ, R36, 0x1, RZ, 0xc0, !PT ;  /* 0x0000000124ff7812 */ /* 0x000fc6000786c0ff */
[----:B------:R-:W3:Y:S06]  /*d5af0*/  LDL.LU.64 R42, [R1+0xc58] ;  /* 0x000c5800012a7983 */ /* 0x000eec0000300a00 */
        /* <DEDUP_REMOVED lines=14> */
[----:B------:R-:W-:Y:S01]  /*d5be0*/  LOP3.LUT P6, RZ, R36, 0x40, RZ, 0xc0, !PT ;  /* 0x0000004024ff7812 */ /* 0x000fe200078cc0ff */
[----:B0-----:R-:W4:Y:S01]  /*d5bf0*/  LDL.LU R10, [R1+0x380] ;  /* 0x00038000010a7983 */ /* 0x001f220000300800 */
[----:B------:R-:W-:-:S03]  /*d5c00*/  LOP3.LUT R38, R38, 0xfffffffd, RZ, 0xc0, !PT ;  /* 0xfffffffd26267812 */ /* 0x000fc600078ec0ff */
[----:B------:R-:W4:Y:S04]  /*d5c10*/  LDL.LU.64 R44, [R1+0xc50] ;  /* 0x000c5000012c7983 */ /* 0x000f280000300a00 */
[----:B------:R-:W4:Y:S04]  /*d5c20*/  LDL.LU.64 R20, [R1+0xc40] ;  /* 0x000c400001147983 */ /* 0x000f280000300a00 */
[----:B------:R-:W-:Y:S01]  /*d5c30*/  @P6 LOP3.LUT R38, R38, 0x2, RZ, 0xfc, !PT ;  /* 0x0000000226266812 */ /* 0x000fe200078efcff */
[----:B------:R-:W4:Y:S01]  /*d5c40*/  LDL.LU.64 R16, [R1+0xc38] ;  /* 0x000c380001107983 */ /* 0x000f220000300a00 */
[----:B------:R-:W-:-:S02]  /*d5c50*/  LOP3.LUT P6, RZ, R36, 0x20, RZ, 0xc0, !PT ;  /* 0x0000002024ff7812 */ /* 0x000fc400078cc0ff */
[----:B------:R-:W-:Y:S01]  /*d5c60*/  LOP3.LUT R38, R38, 0xfffffffb, RZ, 0xc0, !PT ;  /* 0xfffffffb26267812 */ /* 0x000fe200078ec0ff */
[----:B------:R-:W4:Y:S01]  /*d5c70*/  LDL.LU.64 R14, [R1+0xc30] ;  /* 0x000c3000010e7983 */ /* 0x000f220000300a00 */
[C---:B------:R-:W-:Y:S02]  /*d5c80*/  LOP3.LUT P2, RZ, R36.reuse, 0x2, RZ, 0xc0, !PT ;  /* 0x0000000224ff7812 */ /* 0x040fe4000784c0ff */
[----:B------:R-:W-:Y:S01]  /*d5c90*/  LOP3.LUT P5, RZ, R36, 0x4, RZ, 0xc0, !PT ;  /* 0x0000000424ff7812 */ /* 0x000fe200078ac0ff */
[----:B------:R-:W4:Y:S06]  /*d5ca0*/  LDL.LU R11, [R1+0x370] ;  /* 0x00037000010b7983 */ /* 0x000f2c0000300800 */
        /* <DEDUP_REMOVED lines=13> */
[C---:B------:R-:W-:Y:S02]  /*d5d80*/  LOP3.LUT P6, RZ, R38.reuse, 0x8, RZ, 0xc0, !PT ;  /* 0x0000000826ff7812 */ /* 0x040fe400078cc0ff */
[----:B0-----:R-:W-:Y:S01]  /*d5d90*/  PRMT R39, R9, 0x7773, RZ ;  /* 0x0000777309277816 */ /* 0x001fe200000000ff */
[----:B------:R-:W4:Y:S04]  /*d5da0*/  LDL.LU.64 R6, [R1+0xc08] ;  /* 0x000c080001067983 */ /* 0x000f280000300a00 */
[----:B------:R-:W4:Y:S06]  /*d5db0*/  LDL.LU.64 R8, [R1+0xc00] ;  /* 0x000c000001087983 */ /* 0x000f2c0000300a00 */
[----:B--2---:R0:W-:Y:S01]  /*d5dc0*/  @P6 STG.E.U8 desc[UR40][R32.64], R39 ;  /* 0x0000002720006986 */ /* 0x0041e2000c101128 */
[----:B------:R-:W-:-:S03]  /*d5dd0*/  LOP3.LUT P6, RZ, R38, 0x4, RZ, 0xc0, !PT ;  /* 0x0000000426ff7812 */ /* 0x000fc600078cc0ff */
[----:B0-----:R-:W2:Y:S04]  /*d5de0*/  LDL.LU.64 R32, [R1+0xbf8] ;  /* 0x000bf80001207983 */ /* 0x001ea80000300a00 */
[----:B------:R-:W2:Y:S01]  /*d5df0*/  LDL.LU R3, [R1+0x384] ;  /* 0x0003840001037983 */ /* 0x000ea20000300800 */
[----:B---3--:R-:W-:-:S05]  /*d5e00*/  PRMT R39, R2, 0x7770, RZ ;  /* 0x0000777002277816 */ /* 0x008fca00000000ff */
[----:B------:R0:W-:Y:S04]  /*d5e10*/  @P6 STG.E.U8 desc[UR40][R34.64], R39 ;  /* 0x0000002722006986 */ /* 0x0001e8000c101128 */
[----:B0-----:R-:W3:Y:S01]  /*d5e20*/  LDL.LU.64 R34, [R1+0x3c60] ;  /* 0x003c600001227983 */ /* 0x001ee20000300a00 */
[----:B------:R-:W-:Y:S02]  /*d5e30*/  LOP3.LUT P6, RZ, R38, 0x2, RZ, 0xc0, !PT ;  /* 0x0000000226ff7812 */ /* 0x000fe400078cc0ff */
[----:B------:R-:W-:-:S11]  /*d5e40*/  PRMT R39, R2, 0x7771, RZ ;  /* 0x0000777102277816 */ /* 0x000fd600000000ff */
        /* <DEDUP_REMOVED lines=33> */
[----:B---3--:R0:W-:Y:S04]  /*d6060*/  @P5 STG.E.U8 desc[UR40][R34.64], R38 ;  /* 0x0000002622005986 */ /* 0x0081e8000c101128 */
        /* <DEDUP_REMOVED lines=134> */
[C---:B------:R-:W-:Y:S02]  /*d68d0*/  LOP3.LUT P3, RZ, R35.reuse, 0x40, RZ, 0xc0, !PT ;  /* 0x0000004023ff7812 */ /* 0x040fe4000786c0ff */
[----:B------:R-:W-:-:S07]  /*d68e0*/  LOP3.LUT P2, RZ, R35, 0x80, RZ, 0xc0, !PT ;  /* 0x0000008023ff7812 */ /* 0x000fce000784c0ff */
[----:B------:R-:W-:Y:S02]  /*d68f0*/  @P6 LOP3.LUT R37, R37, 0x40000, RZ, 0xfc, !PT ;  /* 0x0004000025256812 */ /* 0x000fe400078efcff */
[C---:B------:R-:W-:Y:S02]  /*d6900*/  LOP3.LUT P6, RZ, R35.reuse, 0x400, RZ, 0xc0, !PT ;  /* 0x0000040023ff7812 */ /* 0x040fe400078cc0ff */
[----:B------:R-:W-:Y:S02]  /*d6910*/  LOP3.LUT P5, RZ, R35, 0x100, RZ, 0xc0, !PT ;  /* 0x0000010023ff7812 */ /* 0x000fe400078ac0ff */
[----:B------:R-:W-:-:S09]  /*d6920*/  LOP3.LUT R37, R37, 0xfff7ffff, RZ, 0xc0, !PT ;  /* 0xfff7ffff25257812 */ /* 0x000fd200078ec0ff */
[----:B------:R-:W-:Y:S02]  /*d6930*/  @P6 LOP3.LUT R37, R37, 0x80000, RZ, 0xfc, !PT ;  /* 0x0008000025256812 */ /* 0x000fe400078efcff */
[----:B------:R-:W-:Y:S02]  /*d6940*/  LOP3.LUT P6, RZ, R35, 0x200, RZ, 0xc0, !PT ;  /* 0x0000020023ff7812 */ /* 0x000fe400078cc0ff */
[----:B--2---:R-:W-:-:S05]  /*d6950*/  PRMT R36, R9, 0x7770, RZ ;  /* 0x0000777009247816 */ /* 0x004fca00000000ff */
[----:B------:R0:W-:Y:S04]  /*d6960*/  @P4 STG.E.U8 desc[UR40][R32.64], R36 ;  /* 0x0000002420004986 */ /* 0x0001e8000c101128 */
[----:B0-----:R-:W2:Y:S04]  /*d6970*/  LDL.LU.64 R32, [R1+0xad8] ;  /* 0x000ad80001207983 */ /* 0x001ea80000300a00 */
[----:B------:R-:W2:Y:S04]  /*d6980*/  LDL.LU R8, [R1+0x350] ;  /* 0x0003500001087983 */ /* 0x000ea80000300800 */
[----:B------:R-:W2:Y:S04]  /*d6990*/  LDL.LU.64 R40, [R1+0xad0] ;  /* 0x000ad00001287983 */ /* 0x000ea80000300a00 */
[----:B------:R-:W2:Y:S04]  /*d69a0*/  LDL.LU.64 R42, [R1+0xac0] ;  /* 0x000ac000012a7983 */ /* 0x000ea80000300a00 */
[----:B------:R-:W2:Y:S04]  /*d69b0*/  LDL.LU.64 R44, [R1+0xab8] ;  /* 0x000ab800012c7983 */ /* 0x000ea80000300a00 */
[----:B------:R-:W2:Y:S04]  /*d69c0*/  LDL.LU.64 R20, [R1+0xab0] ;  /* 0x000ab00001147983 */ /* 0x000ea80000300a00 */
[----:B------:R-:W2:Y:S01]  /*d69d0*/  LDL.LU.64 R16, [R1+0xaa8] ;  /* 0x000aa80001107983 */ /* 0x000ea20000300a00 */
[----:B------:R-:W-:-:S03]  /*d69e0*/  PRMT R36, R9, 0x7771, RZ ;  /* 0x0000777109247816 */ /* 0x000fc600000000ff */
[----:B------:R-:W2:Y:S04]  /*d69f0*/  LDL.LU.64 R14, [R1+0xa90] ;  /* 0x000a9000010e7983 */ /* 0x000ea80000300a00 */
[----:B---3--:R0:W-:Y:S02]  /*d6a00*/  @P3 STG.E.U8 desc[UR40][R12.64], R36 ;  /* 0x000000240c003986 */ /* 0x0081e4000c101128 */
[C---:B0-----:R-:W-:Y:S02]  /*d6a10*/  PRMT R36, R9.reuse, 0x7772, RZ ;  /* 0x0000777209247816 */ /* 0x041fe400000000ff */
[----:B------:R-:W3:Y:S04]  /*d6a20*/  LDL.LU.64 R12, [R1+0xa88] ;  /* 0x000a8800010c7983 */ /* 0x000ee80000300a00 */
[----:B----4-:R0:W-:Y:S02]  /*d6a30*/  @P2 STG.E.U8 desc[UR40][R2.64], R36 ;  /* 0x0000002402002986 */ /* 0x0101e4000c101128 */
[----:B0-----:R-:W-:-:S02]  /*d6a40*/  PRMT R36, R9, 0x7773, RZ ;  /* 0x0000777309247816 */ /* 0x001fc400000000ff */
[----:B------:R-:W4:Y:S04]  /*d6a50*/  LDL.LU.64 R2, [R1+0xa80] ;  /* 0x000a800001027983 */ /* 0x000f280000300a00 */
[----:B------:R0:W-:Y:S02]  /*d6a60*/  @P5 STG.E.U8 desc[UR40][R4.64], R36 ;  /* 0x0000002404005986 */ /* 0x0001e4000c101128 */
[----:B0-----:R-:W-:Y:S02]  /*d6a70*/  PRMT R36, R60, 0x7770, RZ ;  /* 0x000077703c247816 */ /* 0x001fe400000000ff */
[----:B------:R-:W3:Y:S04]  /*d6a80*/  LDL.LU.64 R4, [R1+0xa78] ;  /* 0x000a780001047983 */ /* 0x000ee80000300a00 */
[----:B------:R0:W-:Y:S01]  /*d6a90*/  @P6 STG.E.U8 desc[UR40][R6.64], R36 ;  /* 0x0000002406006986 */ /* 0x0001e2000c101128 */
[----:B------:R-:W-:-:S03]  /*d6aa0*/  LOP3.LUT P6, RZ, R37, 0x80000, RZ, 0xc0, !PT ;  /* 0x0008000025ff7812 */ /* 0x000fc600078cc0ff */
[----:B------:R-:W3:Y:S01]  /*d6ab0*/  LDL.LU R9, [R1+0x354] ;  /* 0x0003540001097983 */ /* 0x000ee20000300800 */
[----:B0-----:R-:W-:-:S03]  /*d6ac0*/  PRMT R36, R60, 0x7771, RZ ;  /* 0x000077713c247816 */ /* 0x001fc600000000ff */
[----:B------:R-:W3:Y:S06]  /*d6ad0*/  LDL.LU.64 R6, [R1+0xa68] ;  /* 0x000a680001067983 */ /* 0x000eec0000300a00 */
[----:B------:R0:W-:Y:S04]  /*d6ae0*/  @P6 STG.E.U8 desc[UR40][R10.64], R36 ;  /* 0x000000240a006986 */ /* 0x0001e8000c101128 */
[----:B0-----:R-:W3:Y:S01]  /*d6af0*/  LDL.LU.64 R10, [R1+0xa60] ;  /* 0x000a6000010a7983 */ /* 0x001ee20000300a00 */
[----:B------:R-:W-:-:S02]  /*d6b00*/  LOP3.LUT P6, RZ, R37, 0x40000, RZ, 0xc0, !PT ;  /* 0x0004000025ff7812 */ /* 0x000fc400078cc0ff */
[----:B------:R-:W-:Y:S02]  /*d6b10*/  PRMT R36, R60, 0x7772, RZ ;  /* 0x000077723c247816 */ /* 0x000fe400000000ff */
        /* <DEDUP_REMOVED lines=26> */
[----:B---3--:R0:W-:Y:S02]  /*d6cc0*/  @P0 STG.E.U8 desc[UR40][R12.64], R36 ;  /* 0x000000240c000986 */ /* 0x0081e4000c101128 */
[----:B0-----:R-:W-:-:S05]  /*d6cd0*/  PRMT R36, R34, 0x7772, RZ ;  /* 0x0000777222247816 */ /* 0x001fca00000000ff */
[----:B----4-:R0:W-:Y:S02]  /*d6ce0*/  @P1 STG.E.U8 desc[UR40][R2.64], R36 ;  /* 0x0000002402001986 */ /* 0x0101e4000c101128 */
[----:B0-----:R-:W-:Y:S02]  /*d6cf0*/  PRMT R36, R34, 0x7773, RZ ;  /* 0x0000777322247816 */ /* 0x001fe400000000ff */
[----:B------:R-:W3:Y:S04]  /*d6d00*/  LDL.LU R34, [R1+0x3c50] ;  /* 0x003c500001227983 */ /* 0x000ee80000300800 */
[----:B------:R0:W-:Y:S02]  /*d6d10*/  @P4 STG.E.U8 desc[UR40][R4.64], R36 ;  /* 0x0000002404004986 */ /* 0x0001e4000c101128 */
[----:B0-----:R-:W-:-:S05]  /*d6d20*/  PRMT R36, R9, 0x7770, RZ ;  /* 0x0000777009247816 */ /* 0x001fca00000000ff */
[----:B------:R0:W-:Y:S02]  /*d6d30*/  @P3 STG.E.U8 desc[UR40][R6.64], R36 ;  /* 0x0000002406003986 */ /* 0x0001e4000c101128 */
[----:B0-----:R-:W-:-:S05]  /*d6d40*/  PRMT R36, R9, 0x7771, RZ ;  /* 0x0000777109247816 */ /* 0x001fca00000000ff */
[----:B------:R0:W-:Y:S04]  /*d6d50*/  @P2 STG.E.U8 desc[UR40][R10.64], R36 ;  /* 0x000000240a002986 */ /* 0x0001e8000c101128 */
[----:B0-----:R-:W4:Y:S01]  /*d6d60*/  LDL.LU.64 R10, [R1+0xa50] ;  /* 0x000a5000010a7983 */ /* 0x001f220000300a00 */
[----:B------:R-:W-:Y:S02]  /*d6d70*/  LOP3.LUT P5, RZ, R35, 0x800000, RZ, 0xc0, !PT ;  /* 0x0080000023ff7812 */ /* 0x000fe400078ac0ff */
[----:B------:R-:W-:Y:S02]  /*d6d80*/  PRMT R36, R9, 0x7772, RZ ;  /* 0x0000777209247816 */ /* 0x000fe400000000ff */
[----:B------:R-:W-:-:S09]  /*d6d90*/  LOP3.LUT P4, RZ, R35, 0x1000000, RZ, 0xc0, !PT ;  /* 0x0100000023ff7812 */ /* 0x000fd2000788c0ff */
[----:B--2---:R0:W-:Y:S04]  /*d6da0*/  @P5 STG.E.U8 desc[UR40][R32.64], R36 ;  /* 0x0000002420005986 */ /* 0x0041e8000c101128 */
[----:B0-----:R-:W2:Y:S04]  /*d6db0*/  LDL.LU.64 R32, [R1+0xa40] ;  /* 0x000a400001207983 */ /* 0x001ea80000300a00 */
[----:B------:R-:W2:Y:S04]  /*d6dc0*/  LDL.LU.64 R14, [R1+0xa38] ;  /* 0x000a3800010e7983 */ /* 0x000ea80000300a00 */
[----:B------:R-:W2:Y:S04]  /*d6dd0*/  LDL.LU.64 R12, [R1+0xa30] ;  /* 0x000a3000010c7983 */ /* 0x000ea80000300a00 */
[----:B------:R-:W2:Y:S04]  /*d6de0*/  LDL.LU R3, [R1+0x368] ;  /* 0x0003680001037983 */ /* 0x000ea80000300800 */
[----:B------:R-:W2:Y:S04]  /*d6df0*/  LDL.LU.64 R6, [R1+0xa28] ;  /* 0x000a280001067983 */ /* 0x000ea80000300a00 */
[----:B------:R-:W2:Y:S01]  /*d6e00*/  LDL.LU R16, [R1+0x358] ;  /* 0x0003580001107983 */ /* 0x000ea20000300800 */
[----:B------:R-:W-:-:S03]  /*d6e10*/  PRMT R36, R9, 0x7773, RZ ;  /* 0x0000777309247816 */ /* 0x000fc600000000ff */
[----:B------:R-:W2:Y:S04]  /*d6e20*/  LDL.LU.64 R8, [R1+0xa10] ;  /* 0x000a100001087983 */ /* 0x000ea80000300a00 */
[----:B----4-:R0:W-:Y:S04]  /*d6e30*/  @P4 STG.E.U8 desc[UR40][R10.64], R36 ;  /* 0x000000240a004986 */ /* 0x0101e8000c101128 */
[----:B0-----:R-:W4:Y:S01]  /*d6e40*/  LDL.LU.64 R10, [R1+0xa08] ;  /* 0x000a0800010a7983 */ /* 0x001f220000300a00 */
[----:B---3--:R-:W-:Y:S02]  /*d6e50*/  LOP3.LUT P6, RZ, R34, 0x10, RZ, 0xc0, !PT ;  /* 0x0000001022ff7812 */ /* 0x008fe400078cc0ff */
[----:B------:R-:W-:-:S11]  /*d6e60*/  LOP3.LUT R37, R37, 0xffffffef, RZ, 0xc0, !PT ;  /* 0xffffffef25257812 */ /* 0x000fd600078ec0ff */
        /* <DEDUP_REMOVED lines=19> */
[----:B------:R-:W3:Y:S04]  /*d6fa0*/  LDL.LU.64 R38, [R1+0x9f8] ;  /* 0x0009f80001267983 */ /* 0x000ee80000300a00 */
[----:B------:R-:W3:Y:S04]  /*d6fb0*/  LDL.LU R4, [R1+0x36c] ;  /* 0x00036c0001047983 */ /* 0x000ee80000300800 */
[----:B------:R-:W3:Y:S01]  /*d6fc0*/  LDL.LU.64 R40, [R1+0x9e8] ;  /* 0x0009e80001287983 */ /* 0x000ee20000300a00 */
[----:B------:R-:W-:-:S02]  /*d6fd0*/  @P6 LOP3.LUT R37, R37, 0x200, RZ, 0xfc, !PT ;  /* 0x0000020025256812 */ /* 0x000fc400078efcff */
[----:B------:R-:W-:Y:S01]  /*d6fe0*/  LOP3.LUT P6, RZ, R35, 0x40000000, RZ, 0xc0, !PT ;  /* 0x4000000023ff7812 */ /* 0x000fe200078cc0ff */
[----:B------:R-:W3:Y:S01]  /*d6ff0*/  LDL.LU.64 R42, [R1+0x9e0] ;  /* 0x0009e000012a7983 */ /* 0x000ee20000300a00 */
[----:B------:R-:W-:Y:S02]  /*d7000*/  LOP3.LUT R37, R37, 0xfffffbff, RZ, 0xc0, !PT ;  /* 0xfffffbff25257812 */ /* 0x000fe400078ec0ff */
[C---:B------:R-:W-:Y:S01]  /*d7010*/  LOP3.LUT P2, RZ, R35.reuse, 0x4000000, RZ, 0xc0, !PT ;  /* 0x0400000023ff7812 */ /* 0x040fe2000784c0ff */
[----:B------:R-:W3:Y:S01]  /*d7020*/  LDL.LU.64 R44, [R1+0x9d8] ;  /* 0x0009d800012c7983 */ /* 0x000ee20000300a00 */
[----:B------:R-:W-:Y:S02]  /*d7030*/  LOP3.LUT P5, RZ, R35, 0x8000000, RZ, 0xc0, !PT ;  /* 0x0800000023ff7812 */ /* 0x000fe400078ac0ff */
[----:B------:R-:W-:Y:S01]  /*d7040*/  PRMT R36, R3, 0x7771, RZ ;  /* 0x0000777103247816 */ /* 0x000fe200000000ff */
[----:B------:R-:W3:Y:S04]  /*d7050*/  LDL.LU R5, [R1+0x35c] ;  /* 0x00035c0001057983 */ /* 0x000ee80000300800 */
[----:B------:R-:W-:Y:S01]  /*d7060*/  @P6 LOP3.LUT R37, R37, 0x400, RZ, 0xfc, !PT ;  /* 0x0000040025256812 */ /* 0x000fe200078efcff */
[----:B------:R-:W3:Y:S01]  /*d7070*/  LDL.LU.64 R20, [R1+0x9d0] ;  /* 0x0009d00001147983 */ /* 0x000ee20000300a00 */
[----:B------:R-:W-:-:S02]  /*d7080*/  LOP3.LUT P6, RZ, R35, 0x20000000, RZ, 0xc0, !PT ;  /* 0x2000000023ff7812 */ /* 0x000fc400078cc0ff */
[----:B------:R-:W-:Y:S01]  /*d7090*/  LOP3.LUT R37, R37, 0xfffff7ff, RZ, 0xc0, !PT ;  /* 0xfffff7ff25257812 */ /* 0x000fe200078ec0ff */
[----:B------:R0:W-:Y:S10]  /*d70a0*/  @P2 STG.E.U8 desc[UR40][R14.64], R36 ;  /* 0x000000240e002986 */ /* 0x0001f4000c101128 */
[----:B------:R-:W-:-:S02]  /*d70b0*/  @P6 LOP3.LUT R37, R37, 0x800, RZ, 0xfc, !PT ;  /* 0x0000080025256812 */ /* 0x000fc400078efcff */
[----:B------:R-:W-:Y:S01]  /*d70c0*/  LOP3.LUT P6, RZ, R35, 0x10000000, RZ, 0xc0, !PT ;  /* 0x1000000023ff7812 */ /* 0x000fe200078cc0ff */
[----:B0-----:R-:W3:Y:S01]  /*d70d0*/  LDL.LU.64 R14, [R1+0x9c0] ;  /* 0x0009c000010e7983 */ /* 0x001ee20000300a00 */
[----:B------:R-:W-:-:S05]  /*d70e0*/  PRMT R36, R3, 0x7772, RZ ;  /* 0x0000777203247816 */ /* 0x000fca00000000ff */
[----:B------:R0:W-:Y:S02]  /*d70f0*/  @P5 STG.E.U8 desc[UR40][R12.64], R36 ;  /* 0x000000240c005986 */ /* 0x0001e4000c101128 */
[----:B0-----:R-:W-:Y:S02]  /*d7100*/  PRMT R36, R3, 0x7773, RZ ;  /* 0x0000777303247816 */ /* 0x001fe400000000ff */
[----:B------:R-:W3:Y:S04]  /*d7110*/  LDL.LU.64 R12, [R1+0x9b8] ;  /* 0x0009b800010c7983 */ /* 0x000ee80000300a00 */
[----:B------:R0:W-:Y:S01]  /*d7120*/  @P6 STG.E.U8 desc[UR40][R6.64], R36 ;  /* 0x0000002406006986 */ /* 0x0001e2000c101128 */
[----:B------:R-:W-:-:S03]  /*d7130*/  LOP3.LUT P6, RZ, R37, 0x800, RZ, 0xc0, !PT ;  /* 0x0000080025ff7812 */ /* 0x000fc600078cc0ff */
[----:B------:R-:W3:Y:S04]  /*d7140*/  LDL.LU.64 R2, [R1+0x9b0] ;  /* 0x0009b00001027983 */ /* 0x000ee80000300a00 */
[----:B------:R-:W3:Y:S01]  /*d7150*/  LDL.LU R17, [R1+0x340] ;  /* 0x0003400001117983 */ /* 0x000ee20000300800 */
        /* <DEDUP_REMOVED lines=20> */
[----:B---3--:R0:W-:Y:S01]  /*d72a0*/  @P6 STG.E.U8 desc[UR40][R38.64], R36 ;  /* 0x0000002426006986 */ /* 0x0081e2000c101128 */
        /* <DEDUP_REMOVED lines=23> */
[----:B----4-:R0:W-:Y:S04]  /*d7420*/  @P5 STG.E.U8 desc[UR40][R10.64], R36 ;  /* 0x000000240a005986 */ /* 0x0101e8000c101128 */
        /* <DEDUP_REMOVED lines=125> */
[----:B------:R-:W-:-:S03]  /*d7c00*/  LOP3.LUT R35, R35, 0xffdfffff, RZ, 0xc0, !PT ;  /* 0xffdfffff23237812 */ /* 0x000fc600078ec0ff */
[----:B------:R-:W2:Y:S08]  /*d7c10*/  LDL.LU.64 R44, [R1+0x850] ;  /* 0x00085000012c7983 */ /* 0x000eb00000300a00 */
        /* <DEDUP_REMOVED lines=14> */
[----:B------:R-:W-:Y:S02]  /*d7d00*/  LOP3.LUT P6, RZ, R33, 0x10, RZ, 0xc0, !PT ;  /* 0x0000001021ff7812 */ /* 0x000fe400078cc0ff */
[----:B------:R-:W-:Y:S01]  /*d7d10*/  LOP3.LUT R35, R35, 0xfbffffff, RZ, 0xc0, !PT ;  /* 0xfbffffff23237812 */ /* 0x000fe200078ec0ff */
[----:B----4-:R0:W-:Y:S01]  /*d7d20*/  @P3 STG.E.U8 desc[UR40][R14.64], R34 ;  /* 0x000000220e003986 */ /* 0x0101e2000c101128 */
[----:B------:R-:W-:-:S09]  /*d7d30*/  LOP3.LUT P2, RZ, R33, 0x1, RZ, 0xc0, !PT ;  /* 0x0000000121ff7812 */ /* 0x000fd2000784c0ff */
[----:B------:R-:W-:Y:S02]  /*d7d40*/  @P6 LOP3.LUT R35, R35, 0x4000000, RZ, 0xfc, !PT ;  /* 0x0400000023236812 */ /* 0x000fe400078efcff */
[----:B------:R-:W-:Y:S02]  /*d7d50*/  LOP3.LUT P6, RZ, R33, 0x8, RZ, 0xc0, !PT ;  /* 0x0000000821ff7812 */ /* 0x000fe400078cc0ff */
[----:B0-----:R-:W-:Y:S02]  /*d7d60*/  PRMT R34, R13, 0x7773, RZ ;  /* 0x000077730d227816 */ /* 0x001fe400000000ff */
[----:B------:R-:W4:Y:S01]  /*d7d70*/  LDL.LU R13, [R1+0x320] ;  /* 0x00032000010d7983 */ /* 0x000f220000300800 */
[----:B------:R-:W-:-:S03]  /*d7d80*/  LOP3.LUT P5, RZ, R33, 0x2, RZ, 0xc0, !PT ;  /* 0x0000000221ff7812 */ /* 0x000fc600078ac0ff */
[----:B------:R-:W4:Y:S01]  /*d7d90*/  LDL.LU.64 R20, [R1+0x840] ;  /* 0x0008400001147983 */ /* 0x000f220000300a00 */
[----:B------:R-:W-:-:S03]  /*d7da0*/  LOP3.LUT R35, R35, 0xf7ffffff, RZ, 0xc0, !PT ;  /* 0xf7ffffff23237812 */ /* 0x000fc600078ec0ff */
[----:B------:R0:W-:Y:S01]  /*d7db0*/  @P2 STG.E.U8 desc[UR40][R2.64], R34 ;  /* 0x0000002202002986 */ /* 0x0001e2000c101128 */
[----:B------:R-:W-:Y:S02]  /*d7dc0*/  @P6 LOP3.LUT R35, R35, 0x8000000, RZ, 0xfc, !PT ;  /* 0x0800000023236812 */ /* 0x000fe400078efcff */
[----:B------:R-:W-:Y:S01]  /*d7dd0*/  LOP3.LUT P6, RZ, R33, 0x4, RZ, 0xc0, !PT ;  /* 0x0000000421ff7812 */ /* 0x000fe200078cc0ff */
[----:B------:R-:W4:Y:S04]  /*d7de0*/  LDL.LU.64 R16, [R1+0x838] ;  /* 0x0008380001107983 */ /* 0x000f280000300a00 */
[----:B------:R-:W4:Y:S01]  /*d7df0*/  LDL.LU.64 R14, [R1+0x830] ;  /* 0x00083000010e7983 */ /* 0x000f220000300a00 */
[----:B0-----:R-:W-:-:S03]  /*d7e00*/  PRMT R34, R60, 0x7770, RZ ;  /* 0x000077703c227816 */ /* 0x001fc600000000ff */
[----:B------:R-:W4:Y:S04]  /*d7e10*/  LDL.LU.64 R2, [R1+0x828] ;  /* 0x0008280001027983 */ /* 0x000f280000300a00 */
[----:B------:R0:W-:Y:S02]  /*d7e20*/  @P5 STG.E.U8 desc[UR40][R4.64], R34 ;  /* 0x0000002204005986 */ /* 0x0001e4000c101128 */
[----:B0-----:R-:W-:Y:S02]  /*d7e30*/  PRMT R34, R60, 0x7771, RZ ;  /* 0x000077713c227816 */ /* 0x001fe400000000ff */
[----:B------:R-:W4:Y:S04]  /*d7e40*/  LDL.LU.64 R4, [R1+0x810] ;  /* 0x0008100001047983 */ /* 0x000f280000300a00 */
[----:B------:R0:W-:Y:S01]  /*d7e50*/  @P6 STG.E.U8 desc[UR40][R6.64], R34 ;  /* 0x0000002206006986 */ /* 0x0001e2000c101128 */
[----:B------:R-:W-:-:S02]  /*d7e60*/  LOP3.LUT P6, RZ, R35, 0x8000000, RZ, 0xc0, !PT ;  /* 0x0800000023ff7812 */ /* 0x000fc400078cc0ff */
        /* <DEDUP_REMOVED lines=23> */
[----:B------:R-:W-:Y:S02]  /*d7fe0*/  LOP3.LUT P4, RZ, R33, 0x2000, RZ, 0xc0, !PT ;  /* 0x0000200021ff7812 */ /* 0x000fe4000788c0ff */
[----:B----4-:R-:W-:-:S05]  /*d7ff0*/  PRMT R34, R13, 0x7770, RZ ;  /* 0x000077700d227816 */ /* 0x010fca00000000ff */
        /* <DEDUP_REMOVED lines=17> */
[----:B0-----:R-:W-:Y:S02]  /*d8110*/  PRMT R34, R32, 0x7773, RZ ;  /* 0x0000777320227816 */ /* 0x001fe400000000ff */
[----:B------:R-:W2:Y:S04]  /*d8120*/  LDL.LU R32, [R1+0x3c38] ;  /* 0x003c380001207983 */ /* 0x000ea80000300800 */
[----:B---3--:R0:W-:Y:S04]  /*d8130*/  @P5 STG.E.U8 desc[UR40][R10.64], R34 ;  /* 0x000000220a005986 */ /* 0x0081e8000c101128 */
[----:B0-----:R-:W3:Y:S04]  /*d8140*/  LDL.LU.64 R10, [R1+0x7e8] ;  /* 0x0007e800010a7983 */ /* 0x001ee80000300a00 */
        /* <DEDUP_REMOVED lines=23> */
[----:B---3--:R0:W-:Y:S04]  /*d82c0*/  @P4 STG.E.U8 desc[UR40][R10.64], R34 ;  /* 0x000000220a004986 */ /* 0x0081e8000c101128 */
[----:B0-----:R-:W2:Y:S04]  /*d82d0*/  LDL.LU.64 R10, [R1+0x7b0] ;  /* 0x0007b000010a7983 */ /* 0x001ea80000300a00 */
[----:B------:R-:W3:Y:S04]  /*d82e0*/  LDL.LU.64 R38, [R1+0x7a8] ;  /* 0x0007a80001267983 */ /* 0x000ee80000300a00 */
[----:B------:R-:W3:Y:S04]  /*d82f0*/  LDL.LU.64 R40, [R1+0x790] ;  /* 0x0007900001287983 */ /* 0x000ee80000300a00 */
[----:B------:R-:W3:Y:S01]  /*d8300*/  LDL.LU R60, [R1+0x328] ;  /* 0x00032800013c7983 */ /* 0x000ee20000300800 */
        /* <DEDUP_REMOVED lines=8> */
[----:B------:R-:W3:Y:S04]  /*d8390*/  LDL.LU.64 R20, [R1+0x778] ;  /* 0x0007780001147983 */ /* 0x000ee80000300a00 */
[----:B------:R-:W-:-:S02]  /*d83a0*/  @P6 LOP3.LUT R35, R35, 0x20000, RZ, 0xfc, !PT ;  /* 0x0002000023236812 */ /* 0x000fc400078efcff */
[----:B------:R-:W-:Y:S02]  /*d83b0*/  LOP3.LUT P6, RZ, R33, 0x800000, RZ, 0xc0, !PT ;  /* 0x0080000021ff7812 */ /* 0x000fe400078cc0ff */
[----:B------:R-:W-:Y:S01]  /*d83c0*/  LOP3.LUT R35, R35, 0xfffbffff, RZ, 0xc0, !PT ;  /* 0xfffbffff23237812 */ /* 0x000fe200078ec0ff */
[----:B----4-:R0:W-:Y:S01]  /*d83d0*/  @P3 STG.E.U8 desc[UR40][R14.64], R34 ;  /* 0x000000220e003986 */ /* 0x0101e2000c101128 */
[----:B------:R-:W-:-:S09]  /*d83e0*/  LOP3.LUT P5, RZ, R33, 0x100000, RZ, 0xc0, !PT ;  /* 0x0010000021ff7812 */ /* 0x000fd200078ac0ff */
[----:B------:R-:W-:Y:S02]  /*d83f0*/  @P6 LOP3.LUT R35, R35, 0x40000, RZ, 0xfc, !PT ;  /* 0x0004000023236812 */ /* 0x000fe400078efcff */
        /* <DEDUP_REMOVED lines=43> */
[----:B----4-:R-:W-:-:S07]  /*d86b0*/  PRMT R34, R8, 0x7770, RZ ;  /* 0x0000777008227816 */ /* 0x010fce00000000ff */
        /* <DEDUP_REMOVED lines=23> */
[----:B------:R-:W4:Y:S01]  /*d8830*/  LDL.LU R13, [R1+0x300] ;  /* 0x00030000010d7983 */ /* 0x000f220000300800 */
[----:B------:R-:W-:-:S02]  /*d8840*/  PRMT R34, R9, 0x7773, RZ ;  /* 0x0000777309227816 */ /* 0x000fc400000000ff */
[C---:B------:R-:W-:Y:S01]  /*d8850*/  LOP3.LUT P4, RZ, R32.reuse, 0x10, RZ, 0xc0, !PT ;  /* 0x0000001020ff7812 */ /* 0x040fe2000788c0ff */
[----:B------:R-:W4:Y:S01]  /*d8860*/  LDL.LU.64 R8, [R1+0x6e8] ;  /* 0x0006e80001087983 */ /* 0x000f220000300a00 */
        /* <DEDUP_REMOVED lines=16> */
[----:B------:R-:W2:Y:S01]  /*d8970*/  LDL.LU.64 R36, [R1+0x6d8] ;  /* 0x0006d80001247983 */ /* 0x000ea20000300a00 */
[----:B------:R-:W-:-:S03]  /*d8980*/  LOP3.LUT R35, R35, 0xfffffeff, RZ, 0xc0, !PT ;  /* 0xfffffeff23237812 */ /* 0x000fc600078ec0ff */
[----:B------:R-:W2:Y:S01]  /*d8990*/  LDL.LU.64 R38, [R1+0x6d0] ;  /* 0x0006d00001267983 */ /* 0x000ea20000300a00 */
[----:B---3--:R-:W-:Y:S02]  /*d89a0*/  PRMT R34, R3, 0x7770, RZ ;  /* 0x0000777003227816 */ /* 0x008fe400000000ff */
[----:B------:R-:W-:Y:S02]  /*d89b0*/  @P6 LOP3.LUT R35, R35, 0x100, RZ, 0xfc, !PT ;  /* 0x0000010023236812 */ /* 0x000fe400078efcff */
[----:B------:R-:W-:Y:S01]  /*d89c0*/  LOP3.LUT P6, RZ, R32, 0x800, RZ, 0xc0, !PT ;  /* 0x0000080020ff7812 */ /* 0x000fe200078cc0ff */
[----:B------:R0:W-:Y:S01]  /*d89d0*/  @P3 STG.E.U8 desc[UR40][R4.64], R34 ;  /* 0x0000002204003986 */ /* 0x0001e2000c101128 */
[----:B------:R-:W-:-:S03]  /*d89e0*/  LOP3.LUT R35, R35, 0xfffffdff, RZ, 0xc0, !PT ;  /* 0xfffffdff23237812 */ /* 0x000fc600078ec0ff */
[----:B0-----:R-:W3:Y:S04]  /*d89f0*/  LDL.LU R4, [R1+0x2f0] ;  /* 0x0002f00001047983 */ /* 0x001ee80000300800 */
[----:B------:R-:W3:Y:S04]  /*d8a00*/  LDL.LU.64 R40, [R1+0x6c0] ;  /* 0x0006c00001287983 */ /* 0x000ee80000300a00 */
[----:B------:R-:W-:Y:S02]  /*d8a10*/  @P6 LOP3.LUT R35, R35, 0x200, RZ, 0xfc, !PT ;  /* 0x0000020023236812 */ /* 0x000fe400078efcff */
[----:B------:R-:W-:Y:S01]  /*d8a20*/  LOP3.LUT P6, RZ, R32, 0x400, RZ, 0xc0, !PT ;  /* 0x0000040020ff7812 */ /* 0x000fe200078cc0ff */
[----:B------:R-:W3:Y:S01]  /*d8a30*/  LDL.LU.64 R42, [R1+0x6b8] ;  /* 0x0006b800012a7983 */ /* 0x000ee20000300a00 */
[----:B------:R-:W-:-:S02]  /*d8a40*/  LOP3.LUT R35, R35, 0xfffffbff, RZ, 0xc0, !PT ;  /* 0xfffffbff23237812 */ /* 0x000fc400078ec0ff */
[C---:B------:R-:W-:Y:S01]  /*d8a50*/  LOP3.LUT P2, RZ, R32.reuse, 0x40, RZ, 0xc0, !PT ;  /* 0x0000004020ff7812 */ /* 0x040fe2000784c0ff */
[----:B------:R-:W3:Y:S01]  /*d8a60*/  LDL.LU.64 R44, [R1+0x6b0] ;  /* 0x0006b000012c7983 */ /* 0x000ee20000300a00 */
[C---:B------:R-:W-:Y:S02]  /*d8a70*/  LOP3.LUT P5, RZ, R32.reuse, 0x80, RZ, 0xc0, !PT ;  /* 0x0000008020ff7812 */ /* 0x040fe400078ac0ff */
[----:B------:R-:W-:Y:S01]  /*d8a80*/  PRMT R34, R3, 0x7771, RZ ;  /* 0x0000777103227816 */ /* 0x000fe200000000ff */
[----:B------:R-:W3:Y:S04]  /*d8a90*/  LDL.LU R5, [R1+0x304] ;  /* 0x0003040001057983 */ /* 0x000ee80000300800 */
[----:B------:R-:W-:Y:S01]  /*d8aa0*/  @P6 LOP3.LUT R35, R35, 0x400, RZ, 0xfc, !PT ;  /* 0x0000040023236812 */ /* 0x000fe200078efcff */
[----:B------:R-:W3:Y:S01]  /*d8ab0*/  LDL.LU.64 R20, [R1+0x6a8] ;  /* 0x0006a80001147983 */ /* 0x000ee20000300a00 */
[----:B------:R-:W-:-:S02]  /*d8ac0*/  LOP3.LUT P6, RZ, R32, 0x200, RZ, 0xc0, !PT ;  /* 0x0000020020ff7812 */ /* 0x000fc400078cc0ff */
[----:B------:R-:W-:Y:S01]  /*d8ad0*/  LOP3.LUT R35, R35, 0xfffff7ff, RZ, 0xc0, !PT ;  /* 0xfffff7ff23237812 */ /* 0x000fe200078ec0ff */
[----:B----4-:R0:W-:Y:S10]  /*d8ae0*/  @P2 STG.E.U8 desc[UR40][R16.64], R34 ;  /* 0x0000002210002986 */ /* 0x0101f4000c101128 */
[----:B------:R-:W-:-:S02]  /*d8af0*/  @P6 LOP3.LUT R35, R35, 0x800, RZ, 0xfc, !PT ;  /* 0x0000080023236812 */ /* 0x000fc400078efcff */
[----:B------:R-:W-:Y:S01]  /*d8b00*/  LOP3.LUT P6, RZ, R32, 0x100, RZ, 0xc0, !PT ;  /* 0x0000010020ff7812 */ /* 0x000fe200078cc0ff */
[----:B0-----:R-:W4:Y:S01]  /*d8b10*/  LDL.LU.64 R16, [R1+0x690] ;  /* 0x0006900001107983 */ /* 0x001f220000300a00 */
[----:B------:R-:W-:-:S05]  /*d8b20*/  PRMT R34, R3, 0x7772, RZ ;  /* 0x0000777203227816 */ /* 0x000fca00000000ff */
[----:B------:R0:W-:Y:S02]  /*d8b30*/  @P5 STG.E.U8 desc[UR40][R14.64], R34 ;  /* 0x000000220e005986 */ /* 0x0001e4000c101128 */
[----:B0-----:R-:W-:Y:S02]  /*d8b40*/  PRMT R34, R3, 0x7773, RZ ;  /* 0x0000777303227816 */ /* 0x001fe400000000ff */
        /* <DEDUP_REMOVED lines=8> */
[----:B------:R-:W4:Y:S04]  /*d8bd0*/  LDL.LU R12, [R1+0x2f4] ;  /* 0x0002f400010c7983 */ /* 0x000f280000300800 */
        /* <DEDUP_REMOVED lines=11> */
[----:B---3--:R-:W-:-:S11]  /*d8c90*/  PRMT R34, R4, 0x7770, RZ ;  /* 0x0000777004227816 */ /* 0x008fd600000000ff */
        /* <DEDUP_REMOVED lines=30> */
[----:B------:R-:W4:Y:S01]  /*d8e80*/  LDL.LU.64 R8, [R1+0x650] ;  /* 0x0006500001087983 */ /* 0x000f220000300a00 */
[----:B------:R-:W-:-:S02]  /*d8e90*/  LOP3.LUT R33, R33, 0xefffffff, RZ, 0xc0, !PT ;  /* 0xefffffff21217812 */ /* 0x000fc400078ec0ff */
[----:B------:R-:W-:Y:S01]  /*d8ea0*/  LOP3.LUT R35, R35, 0xfffffffe, RZ, 0xc0, !PT ;  /* 0xfffffffe23237812 */ /* 0x000fe200078ec0ff */
[----:B------:R-:W3:Y:S04]  /*d8eb0*/  LDL.LU.64 R2, [R1+0x640] ;  /* 0x0006400001027983 */ /* 0x000ee80000300a00 */
[----:B------:R-:W3:Y:S04]  /*d8ec0*/  LDL.LU.64 R20, [R1+0x638] ;  /* 0x0006380001147983 */ /* 0x000ee80000300a00 */
[----:B------:R-:W3:Y:S04]  /*d8ed0*/  LDL.LU.64 R14, [R1+0x630] ;  /* 0x00063000010e7983 */ /* 0x000ee80000300a00 */
[----:B------:R-:W3:Y:S01]  /*d8ee0*/  LDL.LU R13, [R1+0x308] ;  /* 0x00030800010d7983 */ /* 0x000ee20000300800 */
[----:B------:R-:W-:-:S02]  /*d8ef0*/  LOP3.LUT P4, RZ, R32, 0x800000, RZ, 0xc0, !PT ;  /* 0x0080000020ff7812 */ /* 0x000fc4000788c0ff */
[C---:B------:R-:W-:Y:S01]  /*d8f00*/  LOP3.LUT P3, RZ, R32.reuse, 0x1000000, RZ, 0xc0, !PT ;  /* 0x0100000020ff7812 */ /* 0x040fe2000786c0ff */
[----:B------:R-:W3:Y:S01]  /*d8f10*/  LDL.LU.64 R4, [R1+0x628] ;  /* 0x0006280001047983 */ /* 0x000ee20000300a00 */
        /* <DEDUP_REMOVED lines=27> */
[----:B0-----:R-:W2:Y:S04]  /*d90d0*/  LDL.LU.64 R6, [R1+0x610] ;  /* 0x0006100001067983 */ /* 0x001ea80000300a00 */
[----:B------:R-:W3:Y:S01]  /*d90e0*/  LDL.LU R16, [R1+0x2f8] ;  /* 0x0002f80001107983 */ /* 0x000ee20000300800 */
[----:B------:R-:W-:-:S05]  /*d90f0*/  PRMT R32, R12, 0x7773, RZ ;  /* 0x000077730c207816 */ /* 0x000fca00000000ff */
[----:B----4-:R0:W-:Y:S04]  /*d9100*/  @P3 STG.E.U8 desc[UR40][R8.64], R32 ;  /* 0x0000002008003986 */ /* 0x0101e8000c101128 */
[----:B0-----:R-:W4:Y:S01]  /*d9110*/  LDL.LU.64 R8, [R1+0x608] ;  /* 0x0006080001087983 */ /* 0x001f220000300a00 */
[----:B------:R-:W-:-:S03]  /*d9120*/  PRMT R32, R13, 0x7770, RZ ;  /* 0x000077700d207816 */ /* 0x000fc600000000ff */
[----:B------:R-:W4:Y:S04]  /*d9130*/  LDL.LU.64 R36, [R1+0x5f8] ;  /* 0x0005f80001247983 */ /* 0x000f280000300a00 */
[----:B------:R0:W-:Y:S02]  /*d9140*/  @P2 STG.E.U8 desc[UR40][R2.64], R32 ;  /* 0x0000002002002986 */ /* 0x0001e4000c101128 */
[C---:B0-----:R-:W-:Y:S02]  /*d9150*/  PRMT R32, R13.reuse, 0x7771, RZ ;  /* 0x000077710d207816 */ /* 0x041fe400000000ff */
[----:B------:R-:W4:Y:S04]  /*d9160*/  LDL.LU R2, [R1+0x30c] ;  /* 0x00030c0001027983 */ /* 0x000f280000300800 */
[----:B------:R0:W-:Y:S04]  /*d9170*/  @P5 STG.E.U8 desc[UR40][R20.64], R32 ;  /* 0x0000002014005986 */ /* 0x0001e8000c101128 */
[----:B------:R-:W4:Y:S04]  /*d9180*/  LDL.LU.64 R38, [R1+0x5e8] ;  /* 0x0005e80001267983 */ /* 0x000f280000300a00 */
[----:B------:R-:W4:Y:S01]  /*d9190*/  LDL.LU.64 R40, [R1+0x5e0] ;  /* 0x0005e00001287983 */ /* 0x000f220000300a00 */
[----:B0-----:R-:W-:-:S03]  /*d91a0*/  PRMT R32, R13, 0x7772, RZ ;  /* 0x000077720d207816 */ /* 0x001fc600000000ff */
[----:B------:R-:W4:Y:S04]  /*d91b0*/  LDL.LU R3, [R1+0x2fc] ;  /* 0x0002fc0001037983 */ /* 0x000f280000300800 */
[----:B------:R0:W-:Y:S01]  /*d91c0*/  @P6 STG.E.U8 desc[UR40][R14.64], R32 ;  /* 0x000000200e006986 */ /* 0x0001e2000c101128 */
[----:B------:R-:W-:-:S03]  /*d91d0*/  LOP3.LUT P6, RZ, R35, 0x8, RZ, 0xc0, !PT ;  /* 0x0000000823ff7812 */ /* 0x000fc600078cc0ff */
[----:B------:R-:W4:Y:S04]  /*d91e0*/  LDL.LU.64 R42, [R1+0x5d8] ;  /* 0x0005d800012a7983 */ /* 0x000f280000300a00 */
[----:B------:R-:W4:Y:S01]  /*d91f0*/  LDL.LU.64 R44, [R1+0x5d0] ;  /* 0x0005d000012c7983 */ /* 0x000f220000300a00 */
[----:B0-----:R-:W-:-:S03]  /*d9200*/  PRMT R32, R13, 0x7773, RZ ;  /* 0x000077730d207816 */ /* 0x001fc600000000ff */
[----:B------:R-:W4:Y:S04]  /*d9210*/  LDL.LU.64 R20, [R1+0x5c0] ;  /* 0x0005c00001147983 */ /* 0x000f280000300a00 */
[----:B------:R0:W-:Y:S01]  /*d9220*/  @P6 STG.E.U8 desc[UR40][R4.64], R32 ;  /* 0x0000002004006986 */ /* 0x0001e2000c101128 */
[----:B------:R-:W-:-:S03]  /*d9230*/  LOP3.LUT P6, RZ, R35, 0x4, RZ, 0xc0, !PT ;  /* 0x0000000423ff7812 */ /* 0x000fc600078cc0ff */
[----:B------:R-:W4:Y:S04]  /*d9240*/  LDL.LU.64 R14, [R1+0x5b8] ;  /* 0x0005b800010e7983 */ /* 0x000f280000300a00 */
[----:B------:R-:W4:Y:S04]  /*d9250*/  LDL.LU.64 R12, [R1+0x5b0] ;  /* 0x0005b000010c7983 */ /* 0x000f280000300a00 */
[----:B0-----:R-:W4:Y:S04]  /*d9260*/  LDL.LU.64 R4, [R1+0x5a8] ;  /* 0x0005a80001047983 */ /* 0x001f280000300a00 */
[----:B------:R-:W4:Y:S01]  /*d9270*/  LDL.LU R17, [R1+0x2e0] ;  /* 0x0002e00001117983 */ /* 0x000f220000300800 */
[----:B---3--:R-:W-:-:S05]  /*d9280*/  PRMT R32, R16, 0x7770, RZ ;  /* 0x0000777010207816 */ /* 0x008fca00000000ff */
[----:B--2---:R0:W-:Y:S01]  /*d9290*/  @P6 STG.E.U8 desc[UR40][R6.64], R32 ;  /* 0x0000002006006986 */ /* 0x0041e2000c101128 */
[C---:B------:R-:W-:Y:S02]  /*d92a0*/  LOP3.LUT P6, RZ, R35.reuse, 0x2, RZ, 0xc0, !PT ;  /* 0x0000000223ff7812 */ /* 0x040fe400078cc0ff */
[----:B0-----:R-:W-:Y:S01]  /*d92b0*/  PRMT R32, R16, 0x7771, RZ ;  /* 0x0000777110207816 */ /* 0x001fe200000000ff */
[----:B------:R-:W2:Y:S10]  /*d92c0*/  LDL.LU.64 R6, [R1+0x590] ;  /* 0x0005900001067983 */ /* 0x000eb40000300a00 */
[----:B----4-:R0:W-:Y:S01]  /*d92d0*/  @P6 STG.E.U8 desc[UR40][R8.64], R32 ;  /* 0x0000002008006986 */ /* 0x0101e2000c101128 */
[----:B------:R-:W-:-:S03]  /*d92e0*/  LOP3.LUT P6, RZ, R35, 0x1, RZ, 0xc0, !PT ;  /* 0x0000000123ff7812 */ /* 0x000fc600078cc0ff */
[----:B0-----:R-:W3:Y:S04]  /*d92f0*/  LDL.LU.64 R8, [R1+0x3c20] ;  /* 0x003c200001087983 */ /* 0x001ee80000300a00 */
[----:B------:R-:W4:Y:S01]  /*d9300*/  LDL.LU.64 R34, [R1+0x600] ;  /* 0x0006000001227983 */ /* 0x000f220000300a00 */
[----:B------:R-:W-:Y:S02]  /*d9310*/  PRMT R32, R16, 0x7772, RZ ;  /* 0x0000777210207816 */ /* 0x000fe400000000ff */
[C---:B------:R-:W-:Y:S02]  /*d9320*/  LOP3.LUT P0, RZ, R11.reuse, 0x10, RZ, 0xc0, !PT ;  /* 0x000000100bff7812 */ /* 0x040fe4000780c0ff */
[C---:B------:R-:W-:Y:S02]  /*d9330*/  LOP3.LUT P1, RZ, R11.reuse, 0x20, RZ, 0xc0, !PT ;  /* 0x000000200bff7812 */ /* 0x040fe4000782c0ff */
[----:B------:R-:W-:-:S02]  /*d9340*/  LOP3.LUT P4, RZ, R11, 0x40, RZ, 0xc0, !PT ;  /* 0x000000400bff7812 */ /* 0x000fc4000788c0ff */
[C---:B------:R-:W-:Y:S02]  /*d9350*/  LOP3.LUT P3, RZ, R11.reuse, 0x80, RZ, 0xc0, !PT ;  /* 0x000000800bff7812 */ /* 0x040fe4000786c0ff */
[C---:B------:R-:W-:Y:S02]  /*d9360*/  LOP3.LUT P2, RZ, R11.reuse, 0x100, RZ, 0xc0, !PT ;  /* 0x000001000bff7812 */ /* 0x040fe4000784c0ff */
[----:B------:R-:W-:Y:S01]  /*d9370*/  LOP3.LUT P5, RZ, R11, 0x200, RZ, 0xc0, !PT ;  /* 0x000002000bff7812 */ /* 0x000fe200078ac0ff */
        /* <DEDUP_REMOVED lines=30> */
[----:B------:R-:W3:Y:S01]  /*d9560*/  LDL.LU.64 R4, [R1+0x558] ;  /* 0x0005580001047983 */ /* 0x000ee20000300a00 */
        /* <DEDUP_REMOVED lines=16> */
[----:B--2---:R0:W-:Y:S04]  /*d9670*/  @P4 STG.E.U8 desc[UR40][R6.64], R32 ;  /* 0x0000002006004986 */ /* 0x0041e8000c101128 */
[----:B0-----:R-:W2:Y:S04]  /*d9680*/  LDL.LU.64 R6, [R1+0x550] ;  /* 0x0005500001067983 */ /* 0x001ea80000300a00 */
[----:B------:R-:W2:Y:S04]  /*d9690*/  LDL.LU R16, [R1+0x2e4] ;  /* 0x0002e40001107983 */ /* 0x000ea80000300800 */
[----:B------:R-:W2:Y:S01]  /*d96a0*/  LDL.LU.64 R34, [R1+0x540] ;  /* 0x0005400001227983 */ /* 0x000ea20000300a00 */
        /* <DEDUP_REMOVED lines=10> */
[----:B------:R-:W-:Y:S02]  /*d9750*/  LOP3.LUT R33, R33, 0xfbffffff, RZ, 0xc0, !PT ;  /* 0xfbffffff21217812 */ /* 0x000fe400078ec0ff */
[----:B------:R-:W-:-:S09]  /*d9760*/  PRMT R32, R17, 0x7772, RZ ;  /* 0x0000777211207816 */ /* 0x000fd200000000ff */
[----:B------:R-:W-:Y:S02]  /*d9770*/  @P6 LOP3.LUT R33, R33, 0x4000000, RZ, 0xfc, !PT ;  /* 0x0400000021216812 */ /* 0x000fe400078efcff */
[C---:B------:R-:W-:Y:S01]  /*d9780*/  LOP3.LUT P6, RZ, R11.reuse, 0x8000, RZ, 0xc0, !PT ;  /* 0x000080000bff7812 */ /* 0x040fe200078cc0ff */
[----:B----4-:R0:W-:Y:S01]  /*d9790*/  @P3 STG.E.U8 desc[UR40][R20.64], R32 ;  /* 0x0000002014003986 */ /* 0x0101e2000c101128 */
[----:B------:R-:W-:Y:S02]  /*d97a0*/  LOP3.LUT P5, RZ, R11, 0x2000, RZ, 0xc0, !PT ;  /* 0x000020000bff7812 */ /* 0x000fe400078ac0ff */
[----:B------:R-:W-:Y:S02]  /*d97b0*/  LOP3.LUT R33, R33, 0xf7ffffff, RZ, 0xc0, !PT ;  /* 0xf7ffffff21217812 */ /* 0x000fe400078ec0ff */
[----:B0-----:R-:W-:Y:S02]  /*d97c0*/  PRMT R32, R17, 0x7773, RZ ;  /* 0x0000777311207816 */ /* 0x001fe400000000ff */
[----:B------:R-:W4:Y:S05]  /*d97d0*/  LDL.LU R17, [R1+0x2d4] ;  /* 0x0002d40001117983 */ /* 0x000f2a0000300800 */
[----:B------:R-:W-:-:S02]  /*d97e0*/  @P6 LOP3.LUT R33, R33, 0x8000000, RZ, 0xfc, !PT ;  /* 0x0800000021216812 */ /* 0x000fc400078efcff */
[----:B------:R-:W-:Y:S01]  /*d97f0*/  LOP3.LUT P6, RZ, R11, 0x4000, RZ, 0xc0, !PT ;  /* 0x000040000bff7812 */ /* 0x000fe200078cc0ff */
[----:B---3--:R0:W-:Y:S04]  /*d9800*/  @P2 STG.E.U8 desc[UR40][R14.64], R32 ;  /* 0x000000200e002986 */ /* 0x0081e8000c101128 */
[----:B------:R-:W3:Y:S04]  /*d9810*/  LDL.LU.64 R42, [R1+0x510] ;  /* 0x00051000012a7983 */ /* 0x000ee80000300a00 */
[----:B------:R-:W3:Y:S01]  /*d9820*/  LDL.LU.64 R44, [R1+0x508] ;  /* 0x00050800012c7983 */ /* 0x000ee20000300a00 */
[----:B0-----:R-:W-:-:S03]  /*d9830*/  PRMT R32, R10, 0x7770, RZ ;  /* 0x000077700a207816 */ /* 0x001fc600000000ff */
[----:B------:R-:W3:Y:S04]  /*d9840*/  LDL.LU.64 R20, [R1+0x500] ;  /* 0x0005000001147983 */ /* 0x000ee80000300a00 */
[----:B------:R0:W-:Y:S04]  /*d9850*/  @P5 STG.E.U8 desc[UR40][R12.64], R32 ;  /* 0x000000200c005986 */ /* 0x0001e8000c101128 */
[----:B------:R-:W3:Y:S01]  /*d9860*/  LDL.LU.64 R14, [R1+0x4f8] ;  /* 0x0004f800010e7983 */ /* 0x000ee20000300a00 */
[----:B0-----:R-:W-:-:S03]  /*d9870*/  PRMT R32, R10, 0x7771, RZ ;  /* 0x000077710a207816 */ /* 0x001fc600000000ff */
[----:B------:R-:W3:Y:S04]  /*d9880*/  LDL.LU.64 R12, [R1+0x4e8] ;  /* 0x0004e800010c7983 */ /* 0x000ee80000300a00 */
[----:B------:R0:W-:Y:S01]  /*d9890*/  @P6 STG.E.U8 desc[UR40][R2.64], R32 ;  /* 0x0000002002006986 */ /* 0x0001e2000c101128 */
[C---:B------:R-:W-:Y:S02]  /*d98a0*/  LOP3.LUT P6, RZ, R33.reuse, 0x8000000, RZ, 0xc0, !PT ;  /* 0x0800000021ff7812 */ /* 0x040fe400078cc0ff */
[----:B0-----:R-:W-:Y:S01]  /*d98b0*/  PRMT R32, R10, 0x7772, RZ ;  /* 0x000077720a207816 */ /* 0x001fe200000000ff */
[----:B------:R-:W3:Y:S10]  /*d98c0*/  LDL.LU.64 R2, [R1+0x4e0] ;  /* 0x0004e00001027983 */ /* 0x000ef40000300a00 */
        /* <DEDUP_REMOVED lines=20> */
[----:B----4-:R-:W-:-:S11]  /*d9a10*/  PRMT R32, R17, 0x7770, RZ ;  /* 0x0000777011207816 */ /* 0x010fd600000000ff */
[----:B---3--:R0:W-:Y:S01]  /*d9a20*/  @P6 STG.E.U8 desc[UR40][R42.64], R32 ;  /* 0x000000202a006986 */ /* 0x0081e2000c101128 */
        /* <DEDUP_REMOVED lines=20> */
[----:B------:R-:W3:Y:S04]  /*d9b70*/  LDL.LU R10, [R1+0x3c18] ;  /* 0x003c1800010a7983 */ /* 0x000ee80000300800 */
[----:B--2---:R0:W-:Y:S04]  /*d9b80*/  @P5 STG.E.U8 desc[UR40][R6.64], R32 ;  /* 0x0000002006005986 */ /* 0x0041e8000c101128 */
[----:B0-----:R-:W2:Y:S04]  /*d9b90*/  LDL.LU.64 R6, [R1+0x4c0] ;  /* 0x0004c00001067983 */ /* 0x001ea80000300a00 */
[----:B------:R-:W4:Y:S04]  /*d9ba0*/  LDL.LU.64 R44, [R1+0x4b8] ;  /* 0x0004b800012c7983 */ /* 0x000f280000300a00 */
[----:B------:R-:W2:Y:S04]  /*d9bb0*/  LDL.LU.64 R20, [R1+0x4b0] ;  /* 0x0004b00001147983 */ /* 0x000ea80000300a00 */
[----:B------:R-:W2:Y:S04]  /*d9bc0*/  LDL.LU R17, [R1+0x2d8] ;  /* 0x0002d80001117983 */ /* 0x000ea80000300800 */
[----:B------:R-:W3:Y:S04]  /*d9bd0*/  LDL.LU.64 R12, [R1+0x4a8] ;  /* 0x0004a800010c7983 */ /* 0x000ee80000300a00 */
[----:B------:R-:W3:Y:S04]  /*d9be0*/  LDL.LU.64 R2, [R1+0x490] ;  /* 0x0004900001027983 */ /* 0x000ee80000300a00 */
[----:B------:R-:W3:Y:S04]  /*d9bf0*/  LDL.LU.64 R4, [R1+0x488] ;  /* 0x0004880001047983 */ /* 0x000ee80000300a00 */
[----:B------:R-:W3:Y:S01]  /*d9c00*/  LDL.LU R60, [R1+0x2ec] ;  /* 0x0002ec00013c7983 */ /* 0x000ee20000300800 */
[----:B------:R-:W-:-:S02]  /*d9c10*/  LOP3.LUT P4, RZ, R11, 0x20000000, RZ, 0xc0, !PT ;  /* 0x200000000bff7812 */ /* 0x000fc4000788c0ff */
[C---:B------:R-:W-:Y:S02]  /*d9c20*/  LOP3.LUT P3, RZ, R11.reuse, 0x40000000, RZ, 0xc0, !PT ;  /* 0x400000000bff7812 */ /* 0x040fe4000786c0ff */
[----:B------:R-:W-:Y:S02]  /*d9c30*/  LOP3.LUT P2, RZ, R11, 0x80000000, RZ, 0xc0, !PT ;  /* 0x800000000bff7812 */ /* 0x000fe4000784c0ff */
[----:B------:R-:W-:Y:S02]  /*d9c40*/  LOP3.LUT R33, R33, 0xffffefff, RZ, 0xc0, !PT ;  /* 0xffffefff21217812 */ /* 0x000fe400078ec0ff */
[----:B--2---:R-:W-:-:S05]  /*d9c50*/  PRMT R11, R17, 0x7770, RZ ;  /* 0x00007770110b7816 */ /* 0x004fca00000000ff */
[----:B------:R0:W-:Y:S04]  /*d9c60*/  @P4 STG.E.U8 desc[UR40][R6.64], R11 ;  /* 0x0000000b06004986 */ /* 0x0001e8000c101128 */
[----:B0-----:R-:W2:Y:S04]  /*d9c70*/  LDL.LU.64 R6, [R1+0x480] ;  /* 0x0004800001067983 */ /* 0x001ea80000300a00 */
[----:B------:R-:W2:Y:S04]  /*d9c80*/  LDL.LU.64 R36, [R1+0x478] ;  /* 0x0004780001247983 */ /* 0x000ea80000300a00 */
[----:B------:R-:W2:Y:S04]  /*d9c90*/  LDL.LU R14, [R1+0x2dc] ;  /* 0x0002dc00010e7983 */ /* 0x000ea80000300800 */
[----:B------:R-:W2:Y:S04]  /*d9ca0*/  LDL.LU.64 R38, [R1+0x468] ;  /* 0x0004680001267983 */ /* 0x000ea80000300a00 */
[----:B------:R-:W2:Y:S01]  /*d9cb0*/  LDL.LU.64 R40, [R1+0x460] ;  /* 0x0004600001287983 */ /* 0x000ea20000300a00 */
[----:B---3--:R-:W-:-:S02]  /*d9cc0*/  LOP3.LUT P6, RZ, R10, 0x200, RZ, 0xc0, !PT ;  /* 0x000002000aff7812 */ /* 0x008fc400078cc0ff */
[----:B------:R-:W-:Y:S01]  /*d9cd0*/  PRMT R11, R17, 0x7771, RZ ;  /* 0x00007771110b7816 */ /* 0x000fe200000000ff */
[----:B------:R-:W3:Y:S10]  /*d9ce0*/  LDL.LU R15, [R1+0x2c0] ;  /* 0x0002c000010f7983 */ /* 0x000ef40000300800 */
[----:B------:R-:W-:Y:S01]  /*d9cf0*/  @P6 LOP3.LUT R33, R33, 0x1000, RZ, 0xfc, !PT ;  /* 0x0000100021216812 */ /* 0x000fe200078efcff */
[----:B----4-:R0:W-:Y:S01]  /*d9d00*/  @P3 STG.E.U8 desc[UR40][R44.64], R11 ;  /* 0x0000000b2c003986 */ /* 0x0101e2000c101128 */
[----:B------:R-:W-:-:S02]  /*d9d10*/  LOP3.LUT P6, RZ, R10, 0x100, RZ, 0xc0, !PT ;  /* 0x000001000aff7812 */ /* 0x000fc400078cc0ff */
[----:B------:R-:W-:Y:S01]  /*d9d20*/  LOP3.LUT R33, R33, 0xffffdfff, RZ, 0xc0, !PT ;  /* 0xffffdfff21217812 */ /* 0x000fe200078ec0ff */
[----:B------:R-:W4:Y:S01]  /*d9d30*/  LDL.LU.64 R42, [R1+0x450] ;  /* 0x00045000012a7983 */ /* 0x000f220000300a00 */
[----:B------:R-:W-:Y:S02]  /*d9d40*/  LOP3.LUT P5, RZ, R10, 0x1, RZ, 0xc0, !PT ;  /* 0x000000010aff7812 */ /* 0x000fe400078ac0ff */
[----:B0-----:R-:W-:Y:S01]  /*d9d50*/  PRMT R11, R17, 0x7772, RZ ;  /* 0x00007772110b7816 */ /* 0x001fe200000000ff */
[----:B------:R-:W3:Y:S06]  /*d9d60*/  LDL.LU.64 R44, [R1+0x440] ;  /* 0x00044000012c7983 */ /* 0x000eec0000300a00 */
        /* <DEDUP_REMOVED lines=18> */
[----:B------:R0:W-:Y:S10]  /*d9e90*/  @P2 STG.E.U8 desc[UR40][R20.64], R11 ;  /* 0x0000000b14002986 */ /* 0x0001f4000c101128 */
[----:B------:R-:W-:-:S02]  /*d9ea0*/  @P6 LOP3.LUT R33, R33, 0x80000, RZ, 0xfc, !PT ;  /* 0x0008000021216812 */ /* 0x000fc400078efcff */
[----:B------:R-:W-:Y:S01]  /*d9eb0*/  LOP3.LUT P6, RZ, R10, 0x2, RZ, 0xc0, !PT ;  /* 0x000000020aff7812 */ /* 0x000fe200078cc0ff */
[----:B0-----:R-:W3:Y:S01]  /*d9ec0*/  LDL.LU.64 R20, [R1+0x438] ;  /* 0x0004380001147983 */ /* 0x001ee20000300a00 */
[----:B------:R-:W-:-:S03]  /*d9ed0*/  PRMT R11, R17, 0x7773, RZ ;  /* 0x00007773110b7816 */ /* 0x000fc600000000ff */
[----:B------:R-:W3:Y:S04]  /*d9ee0*/  LDL.LU.64 R16, [R1+0x430] ;  /* 0x0004300001107983 */ /* 0x000ee80000300a00 */
[----:B------:R0:W-:Y:S02]  /*d9ef0*/  @P5 STG.E.U8 desc[UR40][R12.64], R11 ;  /* 0x0000000b0c005986 */ /* 0x0001e4000c101128 */
[----:B0-----:R-:W-:Y:S02]  /*d9f00*/  PRMT R11, R60, 0x7770, RZ ;  /* 0x000077703c0b7816 */ /* 0x001fe400000000ff */
[----:B------:R-:W3:Y:S04]  /*d9f10*/  LDL.LU.64 R12, [R1+0x428] ;  /* 0x00042800010c7983 */ /* 0x000ee80000300a00 */
[----:B------:R0:W-:Y:S01]  /*d9f20*/  @P6 STG.E.U8 desc[UR40][R2.64], R11 ;  /* 0x0000000b02006986 */ /* 0x0001e2000c101128 */
[----:B------:R-:W-:-:S02]  /*d9f30*/  LOP3.LUT P6, RZ, R33, 0x80000, RZ, 0xc0, !PT ;  /* 0x0008000021ff7812 */ /* 0x000fc400078cc0ff */
[----:B0-----:R-:W-:Y:S01]  /*d9f40*/  PRMT R11, R60, 0x7771, RZ ;  /* 0x000077713c0b7816 */ /* 0x001fe200000000ff */
[----:B------:R-:W3:Y:S10]  /*d9f50*/  LDL.LU.64 R2, [R1+0x410] ;  /* 0x0004100001027983 */ /* 0x000ef40000300a00 */
[----:B------:R0:W-:Y:S01]  /*d9f60*/  @P6 STG.E.U8 desc[UR40][R4.64], R11 ;  /* 0x0000000b04006986 */ /* 0x0001e2000c101128 */
[----:B------:R-:W-:-:S02]  /*d9f70*/  LOP3.LUT P6, RZ, R33, 0x40000, RZ, 0xc0, !PT ;  /* 0x0004000021ff7812 */ /* 0x000fc400078cc0ff */
[----:B0-----:R-:W-:Y:S01]  /*d9f80*/  PRMT R11, R60, 0x7772, RZ ;  /* 0x000077723c0b7816 */ /* 0x001fe200000000ff */
[----:B------:R-:W3:Y:S10]  /*d9f90*/  LDL.LU.64 R4, [R1+0x408] ;  /* 0x0004080001047983 */ /* 0x000ef40000300a00 */
[----:B--2---:R0:W-:Y:S01]  /*d9fa0*/  @P6 STG.E.U8 desc[UR40][R6.64], R11 ;  /* 0x0000000b06006986 */ /* 0x0041e2000c101128 */
[----:B------:R-:W-:-:S02]  /*d9fb0*/  LOP3.LUT P6, RZ, R33, 0x20000, RZ, 0xc0, !PT ;  /* 0x0002000021ff7812 */ /* 0x000fc400078cc0ff */
        /* <DEDUP_REMOVED lines=11> */
[----:B------:R0:W-:Y:S04]  /*da070*/  @P6 STG.E.U8 desc[UR40][R8.64], R11 ;  /* 0x0000000b08006986 */ /* 0x0001e8000c101128 */
[----:B0-----:R-:W2:Y:S01]  /*da080*/  LDL.LU.64 R8, [R1+0x3c10] ;  /* 0x003c100001087983 */ /* 0x001ea20000300a00 */
[----:B------:R-:W-:Y:S02]  /*da090*/  LOP3.LUT P6, RZ, R33, 0x2000, RZ, 0xc0, !PT ;  /* 0x0000200021ff7812 */ /* 0x000fe400078cc0ff */
[----:B------:R-:W-:Y:S02]  /*da0a0*/  PRMT R11, R14, 0x7773, RZ ;  /* 0x000077730e0b7816 */ /* 0x000fe400000000ff */
[----:B------:R-:W-:-:S09]  /*da0b0*/  LOP3.LUT P0, RZ, R10, 0x400, RZ, 0xc0, !PT ;  /* 0x000004000aff7812 */ /* 0x000fd2000780c0ff */
[----:B----4-:R3:W-:Y:S01]  /*da0c0*/  @P6 STG.E.U8 desc[UR40][R42.64], R11 ;  /* 0x0000000b2a006986 */ /* 0x0107e2000c101128 */
[----:B------:R-:W-:Y:S02]  /*da0d0*/  LOP3.LUT P6, RZ, R33, 0x1000, RZ, 0xc0, !PT ;  /* 0x0000100021ff7812 */ /* 0x000fe400078cc0ff */
[----:B------:R-:W-:Y:S02]  /*da0e0*/  LOP3.LUT P1, RZ, R10, 0x800, RZ, 0xc0, !PT ;  /* 0x000008000aff7812 */ /* 0x000fe4000782c0ff */
[----:B---3--:R-:W-:-:S09]  /*da0f0*/  PRMT R11, R15, 0x7770, RZ ;  /* 0x000077700f0b7816 */ /* 0x008fd200000000ff */
[----:B------:R0:W-:Y:S01]  /*da100*/  @P6 STG.E.U8 desc[UR40][R44.64], R11 ;  /* 0x0000000b2c006986 */ /* 0x0001e2000c101128 */
[C---:B------:R-:W-:Y:S02]  /*da110*/  LOP3.LUT P4, RZ, R10.reuse, 0x1000, RZ, 0xc0, !PT ;  /* 0x000010000aff7812 */ /* 0x040fe4000788c0ff */
[C---:B0-----:R-:W-:Y:S02]  /*da120*/  PRMT R11, R15.reuse, 0x7771, RZ ;  /* 0x000077710f0b7816 */ /* 0x041fe400000000ff */
[C---:B------:R-:W-:Y:S02]  /*da130*/  LOP3.LUT P3, RZ, R10.reuse, 0x2000, RZ, 0xc0, !PT ;  /* 0x000020000aff7812 */ /* 0x040fe4000786c0ff */
[----:B------:R-:W-:Y:S01]  /*da140*/  LOP3.LUT P2, RZ, R10, 0x4000, RZ, 0xc0, !PT ;  /* 0x000040000aff7812 */ /* 0x000fe2000784c0ff */
[----:B------:R0:W-:Y:S02]  /*da150*/  @P0 STG.E.U8 desc[UR40][R20.64], R11 ;  /* 0x0000000b14000986 */ /* 0x0001e4000c101128 */
[----:B0-----:R-:W-:-:S05]  /*da160*/  PRMT R11, R15, 0x7772, RZ ;  /* 0x000077720f0b7816 */ /* 0x001fca00000000ff */
[----:B------:R0:W-:Y:S01]  /*da170*/  @P1 STG.E.U8 desc[UR40][R16.64], R11 ;  /* 0x0000000b10001986 */ /* 0x0001e2000c101128 */
[----:B------:R-:W-:Y:S02]  /*da180*/  LOP3.LUT P5, RZ, R10, 0x8000, RZ, 0xc0, !PT ;  /* 0x000080000aff7812 */ /* 0x000fe400078ac0ff */
[----:B0-----:R-:W-:-:S05]  /*da190*/  PRMT R11, R15, 0x7773, RZ ;  /* 0x000077730f0b7816 */ /* 0x001fca00000000ff */
[----:B------:R2:W-:Y:S02]  /*da1a0*/  @P4 STG.E.U8 desc[UR40][R12.64], R11 ;  /* 0x0000000b0c004986 */ /* 0x0005e4000c101128 */
[----:B--2---:R-:W-:-:S05]  /*da1b0*/  PRMT R11, R9, 0x7770, RZ ;  /* 0x00007770090b7816 */ /* 0x004fca00000000ff */
[----:B------:R0:W-:Y:S02]  /*da1c0*/  @P3 STG.E.U8 desc[UR40][R2.64], R11 ;  /* 0x0000000b02003986 */ /* 0x0001e4000c101128 */
[----:B0-----:R-:W-:-:S05]  /*da1d0*/  PRMT R11, R9, 0x7771, RZ ;  /* 0x00007771090b7816 */ /* 0x001fca00000000ff */
[----:B------:R0:W-:Y:S02]  /*da1e0*/  @P2 STG.E.U8 desc[UR40][R4.64], R11 ;  /* 0x0000000b04002986 */ /* 0x0001e4000c101128 */
[----:B0-----:R-:W-:-:S05]  /*da1f0*/  PRMT R11, R9, 0x7772, RZ ;  /* 0x00007772090b7816 */ /* 0x001fca00000000ff */
[----:B------:R0:W-:Y:S04]  /*da200*/  @P5 STG.E.U8 desc[UR40][R6.64], R11 ;  /* 0x0000000b06005986 */ /* 0x0001e8000c101128 */
[----:B0-----:R-:W2:Y:S04]  /*da210*/  LDL.LU.64 R6, [R1+0x3f8] ;  /* 0x0003f80001067983 */ /* 0x001ea80000300a00 */
[----:B------:R-:W3:Y:S04]  /*da220*/  LDL.LU.64 R20, [R1+0x3e8] ;  /* 0x0003e80001147983 */ /* 0x000ee80000300a00 */
[----:B------:R-:W4:Y:S04]  /*da230*/  LDL.LU.64 R16, [R1+0x3e0] ;  /* 0x0003e00001107983 */ /* 0x000f280000300a00 */
[----:B------:R-:W3:Y:S04]  /*da240*/  LDL.LU.64 R14, [R1+0x3d8] ;  /* 0x0003d800010e7983 */ /* 0x000ee80000300a00 */
[----:B------:R-:W3:Y:S04]  /*da250*/  LDL.LU R2, [R1+0x2c4] ;  /* 0x0002c40001027983 */ /* 0x000ee80000300800 */
[----:B------:R-:W3:Y:S01]  /*da260*/  LDL.LU.64 R12, [R1+0x3d0] ;  /* 0x0003d000010c7983 */ /* 0x000ee20000300a00 */
[----:B------:R-:W-:-:S03]  /*da270*/  PRMT R11, R9, 0x7773, RZ ;  /* 0x00007773090b7816 */ /* 0x000fc600000000ff */
[----:B------:R-:W3:Y:S01]  /*da280*/  LDL.LU R53, [R1+0x2b4] ;  /* 0x0002b40001357983 */ /* 0x000ee20000300800 */
[----:B------:R-:W-:-:S03]  /*da290*/  LOP3.LUT P4, RZ, R10, 0x10000, RZ, 0xc0, !PT ;  /* 0x000100000aff7812 */ /* 0x000fc6000788c0ff */
[----:B------:R-:W3:Y:S04]  /*da2a0*/  LDL.LU R9, [R1+0x3c08] ;  /* 0x003c080001097983 */ /* 0x000ee80000300800 */
[----:B------:R-:W3:Y:S01]  /*da2b0*/  LDL.LU.64 R4, [R1+0x3c0] ;  /* 0x0003c00001047983 */ /* 0x000ee20000300a00 */
        /* <DEDUP_REMOVED lines=15> */
[----:B------:R-:W2:Y:S01]  /*da3b0*/  LDL.LU.64 R34, [R1+0x3b0] ;  /* 0x0003b00001227983 */ /* 0x000ea20000300a00 */
[----:B------:R-:W-:-:S03]  /*da3c0*/  LOP3.LUT R33, R33, 0xfffffeff, RZ, 0xc0, !PT ;  /* 0xfffffeff21217812 */ /* 0x000fc600078ec0ff */
[----:B------:R-:W2:Y:S01]  /*da3d0*/  LDL.LU.64 R36, [R1+0x3a8] ;  /* 0x0003a80001247983 */ /* 0x000ea20000300a00 */
[----:B------:R-:W-:Y:S02]  /*da3e0*/  @P6 LOP3.LUT R33, R33, 0x100, RZ, 0xfc, !PT ;  /* 0x0000010021216812 */ /* 0x000fe400078efcff */
[----:B------:R-:W-:Y:S01]  /*da3f0*/  LOP3.LUT P6, RZ, R10, 0x800000, RZ, 0xc0, !PT ;  /* 0x008000000aff7812 */ /* 0x000fe200078cc0ff */
[----:B------:R-:W2:Y:S01]  /*da400*/  LDL.LU R60, [R1+0x2c8] ;  /* 0x0002c800013c7983 */ /* 0x000ea20000300800 */
[----:B------:R-:W-:-:S03]  /*da410*/  LOP3.LUT R33, R33, 0xfffffdff, RZ, 0xc0, !PT ;  /* 0xfffffdff21217812 */ /* 0x000fc600078ec0ff */
[----:B------:R-:W2:Y:S04]  /*da420*/  LDL.LU.64 R38, [R1+0x3a0] ;  /* 0x0003a00001267983 */ /* 0x000ea80000300a00 */
[----:B------:R-:W2:Y:S04]  /*da430*/  LDL.LU.64 R40, [R1+0x3c8] ;  /* 0x0003c80001287983 */ /* 0x000ea80000300a00 */
[----:B------:R-:W-:Y:S01]  /*da440*/  @P6 LOP3.LUT R33, R33, 0x200, RZ, 0xfc, !PT ;  /* 0x0000020021216812 */ /* 0x000fe200078efcff */
[----:B------:R-:W2:Y:S01]  /*da450*/  LDL.LU.64 R42, [R1+0x3f0] ;  /* 0x0003f000012a7983 */ /* 0x000ea20000300a00 */
[----:B------:R-:W-:-:S02]  /*da460*/  LOP3.LUT P6, RZ, R10, 0x400000, RZ, 0xc0, !PT ;  /* 0x004000000aff7812 */ /* 0x000fc400078cc0ff */
[----:B------:R-:W-:Y:S01]  /*da470*/  LOP3.LUT R33, R33, 0xfffffbff, RZ, 0xc0, !PT ;  /* 0xfffffbff21217812 */ /* 0x000fe200078ec0ff */
[----:B------:R-:W2:Y:S01]  /*da480*/  LDL.LU R3, [R1+0x2b8] ;  /* 0x0002b80001037983 */ /* 0x000ea20000300800 */
[C---:B------:R-:W-:Y:S02]  /*da490*/  LOP3.LUT P3, RZ, R10.reuse, 0x20000, RZ, 0xc0, !PT ;  /* 0x000200000aff7812 */ /* 0x040fe4000786c0ff */
[----:B------:R-:W-:Y:S01]  /*da4a0*/  LOP3.LUT P2, RZ, R10, 0x40000, RZ, 0xc0, !PT ;  /* 0x000400000aff7812 */ /* 0x000fe2000784c0ff */
[----:B------:R-:W2:Y:S01]  /*da4b0*/  LDL.LU.64 R44, [R1+0x420] ;  /* 0x00042000012c7983 */ /* 0x000ea20000300a00 */
[----:B---3--:R-:W-:-:S05]  /*da4c0*/  PRMT R11, R2, 0x7770, RZ ;  /* 0x00007770020b7816 */ /* 0x008fca00000000ff */
[----:B------:R-:W-:Y:S02]  /*da4d0*/  @P6 LOP3.LUT R33, R33, 0x400, RZ, 0xfc, !PT ;  /* 0x0000040021216812 */ /* 0x000fe400078efcff */
[C---:B------:R-:W-:Y:S02]  /*da4e0*/  LOP3.LUT P6, RZ, R10.reuse, 0x200000, RZ, 0xc0, !PT ;  /* 0x002000000aff7812 */ /* 0x040fe400078cc0ff */
[----:B------:R-:W-:Y:S01]  /*da4f0*/  LOP3.LUT P5, RZ, R10, 0x80000, RZ, 0xc0, !PT ;  /* 0x000800000aff7812 */ /* 0x000fe200078ac0ff */
[----:B------:R0:W-:Y:S01]  /*da500*/  @P3 STG.E.U8 desc[UR40][R20.64], R11 ;  /* 0x0000000b14003986 */ /* 0x0001e2000c101128 */
[----:B------:R-:W-:Y:S02]  /*da510*/  LOP3.LUT R33, R33, 0xfffff7ff, RZ, 0xc0, !PT ;  /* 0xfffff7ff21217812 */ /* 0x000fe400078ec0ff */
[----:B0-----:R-:W-:Y:S01]  /*da520*/  PRMT R11, R2, 0x7771, RZ ;  /* 0x00007771020b7816 */ /* 0x001fe200000000ff */
[----:B------:R-:W3:Y:S06]  /*da530*/  LDL.LU.64 R20, [R1+0x418] ;  /* 0x0004180001147983 */ /* 0x000eec0000300a00 */
[----:B------:R-:W-:-:S02]  /*da540*/  @P6 LOP3.LUT R33, R33, 0x800, RZ, 0xfc, !PT ;  /* 0x0000080021216812 */ /* 0x000fc400078efcff */
[----:B------:R-:W-:Y:S01]  /*da550*/  LOP3.LUT P6, RZ, R10, 0x100000, RZ, 0xc0, !PT ;  /* 0x001000000aff7812 */ /* 0x000fe200078cc0ff */
[----:B----4-:R0:W-:Y:S02]  /*da560*/  @P2 STG.E.U8 desc[UR40][R16.64], R11 ;  /* 0x0000000b10002986 */ /* 0x0101e4000c101128 */
[C---:B0-----:R-:W-:Y:S02]  /*da570*/  PRMT R11, R2.reuse, 0x7772, RZ ;  /* 0x00007772020b7816 */ /* 0x041fe400000000ff */
[----:B------:R-:W4:Y:S04]  /*da580*/  LDL.LU.64 R16, [R1+0x448] ;  /* 0x0004480001107983 */ /* 0x000f280000300a00 */
[----:B------:R0:W-:Y:S02]  /*da590*/  @P5 STG.E.U8 desc[UR40][R14.64], R11 ;  /* 0x0000000b0e005986 */ /* 0x0001e4000c101128 */
[----:B0-----:R-:W-:-:S02]  /*da5a0*/  PRMT R11, R2, 0x7773, RZ ;  /* 0x00007773020b7816 */ /* 0x001fc400000000ff */
[----:B------:R-:W3:Y:S04]  /*da5b0*/  LDL.LU.64 R14, [R1+0x470] ;  /* 0x00047000010e7983 */ /* 0x000ee80000300a00 */
[----:B------:R0:W-:Y:S01]  /*da5c0*/  @P6 STG.E.U8 desc[UR40][R12.64], R11 ;  /* 0x0000000b0c006986 */ /* 0x0001e2000c101128 */
[----:B------:R-:W-:-:S03]  /*da5d0*/  LOP3.LUT P6, RZ, R33, 0x800, RZ, 0xc0, !PT ;  /* 0x0000080021ff7812 */ /* 0x000fc600078cc0ff */
[----:B------:R-:W3:Y:S01]  /*da5e0*/  LDL.LU R2, [R1+0x2cc] ;  /* 0x0002cc0001027983 */ /* 0x000ee20000300800 */
[----:B0-----:R-:W-:-:S03]  /*da5f0*/  PRMT R11, R53, 0x7770, RZ ;  /* 0x00007770350b7816 */ /* 0x001fc600000000ff */
[----:B------:R-:W3:Y:S06]  /*da600*/  LDL.LU.64 R12, [R1+0x4a0] ;  /* 0x0004a000010c7983 */ /* 0x000eec0000300a00 */
        /* <DEDUP_REMOVED lines=46> */
[----:B------:R-:W3:Y:S04]  /*da8f0*/  LDL.LU.64 R12, [R1+0x570] ;  /* 0x00057000010c7983 */ /* 0x000ee80000300a00 */
[----:B------:R-:W3:Y:S01]  /*da900*/  LDL.LU R3, [R1+0x2bc] ;  /* 0x0002bc0001037983 */ /* 0x000ee20000300800 */
[----:B------:R-:W-:-:S03]  /*da910*/  LOP3.LUT P4, RZ, R9, 0x8, RZ, 0xc0, !PT ;  /* 0x0000000809ff7812 */ /* 0x000fc6000788c0ff */
[----:B------:R-:W3:Y:S01]  /*da920*/  LDL.LU.64 R4, [R1+0x5a0] ;  /* 0x0005a00001047983 */ /* 0x000ee20000300a00 */
[----:B------:R-:W-:-:S03]  /*da930*/  PRMT R11, R2, 0x7772, RZ ;  /* 0x00007772020b7816 */ /* 0x000fc600000000ff */
[----:B------:R-:W4:Y:S01]  /*da940*/  LDL.LU R60, [R1+0x2a0] ;  /* 0x0002a000013c7983 */ /* 0x000f220000300800 */
        /* <DEDUP_REMOVED lines=25> */
[----:B------:R-:W-:Y:S01]  /*daae0*/  LOP3.LUT R33, R33, 0xfffffff7, RZ, 0xc0, !PT ;  /* 0xfffffff721217812 */ /* 0x000fe200078ec0ff */
[----:B--2---:R0:W-:Y:S04]  /*daaf0*/  @P4 STG.E.U8 desc[UR40][R6.64], R11 ;  /* 0x0000000b06004986 */ /* 0x0041e8000c101128 */
[----:B0-----:R-:W2:Y:S04]  /*dab00*/  LDL.LU.64 R6, [R1+0x598] ;  /* 0x0005980001067983 */ /* 0x001ea80000300a00 */
[----:B------:R-:W2:Y:S04]  /*dab10*/  LDL.LU.64 R20, [R1+0x5c8] ;  /* 0x0005c80001147983 */ /* 0x000ea80000300a00 */
[----:B------:R-:W2:Y:S01]  /*dab20*/  LDL.LU.64 R34, [R1+0x5f0] ;  /* 0x0005f00001227983 */ /* 0x000ea20000300a00 */
[----:B------:R-:W-:-:S05]  /*dab30*/  PRMT R11, R2, 0x7773, RZ ;  /* 0x00007773020b7816 */ /* 0x000fca00000000ff */
[----:B---3--:R0:W-:Y:S04]  /*dab40*/  @P3 STG.E.U8 desc[UR40][R16.64], R11 ;  /* 0x0000000b10003986 */ /* 0x0081e8000c101128 */
[----:B0-----:R-:W3:Y:S04]  /*dab50*/  LDL.LU R16, [R1+0x290] ;  /* 0x0002900001107983 */ /* 0x001ee80000300800 */
[----:B------:R-:W3:Y:S04]  /*dab60*/  LDL.LU.64 R36, [R1+0x620] ;  /* 0x0006200001247983 */ /* 0x000ee80000300a00 */
[----:B------:R-:W3:Y:S04]  /*dab70*/  LDL.LU.64 R38, [R1+0x618] ;  /* 0x0006180001267983 */ /* 0x000ee80000300a00 */
[----:B------:R-:W3:Y:S01]  /*dab80*/  LDL.LU.64 R40, [R1+0x648] ;  /* 0x0006480001287983 */ /* 0x000ee20000300a00 */
[----:B------:R-:W-:-:S03]  /*dab90*/  PRMT R11, R3, 0x7770, RZ ;  /* 0x00007770030b7816 */ /* 0x000fc600000000ff */
[----:B------:R-:W3:Y:S01]  /*daba0*/  LDL.LU.64 R42, [R1+0x670] ;  /* 0x00067000012a7983 */ /* 0x000ee20000300a00 */
[----:B------:R-:W-:Y:S02]  /*dabb0*/  @P6 LOP3.LUT R33, R33, 0x8, RZ, 0xfc, !PT ;  /* 0x0000000821216812 */ /* 0x000fe400078efcff */
[----:B------:R-:W-:Y:S01]  /*dabc0*/  LOP3.LUT P6, RZ, R9, 0x80, RZ, 0xc0, !PT ;  /* 0x0000008009ff7812 */ /* 0x000fe200078cc0ff */
[----:B----4-:R0:W-:Y:S02]  /*dabd0*/  @P2 STG.E.U8 desc[UR40][R44.64], R11 ;  /* 0x0000000b2c002986 */ /* 0x0101e4000c101128 */
[C---:B0-----:R-:W-:Y:S02]  /*dabe0*/  PRMT R11, R3.reuse, 0x7771, RZ ;  /* 0x00007771030b7816 */ /* 0x041fe400000000ff */
[----:B------:R-:W4:Y:S04]  /*dabf0*/  LDL.LU.64 R44, [R1+0x6a0] ;  /* 0x0006a000012c7983 */ /* 0x000f280000300a00 */
[----:B------:R0:W-:Y:S02]  /*dac00*/  @P5 STG.E.U8 desc[UR40][R14.64], R11 ;  /* 0x0000000b0e005986 */ /* 0x0001e4000c101128 */
[----:B0-----:R-:W-:-:S02]  /*dac10*/  PRMT R11, R3, 0x7772, RZ ;  /* 0x00007772030b7816 */ /* 0x001fc400000000ff */
[----:B------:R-:W4:Y:S04]  /*dac20*/  LDL.LU.64 R14, [R1+0x698] ;  /* 0x00069800010e7983 */ /* 0x000f280000300a00 */
[----:B------:R0:W-:Y:S04]  /*dac30*/  @P6 STG.E.U8 desc[UR40][R12.64], R11 ;  /* 0x0000000b0c006986 */ /* 0x0001e8000c101128 */
[----:B0-----:R-:W4:Y:S01]  /*dac40*/  LDL.LU.64 R12, [R1+0x6c8] ;  /* 0x0006c800010c7983 */ /* 0x001f220000300a00 */
[----:B------:R-:W-:-:S03]  /*dac50*/  PRMT R11, R3, 0x7773, RZ ;  /* 0x00007773030b7816 */ /* 0x000fc600000000ff */
[----:B------:R-:W4:Y:S01]  /*dac60*/  LDL.LU.64 R2, [R1+0x6f0] ;  /* 0x0006f00001027983 */ /* 0x000f220000300a00 */
[----:B------:R-:W-:-:S13]  /*dac70*/  LOP3.LUT P6, RZ, R33, 0x8, RZ, 0xc0, !PT ;  /* 0x0000000821ff7812 */ /* 0x000fda00078cc0ff */
[----:B------:R0:W-:Y:S01]  /*dac80*/  @P6 STG.E.U8 desc[UR40][R4.64], R11 ;  /* 0x0000000b04006986 */ /* 0x0001e2000c101128 */
[----:B------:R-:W-:-:S03]  /*dac90*/  LOP3.LUT P6, RZ, R33, 0x4, RZ, 0xc0, !PT ;  /* 0x0000000421ff7812 */ /* 0x000fc600078cc0ff */
[----:B0-----:R-:W4:Y:S01]  /*daca0*/  LDL.LU.64 R4, [R1+0x720] ;  /* 0x0007200001047983 */ /* 0x001f220000300a00 */
[----:B------:R-:W-:-:S03]  /*dacb0*/  PRMT R11, R60, 0x7770, RZ ;  /* 0x000077703c0b7816 */ /* 0x000fc600000000ff */
[----:B------:R-:W4:Y:S01]  /*dacc0*/  LDL.LU R17, [R1+0x294] ;  /* 0x0002940001117983 */ /* 0x000f220000300800 */
[C---:B------:R-:W-:Y:S02]  /*dacd0*/  LOP3.LUT P0, RZ, R9.reuse, 0x10000, RZ, 0xc0, !PT ;  /* 0x0001000009ff7812 */ /* 0x040fe4000780c0ff */
[C---:B------:R-:W-:Y:S02]  /*dace0*/  LOP3.LUT P1, RZ, R9.reuse, 0x20000, RZ, 0xc0, !PT ;  /* 0x0002000009ff7812 */ /* 0x040fe4000782c0ff */
[----:B------:R-:W-:Y:S01]  /*dacf0*/  LOP3.LUT P4, RZ, R9, 0x40000, RZ, 0xc0, !PT ;  /* 0x0004000009ff7812 */ /* 0x000fe2000788c0ff */
[----:B--2---:R0:W-:Y:S04]  /*dad00*/  @P6 STG.E.U8 desc[UR40][R6.64], R11 ;  /* 0x0000000b06006986 */ /* 0x0041e8000c101128 */
[----:B0-----:R-:W2:Y:S01]  /*dad10*/  LDL.LU.64 R6, [R1+0x718] ;  /* 0x0007180001067983 */ /* 0x001ea20000300a00 */
[----:B------:R-:W-:-:S02]  /*dad20*/  LOP3.LUT P6, RZ, R33, 0x2, RZ, 0xc0, !PT ;  /* 0x0000000221ff7812 */ /* 0x000fc400078cc0ff */
[----:B------:R-:W-:-:S11]  /*dad30*/  PRMT R11, R60, 0x7771, RZ ;  /* 0x000077713c0b7816 */ /* 0x000fd600000000ff */
[----:B------:R0:W-:Y:S01]  /*dad40*/  @P6 STG.E.U8 desc[UR40][R20.64], R11 ;  /* 0x0000000b14006986 */ /* 0x0001e2000c101128 */
[----:B------:R-:W-:Y:S02]  /*dad50*/  LOP3.LUT P6, RZ, R33, 0x1, RZ, 0xc0, !PT ;  /* 0x0000000121ff7812 */ /* 0x000fe400078cc0ff */
[----:B0-----:R-:W-:Y:S01]  /*dad60*/  PRMT R11, R60, 0x7772, RZ ;  /* 0x000077723c0b7816 */ /* 0x001fe200000000ff */
[----:B------:R-:W2:Y:S10]  /*dad70*/  LDL.LU.64 R20, [R1+0x3c00] ;  /* 0x003c000001147983 */ /* 0x000eb40000300a00 */
[----:B------:R0:W-:Y:S01]  /*dad80*/  @P6 STG.E.U8 desc[UR40][R34.64], R11 ;  /* 0x0000000b22006986 */ /* 0x0001e2000c101128 */
[----:B------:R-:W-:-:S02]  /*dad90*/  LOP3.LUT P6, RZ, R10, 0x80000000, RZ, 0xc0, !PT ;  /* 0x800000000aff7812 */ /* 0x000fc400078cc0ff */
[----:B0-----:R-:W-:-:S11]  /*dada0*/  PRMT R11, R60, 0x7773, RZ ;  /* 0x000077733c0b7816 */ /* 0x001fd600000000ff */
        /* <DEDUP_REMOVED lines=19> */
[----:B0-----:R-:W-:Y:S02]  /*daee0*/  PRMT R11, R8, 0x7773, RZ ;  /* 0x00007773080b7816 */ /* 0x001fe400000000ff */
[----:B------:R-:W3:Y:S01]  /*daef0*/  LDL.LU R8, [R1+0x3bfc] ;  /* 0x003bfc0001087983 */ /* 0x000ee20000300800 */
[C---:B------:R-:W-:Y:S02]  /*daf00*/  LOP3.LUT P2, RZ, R9.reuse, 0x100000, RZ, 0xc0, !PT ;  /* 0x0010000009ff7812 */ /* 0x040fe4000784c0ff */
[----:B------:R-:W-:-:S11]  /*daf10*/  LOP3.LUT P5, RZ, R9, 0x200000, RZ, 0xc0, !PT ;  /* 0x0020000009ff7812 */ /* 0x000fd600078ac0ff */
[----:B------:R0:W-:Y:S02]  /*daf20*/  @P2 STG.E.U8 desc[UR40][R4.64], R11 ;  /* 0x0000000b04002986 */ /* 0x0001e4000c101128 */
[----:B0-----:R-:W-:-:S05]  /*daf30*/  PRMT R11, R17, 0x7770, RZ ;  /* 0x00007770110b7816 */ /* 0x001fca00000000ff */
[----:B--2---:R0:W-:Y:S04]  /*daf40*/  @P5 STG.E.U8 desc[UR40][R6.64], R11 ;  /* 0x0000000b06005986 */ /* 0x0041e8000c101128 */
[----:B0-----:R-:W2:Y:S01]  /*daf50*/  LDL.LU.64 R6, [R1+0x748] ;  /* 0x0007480001067983 */ /* 0x001ea20000300a00 */
[----:B------:R-:W-:-:S03]  /*daf60*/  LOP3.LUT R10, R10, 0xffefffff, RZ, 0xc0, !PT ;  /* 0xffefffff0a0a7812 */ /* 0x000fc600078ec0ff */
[----:B------:R-:W4:Y:S04]  /*daf70*/  LDL.LU.64 R44, [R1+0x770] ;  /* 0x00077000012c7983 */ /* 0x000f280000300a00 */
[----:B------:R-:W4:Y:S04]  /*daf80*/  LDL.LU.64 R4, [R1+0x7a0] ;  /* 0x0007a00001047983 */ /* 0x000f280000300a00 */
[----:B------:R-:W4:Y:S04]  /*daf90*/  LDL.LU.64 R14, [R1+0x798] ;  /* 0x00079800010e7983 */ /* 0x000f280000300a00 */
[----:B------:R-:W4:Y:S04]  /*dafa0*/  LDL.LU.64 R12, [R1+0x7c8] ;  /* 0x0007c800010c7983 */ /* 0x000f280000300a00 */
[----:B------:R-:W4:Y:S04]  /*dafb0*/  LDL.LU.64 R2, [R1+0x7f0] ;  /* 0x0007f00001027983 */ /* 0x000f280000300a00 */
[----:B------:R-:W4:Y:S01]  /*dafc0*/  LDL.LU R53, [R1+0x2a8] ;  /* 0x0002a80001357983 */ /* 0x000f220000300800 */
[----:B------:R-:W-:-:S02]  /*dafd0*/  LOP3.LUT P4, RZ, R9, 0x400000, RZ, 0xc0, !PT ;  /* 0x0040000009ff7812 */ /* 0x000fc4000788c0ff */
[C---:B------:R-:W-:Y:S02]  /*dafe0*/  LOP3.LUT P3, RZ, R9.reuse, 0x800000, RZ, 0xc0, !PT ;  /* 0x0080000009ff7812 */ /* 0x040fe4000786c0ff */
[C---:B------:R-:W-:Y:S02]  /*daff0*/  LOP3.LUT P2, RZ, R9.reuse, 0x1000000, RZ, 0xc0, !PT ;  /* 0x0100000009ff7812 */ /* 0x040fe4000784c0ff */
[----:B------:R-:W-:Y:S02]  /*db000*/  LOP3.LUT P5, RZ, R9, 0x2000000, RZ, 0xc0, !PT ;  /* 0x0200000009ff7812 */ /* 0x000fe400078ac0ff */
[----:B---3--:R-:W-:-:S13]  /*db010*/  LOP3.LUT P6, RZ, R8, 0x4, RZ, 0xc0, !PT ;  /* 0x0000000408ff7812 */ /* 0x008fda00078cc0ff */
        /* <DEDUP_REMOVED lines=24> */
[----:B--2---:R0:W-:Y:S04]  /*db1a0*/  @P4 STG.E.U8 desc[UR40][R6.64], R9 ;  /* 0x0000000906004986 */ /* 0x0041e8000c101128 */
[----:B0-----:R-:W2:Y:S04]  /*db1b0*/  LDL.LU.64 R6, [R1+0x820] ;  /* 0x0008200001067983 */ /* 0x001ea80000300a00 */
[----:B------:R-:W3:Y:S04]  /*db1c0*/  LDL.LU R60, [R1+0x298] ;  /* 0x00029800013c7983 */ /* 0x000ee80000300800 */
[----:B------:R-:W3:Y:S04]  /*db1d0*/  LDL.LU.64 R32, [R1+0x818] ;  /* 0x0008180001207983 */ /* 0x000ee80000300a00 */
[----:B------:R-:W3:Y:S04]  /*db1e0*/  LDL.LU.64 R34, [R1+0x848] ;  /* 0x0008480001227983 */ /* 0x000ee80000300a00 */
[----:B------:R-:W3:Y:S01]  /*db1f0*/  LDL.LU.64 R36, [R1+0x870] ;  /* 0x0008700001247983 */ /* 0x000ee20000300a00 */
[----:B------:R-:W-:-:S03]  /*db200*/  PRMT R9, R17, 0x7772, RZ ;  /* 0x0000777211097816 */ /* 0x000fc600000000ff */
[----:B------:R-:W3:Y:S04]  /*db210*/  LDL.LU.64 R38, [R1+0x8a0] ;  /* 0x0008a00001267983 */ /* 0x000ee80000300a00 */
[----:B----4-:R0:W-:Y:S02]  /*db220*/  @P3 STG.E.U8 desc[UR40][R44.64], R9 ;  /* 0x000000092c003986 */ /* 0x0101e4000c101128 */
[----:B0-----:R-:W-:-:S05]  /*db230*/  PRMT R9, R17, 0x7773, RZ ;  /* 0x0000777311097816 */ /* 0x001fca00000000ff */
[----:B------:R0:W-:Y:S04]  /*db240*/  @P2 STG.E.U8 desc[UR40][R4.64], R9 ;  /* 0x0000000904002986 */ /* 0x0001e8000c101128 */
[----:B0-----:R-:W4:Y:S04]  /*db250*/  LDL.LU R4, [R1+0x2ac] ;  /* 0x0002ac0001047983 */ /* 0x001f280000300800 */
[----:B------:R-:W4:Y:S01]  /*db260*/  LDL.LU.64 R40, [R1+0x898] ;  /* 0x0008980001287983 */ /* 0x000f220000300a00 */
[----:B------:R-:W-:-:S03]  /*db270*/  PRMT R9, R53, 0x7770, RZ ;  /* 0x0000777035097816 */ /* 0x000fc600000000ff */
[----:B------:R-:W4:Y:S04]  /*db280*/  LDL.LU.64 R42, [R1+0x8c8] ;  /* 0x0008c800012a7983 */ /* 0x000f280000300a00 */
        /* <DEDUP_REMOVED lines=14> */
[----:B--2---:R0:W-:Y:S04]  /*db370*/  @P6 STG.E.U8 desc[UR40][R6.64], R9 ;  /* 0x0000000906006986 */ /* 0x0041e8000c101128 */
[----:B0-----:R-:W2:Y:S01]  /*db380*/  LDL.LU.64 R6, [R1+0x9a0] ;  /* 0x0009a00001067983 */ /* 0x001ea20000300a00 */
        /* <DEDUP_REMOVED lines=62> */
[----:B------:R-:W2:Y:S04]  /*db770*/  LDL.LU R4, [R1+0x284] ;  /* 0x0002840001047983 */ /* 0x000ea80000300800 */
[----:B------:R-:W2:Y:S04]  /*db780*/  LDL.LU.64 R32, [R1+0xaa0] ;  /* 0x000aa00001207983 */ /* 0x000ea80000300a00 */
        /* <DEDUP_REMOVED lines=9> */
[----:B------:R-:W-:Y:S01]  /*db820*/  @P6 LOP3.LUT R10, R10, 0x20000, RZ, 0xfc, !PT ;  /* 0x000200000a0a6812 */ /* 0x000fe200078efcff */
[----:B------:R-:W2:Y:S01]  /*db830*/  LDL.LU.64 R42, [R1+0xb18] ;  /* 0x000b1800012a7983 */ /* 0x000ea20000300a00 */
[----:B------:R-:W-:-:S02]  /*db840*/  LOP3.LUT P6, RZ, R8, 0x8000, RZ, 0xc0, !PT ;  /* 0x0000800008ff7812 */ /* 0x000fc400078cc0ff */
[----:B------:R-:W-:Y:S02]  /*db850*/  LOP3.LUT R10, R10, 0xfffbffff, RZ, 0xc0, !PT ;  /* 0xfffbffff0a0a7812 */ /* 0x000fe400078ec0ff */
[----:B------:R-:W-:-:S09]  /*db860*/  PRMT R9, R5, 0x7771, RZ ;  /* 0x0000777105097816 */ /* 0x000fd200000000ff */
[----:B------:R-:W-:Y:S02]  /*db870*/  @P6 LOP3.LUT R10, R10, 0x40000, RZ, 0xfc, !PT ;  /* 0x000400000a0a6812 */ /* 0x000fe400078efcff */
[C---:B------:R-:W-:Y:S01]  /*db880*/  LOP3.LUT P6, RZ, R8.reuse, 0x4000, RZ, 0xc0, !PT ;  /* 0x0000400008ff7812 */ /* 0x040fe200078cc0ff */
[----:B---3--:R0:W-:Y:S01]  /*db890*/  @P3 STG.E.U8 desc[UR40][R44.64], R9 ;  /* 0x000000092c003986 */ /* 0x0081e2000c101128 */
[----:B------:R-:W-:Y:S02]  /*db8a0*/  LOP3.LUT P5, RZ, R8, 0x1000, RZ, 0xc0, !PT ;  /* 0x0000100008ff7812 */ /* 0x000fe400078ac0ff */
[----:B------:R-:W-:Y:S02]  /*db8b0*/  LOP3.LUT R10, R10, 0xfff7ffff, RZ, 0xc0, !PT ;  /* 0xfff7ffff0a0a7812 */ /* 0x000fe400078ec0ff */
[----:B0-----:R-:W-:Y:S01]  /*db8c0*/  PRMT R9, R5, 0x7772, RZ ;  /* 0x0000777205097816 */ /* 0x001fe200000000ff */
[----:B------:R-:W3:Y:S06]  /*db8d0*/  LDL.LU.64 R44, [R1+0xb48] ;  /* 0x000b4800012c7983 */ /* 0x000eec0000300a00 */
[----:B------:R-:W-:-:S02]  /*db8e0*/  @P6 LOP3.LUT R10, R10, 0x80000, RZ, 0xfc, !PT ;  /* 0x000800000a0a6812 */ /* 0x000fc400078efcff */
[----:B------:R-:W-:Y:S01]  /*db8f0*/  LOP3.LUT P6, RZ, R8, 0x2000, RZ, 0xc0, !PT ;  /* 0x0000200008ff7812 */ /* 0x000fe200078cc0ff */
[----:B----4-:R0:W-:Y:S02]  /*db900*/  @P2 STG.E.U8 desc[UR40][R16.64], R9 ;  /* 0x0000000910002986 */ /* 0x0101e4000c101128 */
[----:B0-----:R-:W-:Y:S02]  /*db910*/  PRMT R9, R5, 0x7773, RZ ;  /* 0x0000777305097816 */ /* 0x001fe400000000ff */
        /* <DEDUP_REMOVED lines=42> */
[----:B0-----:R-:W-:Y:S02]  /*dbbc0*/  PRMT R9, R50, 0x7773, RZ ;  /* 0x0000777332097816 */ /* 0x001fe400000000ff */
[----:B------:R-:W-:Y:S01]  /*dbbd0*/  LOP3.LUT P5, RZ, R8, 0x8000000, RZ, 0xc0, !PT ;  /* 0x0800000008ff7812 */ /* 0x000fe200078ac0ff */
[----:B------:R-:W3:Y:S04]  /*dbbe0*/  LDL.LU R50, [R1+0x3bf8] ;  /* 0x003bf80001327983 */ /* 0x000ee80000300800 */
        /* <DEDUP_REMOVED lines=9> */
[----:B------:R-:W4:Y:S04]  /*dbc80*/  LDL.LU.64 R16, [R1+0xc48] ;  /* 0x000c480001107983 */ /* 0x000f280000300a00 */
[----:B------:R-:W4:Y:S04]  /*dbc90*/  LDL.LU.64 R14, [R1+0xc70] ;  /* 0x000c7000010e7983 */ /* 0x000f280000300a00 */
[----:B------:R-:W4:Y:S04]  /*dbca0*/  LDL.LU R13, [R1+0x278] ;  /* 0x00027800010d7983 */ /* 0x000f280000300800 */
[----:B------:R-:W4:Y:S04]  /*dbcb0*/  LDL.LU.64 R2, [R1+0xca0] ;  /* 0x000ca00001027983 */ /* 0x000f280000300a00 */
[----:B------:R-:W4:Y:S01]  /*dbcc0*/  LDL.LU R53, [R1+0x28c] ;  /* 0x00028c0001357983 */ /* 0x000f220000300800 */
[----:B------:R-:W-:-:S03]  /*dbcd0*/  PRMT R9, R5, 0x7773, RZ ;  /* 0x0000777305097816 */ /* 0x000fc600000000ff */
[----:B------:R-:W4:Y:S01]  /*dbce0*/  LDL.LU.64 R4, [R1+0xc98] ;  /* 0x000c980001047983 */ /* 0x000f220000300a00 */
[----:B------:R-:W-:Y:S02]  /*dbcf0*/  LOP3.LUT P4, RZ, R8, 0x10000000, RZ, 0xc0, !PT ;  /* 0x1000000008ff7812 */ /* 0x000fe4000788c0ff */
[----:B------:R-:W-:Y:S02]  /*dbd00*/  LOP3.LUT R10, R10, 0xffffffef, RZ, 0xc0, !PT ;  /* 0xffffffef0a0a7812 */ /* 0x000fe400078ec0ff */
[C---:B------:R-:W-:Y:S02]  /*dbd10*/  LOP3.LUT P3, RZ, R8.reuse, 0x20000000, RZ, 0xc0, !PT ;  /* 0x2000000008ff7812 */ /* 0x040fe4000786c0ff */
[----:B------:R-:W-:Y:S02]  /*dbd20*/  LOP3.LUT P2, RZ, R8, 0x40000000, RZ, 0xc0, !PT ;  /* 0x4000000008ff7812 */ /* 0x000fe4000784c0ff */
[----:B---3--:R-:W-:-:S05]  /*dbd30*/  LOP3.LUT P6, RZ, R50, 0x100, RZ, 0xc0, !PT ;  /* 0x0000010032ff7812 */ /* 0x008fca00078cc0ff */
[----:B--2---:R0:W-:Y:S04]  /*dbd40*/  @P4 STG.E.U8 desc[UR40][R6.64], R9 ;  /* 0x0000000906004986 */ /* 0x0041e8000c101128 */
[----:B0-----:R-:W2:Y:S04]  /*dbd50*/  LDL.LU.64 R6, [R1+0xcc8] ;  /* 0x000cc80001067983 */ /* 0x001ea80000300a00 */
[----:B------:R-:W-:Y:S02]  /*dbd60*/  @P6 LOP3.LUT R10, R10, 0x10, RZ, 0xfc, !PT ;  /* 0x000000100a0a6812 */ /* 0x000fe400078efcff */
[----:B------:R-:W-:Y:S01]  /*dbd70*/  LOP3.LUT P6, RZ, R50, 0x80, RZ, 0xc0, !PT ;  /* 0x0000008032ff7812 */ /* 0x000fe200078cc0ff */
[----:B------:R-:W3:Y:S01]  /*dbd80*/  LDL.LU.64 R32, [R1+0xcf0] ;  /* 0x000cf00001207983 */ /* 0x000ee20000300a00 */
[----:B------:R-:W-:-:S03]  /*dbd90*/  LOP3.LUT R10, R10, 0xffffffdf, RZ, 0xc0, !PT ;  /* 0xffffffdf0a0a7812 */ /* 0x000fc600078ec0ff */
[----:B------:R-:W3:Y:S04]  /*dbda0*/  LDL.LU.64 R34, [R1+0xd20] ;  /* 0x000d200001227983 */ /* 0x000ee80000300a00 */
[----:B------:R-:W3:Y:S04]  /*dbdb0*/  LDL.LU R60, [R1+0x27c] ;  /* 0x00027c00013c7983 */ /* 0x000ee80000300800 */
[----:B------:R-:W-:Y:S01]  /*dbdc0*/  @P6 LOP3.LUT R10, R10, 0x20, RZ, 0xfc, !PT ;  /* 0x000000200a0a6812 */ /* 0x000fe200078efcff */
[----:B------:R-:W3:Y:S01]  /*dbdd0*/  LDL.LU.64 R36, [R1+0xd18] ;  /* 0x000d180001247983 */ /* 0x000ee20000300a00 */
[----:B------:R-:W-:-:S02]  /*dbde0*/  LOP3.LUT P6, RZ, R50, 0x40, RZ, 0xc0, !PT ;  /* 0x0000004032ff7812 */ /* 0x000fc400078cc0ff */
[----:B------:R-:W-:Y:S01]  /*dbdf0*/  LOP3.LUT R10, R10, 0xffffffbf, RZ, 0xc0, !PT ;  /* 0xffffffbf0a0a7812 */ /* 0x000fe200078ec0ff */
[----:B------:R-:W3:Y:S04]  /*dbe00*/  LDL.LU.64 R38, [R1+0xd48] ;  /* 0x000d480001267983 */ /* 0x000ee80000300a00 */
[----:B------:R-:W3:Y:S01]  /*dbe10*/  LDL.LU.64 R40, [R1+0xd70] ;  /* 0x000d700001287983 */ /* 0x000ee20000300a00 */
[----:B----4-:R-:W-:Y:S02]  /*dbe20*/  PRMT R9, R13, 0x7770, RZ ;  /* 0x000077700d097816 */ /* 0x010fe400000000ff */
[----:B------:R-:W-:Y:S01]  /*dbe30*/  LOP3.LUT P5, RZ, R8, 0x80000000, RZ, 0xc0, !PT ;  /* 0x8000000008ff7812 */ /* 0x000fe200078ac0ff */
[----:B------:R-:W4:Y:S02]  /*dbe40*/  LDL.LU R12, [R1+0x260] ;  /* 0x00026000010c7983 */ /* 0x000f240000300800 */
[----:B------:R-:W-:-:S02]  /*dbe50*/  @P6 LOP3.LUT R10, R10, 0x40, RZ, 0xfc, !PT ;  /* 0x000000400a0a6812 */ /* 0x000fc400078efcff */
[----:B------:R-:W-:Y:S01]  /*dbe60*/  LOP3.LUT P6, RZ, R50, 0x20, RZ, 0xc0, !PT ;  /* 0x0000002032ff7812 */ /* 0x000fe200078cc0ff */
[----:B------:R0:W-:Y:S01]  /*dbe70*/  @P3 STG.E.U8 desc[UR40][R44.64], R9 ;  /* 0x000000092c003986 */ /* 0x0001e2000c101128 */
[----:B------:R-:W-:-:S03]  /*dbe80*/  LOP3.LUT R10, R10, 0xffffff7f, RZ, 0xc0, !PT ;  /* 0xffffff7f0a0a7812 */ /* 0x000fc600078ec0ff */
[----:B------:R-:W4:Y:S08]  /*dbe90*/  LDL.LU.64 R42, [R1+0xda0] ;  /* 0x000da000012a7983 */ /* 0x000f300000300a00 */
[----:B------:R-:W-:Y:S01]  /*dbea0*/  @P6 LOP3.LUT R10, R10, 0x80, RZ, 0xfc, !PT ;  /* 0x000000800a0a6812 */ /* 0x000fe200078efcff */
[----:B0-----:R-:W4:Y:S01]  /*dbeb0*/  LDL.LU.64 R44, [R1+0xd98] ;  /* 0x000d9800012c7983 */ /* 0x001f220000300a00 */
        /* <DEDUP_REMOVED lines=63> */
[----:B------:R0:W-:Y:S01]  /*dc2b0*/  @P2 STG.E.U8 desc[UR40][R4.64], R9 ;  /* 0x0000000904002986 */ /* 0x0001e2000c101128 */
[----:B------:R-:W-:-:S03]  /*dc2c0*/  LOP3.LUT P5, RZ, R50, 0x4000, RZ, 0xc0, !PT ;  /* 0x0000400032ff7812 */ /* 0x000fc600078ac0ff */
[----:B0-----:R-:W3:Y:S01]  /*dc2d0*/  LDL.LU.64 R4, [R1+0xe70] ;  /* 0x000e700001047983 */ /* 0x001ee20000300a00 */
[----:B------:R-:W-:-:S09]  /*dc2e0*/  PRMT R9, R13, 0x7771, RZ ;  /* 0x000077710d097816 */ /* 0x000fd200000000ff */
[----:B--2---:R0:W-:Y:S04]  /*dc2f0*/  @P5 STG.E.U8 desc[UR40][R6.64], R9 ;  /* 0x0000000906005986 */ /* 0x0041e8000c101128 */
[----:B0-----:R-:W2:Y:S04]  /*dc300*/  LDL.LU.64 R6, [R1+0xea0] ;  /* 0x000ea00001067983 */ /* 0x001ea80000300a00 */
[----:B------:R-:W4:Y:S04]  /*dc310*/  LDL.LU.64 R42, [R1+0xe98] ;  /* 0x000e9800012a7983 */ /* 0x000f280000300a00 */
[----:B------:R-:W4:Y:S04]  /*dc320*/  LDL.LU.64 R44, [R1+0xec8] ;  /* 0x000ec800012c7983 */ /* 0x000f280000300a00 */
[----:B------:R-:W4:Y:S04]  /*dc330*/  LDL.LU.64 R16, [R1+0xef0] ;  /* 0x000ef00001107983 */ /* 0x000f280000300a00 */
[----:B------:R-:W4:Y:S01]  /*dc340*/  LDL.LU R15, [R1+0x264] ;  /* 0x00026400010f7983 */ /* 0x000f220000300800 */
[----:B------:R-:W-:-:S03]  /*dc350*/  LOP3.LUT P4, RZ, R50, 0x8000, RZ, 0xc0, !PT ;  /* 0x0000800032ff7812 */ /* 0x000fc6000788c0ff */
[----:B------:R-:W4:Y:S01]  /*dc360*/  LDL.LU.64 R2, [R1+0xf20] ;  /* 0x000f200001027983 */ /* 0x000f220000300a00 */
[----:B------:R-:W-:Y:S02]  /*dc370*/  PRMT R9, R13, 0x7772, RZ ;  /* 0x000077720d097816 */ /* 0x000fe400000000ff */
[----:B------:R-:W-:Y:S02]  /*dc380*/  LOP3.LUT P3, RZ, R50, 0x10000, RZ, 0xc0, !PT ;  /* 0x0001000032ff7812 */ /* 0x000fe4000786c0ff */
[----:B------:R-:W-:-:S05]  /*dc390*/  LOP3.LUT P6, RZ, R48, 0x10000000, RZ, 0xc0, !PT ;  /* 0x1000000030ff7812 */ /* 0x000fca00078cc0ff */
[----:B---3--:R0:W-:Y:S04]  /*dc3a0*/  @P4 STG.E.U8 desc[UR40][R4.64], R9 ;  /* 0x0000000904004986 */ /* 0x0081e8000c101128 */
[----:B0-----:R-:W3:Y:S04]  /*dc3b0*/  LDL.LU.64 R4, [R1+0xf18] ;  /* 0x000f180001047983 */ /* 0x001ee80000300a00 */
[----:B------:R-:W3:Y:S01]  /*dc3c0*/  LDL.LU R60, [R1+0x254] ;  /* 0x00025400013c7983 */ /* 0x000ee20000300800 */
[----:B------:R-:W-:-:S05]  /*dc3d0*/  PRMT R9, R13, 0x7773, RZ ;  /* 0x000077730d097816 */ /* 0x000fca00000000ff */
[----:B--2---:R0:W-:Y:S04]  /*dc3e0*/  @P3 STG.E.U8 desc[UR40][R6.64], R9 ;  /* 0x0000000906003986 */ /* 0x0041e8000c101128 */
[----:B0-----:R-:W2:Y:S01]  /*dc3f0*/  LDL.LU.64 R6, [R1+0xf48] ;  /* 0x000f480001067983 */ /* 0x001ea20000300a00 */
[----:B------:R-:W-:Y:S02]  /*dc400*/  LOP3.LUT R8, R8, 0xefffffff, RZ, 0xc0, !PT ;  /* 0xefffffff08087812 */ /* 0x000fe400078ec0ff */
[----:B------:R-:W-:Y:S01]  /*dc410*/  LOP3.LUT R10, R10, 0xfffffffe, RZ, 0xc0, !PT ;  /* 0xfffffffe0a0a7812 */ /* 0x000fe200078ec0ff */
[----:B------:R-:W2:Y:S01]  /*dc420*/  LDL.LU R12, [R1+0x268] ;  /* 0x00026800010c7983 */ /* 0x000ea20000300800 */
[----:B------:R-:W-:Y:S02]  /*dc430*/  @P6 LOP3.LUT R8, R8, 0x10000000, RZ, 0xfc, !PT ;  /* 0x1000000008086812 */ /* 0x000fe400078efcff */
[----:B------:R-:W-:Y:S01]  /*dc440*/  LOP3.LUT P6, RZ, R51, 0x800, RZ, 0xc0, !PT ;  /* 0x0000080033ff7812 */ /* 0x000fe200078cc0ff */
[----:B------:R-:W2:Y:S01]  /*dc450*/  LDL.LU.64 R32, [R1+0xfa0] ;  /* 0x000fa00001207983 */ /* 0x000ea20000300a00 */
[----:B------:R-:W-:-:S02]  /*dc460*/  LOP3.LUT R8, R8, 0xdfffffff, RZ, 0xc0, !PT ;  /* 0xdfffffff08087812 */ /* 0x000fc400078ec0ff */
[C---:B------:R-:W-:Y:S01]  /*dc470*/  LOP3.LUT P2, RZ, R50.reuse, 0x20000, RZ, 0xc0, !PT ;  /* 0x0002000032ff7812 */ /* 0x040fe2000784c0ff */
[----:B------:R-:W2:Y:S01]  /*dc480*/  LDL.LU.64 R34, [R1+0xf98] ;  /* 0x000f980001227983 */ /* 0x000ea20000300a00 */
[----:B------:R-:W-:Y:S02]  /*dc490*/  LOP3.LUT P5, RZ, R50, 0x40000, RZ, 0xc0, !PT ;  /* 0x0004000032ff7812 */ /* 0x000fe400078ac0ff */
[----:B----4-:R-:W-:Y:S01]  /*dc4a0*/  PRMT R9, R15, 0x7770, RZ ;  /* 0x000077700f097816 */ /* 0x010fe200000000ff */
[----:B------:R-:W4:Y:S04]  /*dc4b0*/  LDL.LU.64 R36, [R1+0xfb0] ;  /* 0x000fb00001247983 */ /* 0x000f280000300a00 */
[----:B------:R-:W-:Y:S01]  /*dc4c0*/  @P6 LOP3.LUT R8, R8, 0x20000000, RZ, 0xfc, !PT ;  /* 0x2000000008086812 */ /* 0x000fe200078efcff */
[----:B------:R-:W4:Y:S01]  /*dc4d0*/  LDL.LU.64 R38, [R1+0xfb8] ;  /* 0x000fb80001267983 */ /* 0x000f220000300a00 */
[----:B------:R-:W-:-:S02]  /*dc4e0*/  LOP3.LUT P6, RZ, R51, 0x400, RZ, 0xc0, !PT ;  /* 0x0000040033ff7812 */ /* 0x000fc400078cc0ff */
[----:B------:R-:W-:Y:S01]  /*dc4f0*/  LOP3.LUT R8, R8, 0xbfffffff, RZ, 0xc0, !PT ;  /* 0xbfffffff08087812 */ /* 0x000fe200078ec0ff */
[----:B------:R0:W-:Y:S04]  /*dc500*/  @P2 STG.E.U8 desc[UR40][R42.64], R9 ;  /* 0x000000092a002986 */ /* 0x0001e8000c101128 */
[----:B------:R-:W4:Y:S04]  /*dc510*/  LDL.LU R13, [R1+0x258] ;  /* 0x00025800010d7983 */ /* 0x000f280000300800 */
[----:B------:R-:W4:Y:S02]  /*dc520*/  LDL.LU.64 R40, [R1+0xfc8] ;  /* 0x000fc80001287983 */ /* 0x000f240000300a00 */
[----:B------:R-:W-:-:S02]  /*dc530*/  @P6 LOP3.LUT R8, R8, 0x40000000, RZ, 0xfc, !PT ;  /* 0x4000000008086812 */ /* 0x000fc400078efcff */
        /* <DEDUP_REMOVED lines=13> */
[----:B0-----:R-:W-:-:S09]  /*dc610*/  PRMT R9, R15, 0x7771, RZ ;  /* 0x000077710f097816 */ /* 0x001fd200000000ff */
[----:B------:R-:W-:Y:S02]  /*dc620*/  @P6 LOP3.LUT R10, R10, 0x8, RZ, 0xfc, !PT ;  /* 0x000000080a0a6812 */ /* 0x000fe400078efcff */
[----:B------:R-:W-:Y:S01]  /*dc630*/  LOP3.LUT P6, RZ, R50, 0x80000, RZ, 0xc0, !PT ;  /* 0x0008000032ff7812 */ /* 0x000fe200078cc0ff */
[----:B------:R0:W-:Y:S02]  /*dc640*/  @P5 STG.E.U8 desc[UR40][R44.64], R9 ;  /* 0x000000092c005986 */ /* 0x0001e4000c101128 */
[----:B0-----:R-:W-:Y:S02]  /*dc650*/  PRMT R9, R15, 0x7772, RZ ;  /* 0x000077720f097816 */ /* 0x001fe400000000ff */
[----:B------:R-:W4:Y:S08]  /*dc660*/  LDL.LU.64 R44, [R1+0xfc0] ;  /* 0x000fc000012c7983 */ /* 0x000f300000300a00 */
[----:B------:R0:W-:Y:S01]  /*dc670*/  @P6 STG.E.U8 desc[UR40][R16.64], R9 ;  /* 0x0000000910006986 */ /* 0x0001e2000c101128 */
[----:B------:R-:W-:-:S02]  /*dc680*/  LOP3.LUT P6, RZ, R10, 0x8, RZ, 0xc0, !PT ;  /* 0x000000080aff7812 */ /* 0x000fc400078cc0ff */
[----:B0-----:R-:W-:Y:S01]  /*dc690*/  PRMT R9, R15, 0x7773, RZ ;  /* 0x000077730f097816 */ /* 0x001fe200000000ff */
[----:B------:R-:W4:Y:S10]  /*dc6a0*/  LDL.LU.64 R16, [R1+0xfd0] ;  /* 0x000fd00001107983 */ /* 0x000f340000300a00 */
[----:B------:R0:W-:Y:S01]  /*dc6b0*/  @P6 STG.E.U8 desc[UR40][R2.64], R9 ;  /* 0x0000000902006986 */ /* 0x0001e2000c101128 */
[----:B------:R-:W-:-:S03]  /*dc6c0*/  LOP3.LUT P6, RZ, R10, 0x4, RZ, 0xc0, !PT ;  /* 0x000000040aff7812 */ /* 0x000fc600078cc0ff */
[----:B------:R-:W4:Y:S04]  /*dc6d0*/  LDL.LU.64 R14, [R1+0xfd8] ;  /* 0x000fd800010e7983 */ /* 0x000f280000300a00 */
[----:B0-----:R-:W4:Y:S04]  /*dc6e0*/  LDL.LU.64 R2, [R1+0xfe8] ;  /* 0x000fe80001027983 */ /* 0x001f280000300a00 */
[----:B------:R-:W4:Y:S01]  /*dc6f0*/  LDL.LU R42, [R1+0x26c] ;  /* 0x00026c00012a7983 */ /* 0x000f220000300800 */
[----:B---3--:R-:W-:-:S05]  /*dc700*/  PRMT R9, R60, 0x7770, RZ ;  /* 0x000077703c097816 */ /* 0x008fca00000000ff */
[----:B------:R0:W-:Y:S01]  /*dc710*/  @P6 STG.E.U8 desc[UR40][R4.64], R9 ;  /* 0x0000000904006986 */ /* 0x0001e2000c101128 */
[----:B------:R-:W-:Y:S02]  /*dc720*/  LOP3.LUT P6, RZ, R10, 0x2, RZ, 0xc0, !PT ;  /* 0x000000020aff7812 */ /* 0x000fe400078cc0ff */
[----:B0-----:R-:W-:Y:S01]  /*dc730*/  PRMT R9, R60, 0x7771, RZ ;  /* 0x000077713c097816 */ /* 0x001fe200000000ff */
[----:B------:R-:W3:Y:S10]  /*dc740*/  LDL.LU.64 R4, [R1+0x3bf0] ;  /* 0x003bf00001047983 */ /* 0x000ef40000300a00 */
[----:B--2---:R0:W-:Y:S01]  /*dc750*/  @P6 STG.E.U8 desc[UR40][R6.64], R9 ;  /* 0x0000000906006986 */ /* 0x0041e2000c101128 */
[----:B------:R-:W-:-:S03]  /*dc760*/  LOP3.LUT P6, RZ, R10, 0x1, RZ, 0xc0, !PT ;  /* 0x000000010aff7812 */ /* 0x000fc600078cc0ff */
[----:B0-----:R-:W2:Y:S04]  /*dc770*/  LDL.LU.64 R6, [R1+0x3be8] ;  /* 0x003be80001067983 */ /* 0x001ea80000300a00 */
[----:B------:R-:W2:Y:S01]  /*dc780*/  LDL.LU.64 R10, [R1+0xf70] ;  /* 0x000f7000010a7983 */ /* 0x000ea20000300a00 */
[----:B------:R-:W-:Y:S02]  /*dc790*/  PRMT R9, R60, 0x7772, RZ ;  /* 0x000077723c097816 */ /* 0x000fe400000000ff */
[C---:B------:R-:W-:Y:S02]  /*dc7a0*/  LOP3.LUT P0, RZ, R48.reuse, 0x8000000, RZ, 0xc0, !PT ;  /* 0x0800000030ff7812 */ /* 0x040fe4000780c0ff */
[C---:B------:R-:W-:Y:S02]  /*dc7b0*/  LOP3.LUT P1, RZ, R48.reuse, 0x4000000, RZ, 0xc0, !PT ;  /* 0x0400000030ff7812 */ /* 0x040fe4000782c0ff */
[----:B------:R-:W-:-:S02]  /*dc7c0*/  LOP3.LUT P4, RZ, R48, 0x2000000, RZ, 0xc0, !PT ;  /* 0x0200000030ff7812 */ /* 0x000fc4000788c0ff */
[C---:B------:R-:W-:Y:S02]  /*dc7d0*/  LOP3.LUT P3, RZ, R48.reuse, 0x1000000, RZ, 0xc0, !PT ;  /* 0x0100000030ff7812 */ /* 0x040fe4000786c0ff */
[C---:B------:R-:W-:Y:S02]  /*dc7e0*/  LOP3.LUT P2, RZ, R48.reuse, 0x800000, RZ, 0xc0, !PT ;  /* 0x0080000030ff7812 */ /* 0x040fe4000784c0ff */
[----:B------:R-:W-:Y:S01]  /*dc7f0*/  LOP3.LUT P5, RZ, R48, 0x400000, RZ, 0xc0, !PT ;  /* 0x0040000030ff7812 */ /* 0x000fe200078ac0ff */
        /* <DEDUP_REMOVED lines=26> */
[----:B------:R-:W4:Y:S04]  /*dc9a0*/  LDL.LU.64 R2, [R1+0xff0] ;  /* 0x000ff00001027983 */ /* 0x000f280000300a00 */
[----:B------:R-:W2:Y:S04]  /*dc9b0*/  LDL.LU.64 R40, [R1+0xff8] ;  /* 0x000ff80001287983 */ /* 0x000ea80000300a00 */
[----:B------:R-:W2:Y:S04]  /*dc9c0*/  LDL.LU.64 R12, [R1+0x1008] ;  /* 0x00100800010c7983 */ /* 0x000ea80000300a00 */
[----:B------:R-:W2:Y:S04]  /*dc9d0*/  LDL.LU.64 R44, [R1+0x1000] ;  /* 0x00100000012c7983 */ /* 0x000ea80000300a00 */
[----:B------:R-:W3:Y:S04]  /*dc9e0*/  LDL.LU.64 R16, [R1+0x1010] ;  /* 0x0010100001107983 */ /* 0x000ee80000300a00 */
[----:B------:R-:W3:Y:S04]  /*dc9f0*/  LDL.LU.64 R14, [R1+0x1018] ;  /* 0x00101800010e7983 */ /* 0x000ee80000300a00 */
[----:B------:R-:W3:Y:S01]  /*dca00*/  LDL.LU R53, [R1+0x25c] ;  /* 0x00025c0001357983 */ /* 0x000ee20000300800 */
[----:B------:R-:W-:-:S02]  /*dca10*/  LOP3.LUT P4, RZ, R48, 0x200000, RZ, 0xc0, !PT ;  /* 0x0020000030ff7812 */ /* 0x000fc4000788c0ff */
[----:B------:R-:W-:Y:S02]  /*dca20*/  PRMT R9, R42, 0x7771, RZ ;  /* 0x000077712a097816 */ /* 0x000fe400000000ff */
[----:B------:R-:W-:Y:S02]  /*dca30*/  LOP3.LUT R8, R8, 0xffefffff, RZ, 0xc0, !PT ;  /* 0xffefffff08087812 */ /* 0x000fe400078ec0ff */
[C---:B------:R-:W-:Y:S02]  /*dca40*/  LOP3.LUT P2, RZ, R47.reuse, 0x100, RZ, 0xc0, !PT ;  /* 0x000001002fff7812 */ /* 0x040fe4000784c0ff */
[----:B------:R-:W-:Y:S02]  /*dca50*/  LOP3.LUT P5, RZ, R47, 0x8, RZ, 0xc0, !PT ;  /* 0x000000082fff7812 */ /* 0x000fe400078ac0ff */
[----:B------:R-:W-:-:S03]  /*dca60*/  LOP3.LUT P3, RZ, R48, 0x100000, RZ, 0xc0, !PT ;  /* 0x0010000030ff7812 */ /* 0x000fc6000786c0ff */
[----:B----4-:R0:W-:Y:S04]  /*dca70*/  @P4 STG.E.U8 desc[UR40][R2.64], R9 ;  /* 0x0000000902004986 */ /* 0x0101e8000c101128 */
[----:B0-----:R-:W4:Y:S01]  /*dca80*/  LDL.LU.64 R2, [R1+0x1028] ;  /* 0x0010280001027983 */ /* 0x001f220000300a00 */
[----:B--2---:R-:W-:-:S03]  /*dca90*/  LOP3.LUT P6, RZ, R7, 0x4000000, RZ, 0xc0, !PT ;  /* 0x0400000007ff7812 */ /* 0x004fc600078cc0ff */
[----:B------:R-:W2:Y:S10]  /*dcaa0*/  LDL.LU R60, [R1+0x240] ;  /* 0x00024000013c7983 */ /* 0x000eb40000300800 */
        /* <DEDUP_REMOVED lines=23> */
[----:B------:R-:W2:Y:S04]  /*dcc20*/  LDL.LU.64 R46, [R1+0x1020] ;  /* 0x00102000012e7983 */ /* 0x000ea80000300a00 */
[----:B------:R-:W2:Y:S04]  /*dcc30*/  LDL.LU.64 R10, [R1+0x1030] ;  /* 0x00103000010a7983 */ /* 0x000ea80000300a00 */
[----:B------:R-:W2:Y:S01]  /*dcc40*/  LDL.LU.64 R32, [R1+0x1038] ;  /* 0x0010380001207983 */ /* 0x000ea20000300a00 */
[----:B------:R-:W-:-:S03]  /*dcc50*/  PRMT R9, R42, 0x7772, RZ ;  /* 0x000077722a097816 */ /* 0x000fc600000000ff */
[----:B------:R-:W2:Y:S04]  /*dcc60*/  LDL.LU.64 R34, [R1+0x1048] ;  /* 0x0010480001227983 */ /* 0x000ea80000300a00 */
[----:B------:R0:W-:Y:S02]  /*dcc70*/  @P3 STG.E.U8 desc[UR40][R40.64], R9 ;  /* 0x0000000928003986 */ /* 0x0001e4000c101128 */
[----:B0-----:R-:W-:-:S05]  /*dcc80*/  PRMT R9, R42, 0x7773, RZ ;  /* 0x000077732a097816 */ /* 0x001fca00000000ff */
[----:B------:R0:W-:Y:S04]  /*dcc90*/  @P2 STG.E.U8 desc[UR40][R12.64], R9 ;  /* 0x000000090c002986 */ /* 0x0001e8000c101128 */
[----:B0-----:R-:W2:Y:S04]  /*dcca0*/  LDL.LU R12, [R1+0x230] ;  /* 0x00023000010c7983 */ /* 0x001ea80000300800 */
[----:B------:R-:W2:Y:S01]  /*dccb0*/  LDL.LU.64 R36, [R1+0x1040] ;  /* 0x0010400001247983 */ /* 0x000ea20000300a00 */
[----:B---3--:R-:W-:-:S03]  /*dccc0*/  PRMT R9, R53, 0x7770, RZ ;  /* 0x0000777035097816 */ /* 0x008fc600000000ff */
[----:B------:R-:W3:Y:S04]  /*dccd0*/  LDL.LU.64 R38, [R1+0x1050] ;  /* 0x0010500001267983 */ /* 0x000ee80000300a00 */
[----:B------:R0:W-:Y:S04]  /*dcce0*/  @P5 STG.E.U8 desc[UR40][R44.64], R9 ;  /* 0x000000092c005986 */ /* 0x0001e8000c101128 */
[----:B------:R-:W3:Y:S04]  /*dccf0*/  LDL.LU R13, [R1+0x244] ;  /* 0x00024400010d7983 */ /* 0x000ee80000300800 */
[----:B------:R-:W3:Y:S01]  /*dcd00*/  LDL.LU.64 R40, [R1+0x1058] ;  /* 0x0010580001287983 */ /* 0x000ee20000300a00 */
[----:B0-----:R-:W-:-:S03]  /*dcd10*/  PRMT R9, R53, 0x7771, RZ ;  /* 0x0000777135097816 */ /* 0x001fc600000000ff */
[----:B------:R-:W3:Y:S04]  /*dcd20*/  LDL.LU.64 R42, [R1+0x1068] ;  /* 0x00106800012a7983 */ /* 0x000ee80000300a00 */
[----:B------:R0:W-:Y:S01]  /*dcd30*/  @P6 STG.E.U8 desc[UR40][R16.64], R9 ;  /* 0x0000000910006986 */ /* 0x0001e2000c101128 */
[----:B------:R-:W-:-:S03]  /*dcd40*/  LOP3.LUT P6, RZ, R8, 0x8000000, RZ, 0xc0, !PT ;  /* 0x0800000008ff7812 */ /* 0x000fc600078cc0ff */
[----:B------:R-:W3:Y:S01]  /*dcd50*/  LDL.LU.64 R44, [R1+0x1060] ;  /* 0x00106000012c7983 */ /* 0x000ee20000300a00 */
[----:B0-----:R-:W-:-:S03]  /*dcd60*/  PRMT R9, R53, 0x7772, RZ ;  /* 0x0000777235097816 */ /* 0x001fc600000000ff */
[----:B------:R-:W3:Y:S06]  /*dcd70*/  LDL.LU.64 R16, [R1+0x1070] ;  /* 0x0010700001107983 */ /* 0x000eec0000300a00 */
[----:B------:R0:W-:Y:S01]  /*dcd80*/  @P6 STG.E.U8 desc[UR40][R14.64], R9 ;  /* 0x000000090e006986 */ /* 0x0001e2000c101128 */
[----:B------:R-:W-:-:S03]  /*dcd90*/  LOP3.LUT P6, RZ, R8, 0x4000000, RZ, 0xc0, !PT ;  /* 0x0400000008ff7812 */ /* 0x000fc600078cc0ff */
[----:B0-----:R-:W3:Y:S01]  /*dcda0*/  LDL.LU.64 R14, [R1+0x1078] ;  /* 0x00107800010e7983 */ /* 0x001ee20000300a00 */
[----:B------:R-:W-:-:S09]  /*dcdb0*/  PRMT R9, R53, 0x7773, RZ ;  /* 0x0000777335097816 */ /* 0x000fd200000000ff */
[----:B----4-:R0:W-:Y:S04]  /*dcdc0*/  @P6 STG.E.U8 desc[UR40][R2.64], R9 ;  /* 0x0000000902006986 */ /* 0x0101e8000c101128 */
[----:B0-----:R-:W4:Y:S01]  /*dcdd0*/  LDL.LU.64 R2, [R1+0x1088] ;  /* 0x0010880001027983 */ /* 0x001f220000300a00 */
[----:B------:R-:W-:Y:S02]  /*dcde0*/  LOP3.LUT P6, RZ, R8, 0x2000000, RZ, 0xc0, !PT ;  /* 0x0200000008ff7812 */ /* 0x000fe400078cc0ff */
[----:B--2---:R-:W-:Y:S02]  /*dcdf0*/  PRMT R9, R60, 0x7770, RZ ;  /* 0x000077703c097816 */ /* 0x004fe400000000ff */
[C---:B------:R-:W-:Y:S02]  /*dce00*/  LOP3.LUT P0, RZ, R7.reuse, 0x2000000, RZ, 0xc0, !PT ;  /* 0x0200000007ff7812 */ /* 0x040fe4000780c0ff */
[----:B------:R-:W-:-:S02]  /*dce10*/  LOP3.LUT P1, RZ, R7, 0x1000000, RZ, 0xc0, !PT ;  /* 0x0100000007ff7812 */ /* 0x000fc4000782c0ff */
[C---:B------:R-:W-:Y:S02]  /*dce20*/  LOP3.LUT P4, RZ, R7.reuse, 0x800000, RZ, 0xc0, !PT ;  /* 0x0080000007ff7812 */ /* 0x040fe4000788c0ff */
[C---:B------:R-:W-:Y:S02]  /*dce30*/  LOP3.LUT P3, RZ, R7.reuse, 0x400000, RZ, 0xc0, !PT ;  /* 0x0040000007ff7812 */ /* 0x040fe4000786c0ff */
[C---:B------:R-:W-:Y:S02]  /*dce40*/  LOP3.LUT P2, RZ, R7.reuse, 0x200000, RZ, 0xc0, !PT ;  /* 0x0020000007ff7812 */ /* 0x040fe4000784c0ff */
[----:B------:R-:W-:Y:S01]  /*dce50*/  LOP3.LUT P5, RZ, R7, 0x100000, RZ, 0xc0, !PT ;  /* 0x0010000007ff7812 */ /* 0x000fe200078ac0ff */
        /* <DEDUP_REMOVED lines=28> */
[----:B0-----:R-:W2:Y:S04]  /*dd020*/  LDL.LU.64 R2, [R1+0x1080] ;  /* 0x0010800001027983 */ /* 0x001ea80000300a00 */
[----:B------:R-:W3:Y:S04]  /*dd030*/  LDL.LU.64 R40, [R1+0x1090] ;  /* 0x0010900001287983 */ /* 0x000ee80000300a00 */
[----:B------:R-:W4:Y:S04]  /*dd040*/  LDL.LU.64 R42, [R1+0x1098] ;  /* 0x00109800012a7983 */ /* 0x000f280000300a00 */
        /* <DEDUP_REMOVED lines=25> */
[C---:B------:R-:W-:Y:S02]  /*dd1e0*/  LOP3.LUT P3, RZ, R7.reuse, 0x40000, RZ, 0xc0, !PT ;  /* 0x0004000007ff7812 */ /* 0x040fe4000786c0ff */
[----:B------:R-:W-:Y:S01]  /*dd1f0*/  @P6 LOP3.LUT R8, R8, 0x10000, RZ, 0xfc, !PT ;  /* 0x0001000008086812 */ /* 0x000fe200078efcff */
[----:B------:R-:W2:Y:S01]  /*dd200*/  LDL.LU.64 R32, [R1+0x10d0] ;  /* 0x0010d00001207983 */ /* 0x000ea20000300a00 */
[C---:B------:R-:W-:Y:S02]  /*dd210*/  LOP3.LUT P6, RZ, R7.reuse, 0x1000, RZ, 0xc0, !PT ;  /* 0x0000100007ff7812 */ /* 0x040fe400078cc0ff */
[----:B------:R-:W-:Y:S02]  /*dd220*/  LOP3.LUT P2, RZ, R7, 0x20000, RZ, 0xc0, !PT ;  /* 0x0002000007ff7812 */ /* 0x000fe4000784c0ff */
[----:B------:R-:W-:Y:S02]  /*dd230*/  PRMT R9, R6, 0x7771, RZ ;  /* 0x0000777106097816 */ /* 0x000fe400000000ff */
[----:B------:R-:W-:-:S03]  /*dd240*/  LOP3.LUT R8, R8, 0xfffdffff, RZ, 0xc0, !PT ;  /* 0xfffdffff08087812 */ /* 0x000fc600078ec0ff */
[----:B---3--:R0:W-:Y:S04]  /*dd250*/  @P3 STG.E.U8 desc[UR40][R40.64], R9 ;  /* 0x0000000928003986 */ /* 0x0081e8000c101128 */
[----:B------:R-:W-:Y:S02]  /*dd260*/  @P6 LOP3.LUT R8, R8, 0x20000, RZ, 0xfc, !PT ;  /* 0x0002000008086812 */ /* 0x000fe400078efcff */
[----:B------:R-:W-:Y:S02]  /*dd270*/  LOP3.LUT P6, RZ, R7, 0x2000, RZ, 0xc0, !PT ;  /* 0x0000200007ff7812 */ /* 0x000fe400078cc0ff */
[----:B0-----:R-:W-:-:S05]  /*dd280*/  PRMT R9, R6, 0x7772, RZ ;  /* 0x0000777206097816 */ /* 0x001fca00000000ff */
[----:B----4-:R0:W-:Y:S01]  /*dd290*/  @P2 STG.E.U8 desc[UR40][R42.64], R9 ;  /* 0x000000092a002986 */ /* 0x0101e2000c101128 */
[----:B------:R-:W-:Y:S02]  /*dd2a0*/  LOP3.LUT R8, R8, 0xfffbffff, RZ, 0xc0, !PT ;  /* 0xfffbffff08087812 */ /* 0x000fe400078ec0ff */
[----:B0-----:R-:W-:Y:S02]  /*dd2b0*/  PRMT R9, R6, 0x7773, RZ ;  /* 0x0000777306097816 */ /* 0x001fe400000000ff */
[----:B------:R-:W3:Y:S04]  /*dd2c0*/  LDL.LU R6, [R1+0x3bdc] ;  /* 0x003bdc0001067983 */ /* 0x000ee80000300800 */
[----:B------:R-:W4:Y:S01]  /*dd2d0*/  LDL.LU.64 R34, [R1+0x10d8] ;  /* 0x0010d80001227983 */ /* 0x000f220000300a00 */
[----:B------:R-:W-:-:S02]  /*dd2e0*/  @P6 LOP3.LUT R8, R8, 0x40000, RZ, 0xfc, !PT ;  /* 0x0004000008086812 */ /* 0x000fc400078efcff */
[C---:B------:R-:W-:Y:S01]  /*dd2f0*/  LOP3.LUT P6, RZ, R7.reuse, 0x4000, RZ, 0xc0, !PT ;  /* 0x0000400007ff7812 */ /* 0x040fe200078cc0ff */
[----:B------:R-:W3:Y:S01]  /*dd300*/  LDL.LU.64 R36, [R1+0x10e8] ;  /* 0x0010e80001247983 */ /* 0x000ee20000300a00 */
[C---:B------:R-:W-:Y:S02]  /*dd310*/  LOP3.LUT P5, RZ, R7.reuse, 0x10000, RZ, 0xc0, !PT ;  /* 0x0001000007ff7812 */ /* 0x040fe400078ac0ff */
[----:B------:R-:W-:Y:S01]  /*dd320*/  LOP3.LUT R8, R8, 0xfff7ffff, RZ, 0xc0, !PT ;  /* 0xfff7ffff08087812 */ /* 0x000fe200078ec0ff */
[----:B------:R-:W3:Y:S04]  /*dd330*/  LDL.LU.64 R38, [R1+0x10e0] ;  /* 0x0010e00001267983 */ /* 0x000ee80000300a00 */
[----:B------:R-:W3:Y:S04]  /*dd340*/  LDL.LU.64 R40, [R1+0x10f0] ;  /* 0x0010f00001287983 */ /* 0x000ee80000300a00 */
[----:B------:R-:W-:Y:S01]  /*dd350*/  @P6 LOP3.LUT R8, R8, 0x80000, RZ, 0xfc, !PT ;  /* 0x0008000008086812 */ /* 0x000fe200078efcff */
[----:B------:R-:W3:Y:S01]  /*dd360*/  LDL.LU.64 R42, [R1+0x10f8] ;  /* 0x0010f800012a7983 */ /* 0x000ee20000300a00 */
[----:B------:R-:W-:-:S03]  /*dd370*/  LOP3.LUT P6, RZ, R7, 0x8000, RZ, 0xc0, !PT ;  /* 0x0000800007ff7812 */ /* 0x000fc600078cc0ff */
[----:B------:R0:W-:Y:S02]  /*dd380*/  @P5 STG.E.U8 desc[UR40][R44.64], R9 ;  /* 0x000000092c005986 */ /* 0x0001e4000c101128 */
[----:B0-----:R-:W-:Y:S02]  /*dd390*/  PRMT R9, R60, 0x7770, RZ ;  /* 0x000077703c097816 */ /* 0x001fe400000000ff */
[----:B------:R-:W3:Y:S06]  /*dd3a0*/  LDL.LU.64 R44, [R1+0x1108] ;  /* 0x00110800012c7983 */ /* 0x000eec0000300a00 */
        /* <DEDUP_REMOVED lines=37> */
[C---:B------:R-:W-:Y:S02]  /*dd600*/  LOP3.LUT P2, RZ, R7.reuse, 0x4, RZ, 0xc0, !PT ;  /* 0x0000000407ff7812 */ /* 0x040fe4000784c0ff */
        /* <DEDUP_REMOVED lines=17> */
[----:B------:R-:W-:-:S03]  /*dd720*/  PRMT R9, R12, 0x7773, RZ ;  /* 0x000077730c097816 */ /* 0x000fc600000000ff */
[----:B------:R-:W4:Y:S01]  /*dd730*/  LDL.LU R53, [R1+0x210] ;  /* 0x0002100001357983 */ /* 0x000f220000300800 */
[----:B------:R-:W-:Y:S02]  /*dd740*/  LOP3.LUT R8, R8, 0xffffffef, RZ, 0xc0, !PT ;  /* 0xffffffef08087812 */ /* 0x000fe400078ec0ff */
[----:B---3--:R-:W-:-:S03]  /*dd750*/  LOP3.LUT P6, RZ, R6, 0x100000, RZ, 0xc0, !PT ;  /* 0x0010000006ff7812 */ /* 0x008fc600078cc0ff */
[----:B--2---:R0:W-:Y:S04]  /*dd760*/  @P4 STG.E.U8 desc[UR40][R2.64], R9 ;  /* 0x0000000902004986 */ /* 0x0041e8000c101128 */
[----:B0-----:R-:W2:Y:S06]  /*dd770*/  LDL.LU.64 R2, [R1+0x1140] ;  /* 0x0011400001027983 */ /* 0x001eac0000300a00 */
[----:B------:R-:W-:-:S02]  /*dd780*/  @P6 LOP3.LUT R8, R8, 0x10, RZ, 0xfc, !PT ;  /* 0x0000001008086812 */ /* 0x000fc400078efcff */
[----:B------:R-:W-:Y:S01]  /*dd790*/  LOP3.LUT P6, RZ, R6, 0x200000, RZ, 0xc0, !PT ;  /* 0x0020000006ff7812 */ /* 0x000fe200078cc0ff */
[----:B------:R-:W3:Y:S01]  /*dd7a0*/  LDL.LU.64 R46, [R1+0x1150] ;  /* 0x00115000012e7983 */ /* 0x000ee20000300a00 */
[----:B------:R-:W-:-:S03]  /*dd7b0*/  LOP3.LUT R8, R8, 0xffffffdf, RZ, 0xc0, !PT ;  /* 0xffffffdf08087812 */ /* 0x000fc600078ec0ff */
[----:B------:R-:W3:Y:S04]  /*dd7c0*/  LDL.LU.64 R10, [R1+0x1158] ;  /* 0x00115800010a7983 */ /* 0x000ee80000300a00 */
[----:B------:R-:W3:Y:S04]  /*dd7d0*/  LDL.LU.64 R32, [R1+0x1168] ;  /* 0x0011680001207983 */ /* 0x000ee80000300a00 */
[----:B------:R-:W-:Y:S01]  /*dd7e0*/  @P6 LOP3.LUT R8, R8, 0x20, RZ, 0xfc, !PT ;  /* 0x0000002008086812 */ /* 0x000fe200078efcff */
[----:B------:R-:W3:Y:S01]  /*dd7f0*/  LDL.LU R60, [R1+0x224] ;  /* 0x00022400013c7983 */ /* 0x000ee20000300800 */
[----:B------:R-:W-:-:S02]  /*dd800*/  LOP3.LUT P6, RZ, R6, 0x400000, RZ, 0xc0, !PT ;  /* 0x0040000006ff7812 */ /* 0x000fc400078cc0ff */
[----:B------:R-:W-:Y:S01]  /*dd810*/  LOP3.LUT R8, R8, 0xffffffbf, RZ, 0xc0, !PT ;  /* 0xffffffbf08087812 */ /* 0x000fe200078ec0ff */
[----:B------:R-:W3:Y:S04]  /*dd820*/  LDL.LU.64 R34, [R1+0x1160] ;  /* 0x0011600001227983 */ /* 0x000ee80000300a00 */
[----:B------:R-:W3:Y:S01]  /*dd830*/  LDL.LU.64 R36, [R1+0x1170] ;  /* 0x0011700001247983 */ /* 0x000ee20000300a00 */
[----:B------:R-:W-:-:S03]  /*dd840*/  LOP3.LUT P3, RZ, R6, 0x80000000, RZ, 0xc0, !PT ;  /* 0x8000000006ff7812 */ /* 0x000fc6000786c0ff */
[----:B------:R-:W3:Y:S02]  /*dd850*/  LDL.LU.64 R38, [R1+0x1178] ;  /* 0x0011780001267983 */ /* 0x000ee40000300a00 */
[----:B------:R-:W-:Y:S02]  /*dd860*/  @P6 LOP3.LUT R8, R8, 0x40, RZ, 0xfc, !PT ;  /* 0x0000004008086812 */ /* 0x000fe400078efcff */
[----:B------:R-:W-:Y:S01]  /*dd870*/  LOP3.LUT P6, RZ, R6, 0x800000, RZ, 0xc0, !PT ;  /* 0x0080000006ff7812 */ /* 0x000fe200078cc0ff */
[----:B------:R-:W3:Y:S01]  /*dd880*/  LDL.LU.64 R40, [R1+0x1188] ;  /* 0x0011880001287983 */ /* 0x000ee20000300a00 */
[----:B------:R-:W-:Y:S02]  /*dd890*/  LOP3.LUT R8, R8, 0xffffff7f, RZ, 0xc0, !PT ;  /* 0xffffff7f08087812 */ /* 0x000fe400078ec0ff */
[----:B------:R-:W-:Y:S01]  /*dd8a0*/  LOP3.LUT P2, RZ, R6, 0x40000000, RZ, 0xc0, !PT ;  /* 0x4000000006ff7812 */ /* 0x000fe2000784c0ff */
[----:B------:R-:W3:Y:S08]  /*dd8b0*/  LDL.LU R12, [R1+0x214] ;  /* 0x00021400010c7983 */ /* 0x000ef00000300800 */
        /* <DEDUP_REMOVED lines=9> */
[----:B----4-:R-:W-:-:S09]  /*dd950*/  PRMT R9, R13, 0x7770, RZ ;  /* 0x000077700d097816 */ /* 0x010fd200000000ff */
[----:B------:R-:W-:Y:S02]  /*dd960*/  @P6 LOP3.LUT R8, R8, 0x400, RZ, 0xfc, !PT ;  /* 0x0000040008086812 */ /* 0x000fe400078efcff */
[C---:B------:R-:W-:Y:S01]  /*dd970*/  LOP3.LUT P6, RZ, R6.reuse, 0x8000000, RZ, 0xc0, !PT ;  /* 0x0800000006ff7812 */ /* 0x040fe200078cc0ff */
[----:B------:R0:W-:Y:S01]  /*dd980*/  @P3 STG.E.U8 desc[UR40][R42.64], R9 ;  /* 0x000000092a003986 */ /* 0x0001e2000c101128 */
[----:B------:R-:W-:Y:S02]  /*dd990*/  LOP3.LUT P5, RZ, R6, 0x20000000, RZ, 0xc0, !PT ;  /* 0x2000000006ff7812 */ /* 0x000fe400078ac0ff */
[----:B------:R-:W-:Y:S02]  /*dd9a0*/  LOP3.LUT R8, R8, 0xfffff7ff, RZ, 0xc0, !PT ;  /* 0xfffff7ff08087812 */ /* 0x000fe400078ec0ff */
[----:B0-----:R-:W-:Y:S01]  /*dd9b0*/  PRMT R9, R13, 0x7771, RZ ;  /* 0x000077710d097816 */ /* 0x001fe200000000ff */
[----:B------:R-:W4:Y:S06]  /*dd9c0*/  LDL.LU.64 R42, [R1+0x1180] ;  /* 0x00118000012a7983 */ /* 0x000f2c0000300a00 */
[----:B------:R-:W-:-:S02]  /*dd9d0*/  @P6 LOP3.LUT R8, R8, 0x800, RZ, 0xfc, !PT ;  /* 0x0000080008086812 */ /* 0x000fc400078efcff */
        /* <DEDUP_REMOVED lines=11> */
[----:B------:R-:W4:Y:S06]  /*dda90*/  LDL.LU R13, [R1+0x228] ;  /* 0x00022800010d7983 */ /* 0x000f2c0000300800 */
[----:B--2---:R0:W-:Y:S04]  /*ddaa0*/  @P6 STG.E.U8 desc[UR40][R2.64], R9 ;  /* 0x0000000902006986 */ /* 0x0041e8000c101128 */
[----:B0-----:R-:W2:Y:S01]  /*ddab0*/  LDL.LU.64 R2, [R1+0x11a0] ;  /* 0x0011a00001027983 */ /* 0x001ea20000300a00 */
[----:B------:R-:W-:-:S02]  /*ddac0*/  LOP3.LUT P6, RZ, R8, 0x400, RZ, 0xc0, !PT ;  /* 0x0000040008ff7812 */ /* 0x000fc400078cc0ff */
        /* <DEDUP_REMOVED lines=55> */
[----:B------:R-:W2:Y:S01]  /*dde40*/  LDL.LU R60, [R1+0x218] ;  /* 0x00021800013c7983 */ /* 0x000ea20000300800 */
[----:B------:R-:W-:-:S02]  /*dde50*/  @P6 LOP3.LUT R7, R7, 0x80000000, RZ, 0xfc, !PT ;  /* 0x8000000007076812 */ /* 0x000fc400078efcff */
[----:B------:R-:W-:Y:S01]  /*dde60*/  LOP3.LUT P6, RZ, R6, 0x20, RZ, 0xc0, !PT ;  /* 0x0000002006ff7812 */ /* 0x000fe200078cc0ff */
[----:B------:R-:W2:Y:S01]  /*dde70*/  LDL.LU.64 R14, [R1+0x11e8] ;  /* 0x0011e800010e7983 */ /* 0x000ea20000300a00 */
[----:B------:R-:W-:-:S03]  /*dde80*/  LOP3.LUT R8, R8, 0xfffffffe, RZ, 0xc0, !PT ;  /* 0xfffffffe08087812 */ /* 0x000fc600078ec0ff */
[----:B------:R-:W2:Y:S08]  /*dde90*/  LDL.LU R53, [R1+0x22c] ;  /* 0x00022c0001357983 */ /* 0x000eb00000300800 */
        /* <DEDUP_REMOVED lines=10> */
[C---:B------:R-:W-:Y:S02]  /*ddf40*/  LOP3.LUT P3, RZ, R6.reuse, 0x1000, RZ, 0xc0, !PT ;  /* 0x0000100006ff7812 */ /* 0x040fe4000786c0ff */
[----:B------:R-:W-:-:S02]  /*ddf50*/  LOP3.LUT P2, RZ, R6, 0x800, RZ, 0xc0, !PT ;  /* 0x0000080006ff7812 */ /* 0x000fc4000784c0ff */
[C---:B------:R-:W-:Y:S02]  /*ddf60*/  LOP3.LUT P5, RZ, R6.reuse, 0x400, RZ, 0xc0, !PT ;  /* 0x0000040006ff7812 */ /* 0x040fe400078ac0ff */
[----:B------:R-:W-:Y:S02]  /*ddf70*/  LOP3.LUT P0, RZ, R6, 0x1, RZ, 0xc0, !PT ;  /* 0x0000000106ff7812 */ /* 0x000fe4000780c0ff */
[----:B------:R-:W-:Y:S02]  /*ddf80*/  @P6 LOP3.LUT R8, R8, 0x8, RZ, 0xfc, !PT ;  /* 0x0000000808086812 */ /* 0x000fe400078efcff */
[----:B------:R-:W-:Y:S02]  /*ddf90*/  LOP3.LUT P6, RZ, R6, 0x200, RZ, 0xc0, !PT ;  /* 0x0000020006ff7812 */ /* 0x000fe400078cc0ff */
[C---:B------:R-:W-:Y:S02]  /*ddfa0*/  PRMT R9, R13.reuse, 0x7772, RZ ;  /* 0x000077720d097816 */ /* 0x040fe400000000ff */
[----:B------:R-:W-:-:S02]  /*ddfb0*/  PRMT R6, R13, 0x7773, RZ ;  /* 0x000077730d067816 */ /* 0x000fc400000000ff */
[----:B------:R-:W2:Y:S04]  /*ddfc0*/  LDL.LU.64 R12, [R1+0x11e0] ;  /* 0x0011e000010c7983 */ /* 0x000ea80000300a00 */
[----:B---3--:R-:W-:Y:S04]  /*ddfd0*/  @P4 STG.E.U8 desc[UR40][R40.64], R9 ;  /* 0x0000000928004986 */ /* 0x008fe8000c101128 */
[----:B----4-:R0:W-:Y:S04]  /*ddfe0*/  @P3 STG.E.U8 desc[UR40][R2.64], R6 ;  /* 0x0000000602003986 */ /* 0x0101e8000c101128 */
[----:B0-----:R-:W3:Y:S04]  /*ddff0*/  LDL.LU.64 R2, [R1+0x11f0] ;  /* 0x0011f00001027983 */ /* 0x001ee80000300a00 */
[----:B------:R-:W4:Y:S01]  /*de000*/  LDL.LU.64 R46, [R1+0x11f8] ;  /* 0x0011f800012e7983 */ /* 0x000f220000300a00 */
[----:B--2---:R-:W-:-:S03]  /*de010*/  PRMT R6, R60, 0x7770, RZ ;  /* 0x000077703c067816 */ /* 0x004fc600000000ff */
[----:B------:R-:W2:Y:S04]  /*de020*/  LDL.LU.64 R10, [R1+0x1208] ;  /* 0x00120800010a7983 */ /* 0x000ea80000300a00 */
[----:B------:R0:W-:Y:S04]  /*de030*/  @P2 STG.E.U8 desc[UR40][R16.64], R6 ;  /* 0x0000000610002986 */ /* 0x0001e8000c101128 */
[----:B0-----:R-:W2:Y:S04]  /*de040*/  LDL.LU R16, [R1+0x21c] ;  /* 0x00021c0001107983 */ /* 0x001ea80000300800 */
[----:B------:R-:W2:Y:S04]  /*de050*/  LDL.LU.64 R32, [R1+0x1200] ;  /* 0x0012000001207983 */ /* 0x000ea80000300a00 */
[----:B------:R-:W2:Y:S01]  /*de060*/  LDL.LU.64 R34, [R1+0x1210] ;  /* 0x0012100001227983 */ /* 0x000ea20000300a00 */
[----:B------:R-:W-:-:S03]  /*de070*/  PRMT R6, R60, 0x7771, RZ ;  /* 0x000077713c067816 */ /* 0x000fc600000000ff */
[----:B------:R-:W2:Y:S04]  /*de080*/  LDL.LU R17, [R1+0x200] ;  /* 0x0002000001117983 */ /* 0x000ea80000300800 */
[----:B------:R-:W2:Y:S04]  /*de090*/  LDL.LU.64 R36, [R1+0x1218] ;  /* 0x0012180001247983 */ /* 0x000ea80000300a00 */
[----:B------:R0:W-:Y:S04]  /*de0a0*/  @P5 STG.E.U8 desc[UR40][R42.64], R6 ;  /* 0x000000062a005986 */ /* 0x0001e8000c101128 */
[----:B------:R-:W2:Y:S04]  /*de0b0*/  LDL.LU.64 R38, [R1+0x1228] ;  /* 0x0012280001267983 */ /* 0x000ea80000300a00 */
[----:B------:R-:W2:Y:S01]  /*de0c0*/  LDL.LU.64 R40, [R1+0x1220] ;  /* 0x0012200001287983 */ /* 0x000ea20000300a00 */
[----:B0-----:R-:W-:-:S03]  /*de0d0*/  PRMT R6, R60, 0x7772, RZ ;  /* 0x000077723c067816 */ /* 0x001fc600000000ff */
        /* <DEDUP_REMOVED lines=10> */
[----:B------:R0:W-:Y:S04]  /*de180*/  @P6 STG.E.U8 desc[UR40][R12.64], R6 ;  /* 0x000000060c006986 */ /* 0x0001e8000c101128 */
[----:B0-----:R-:W2:Y:S01]  /*de190*/  LDL.LU.64 R12, [R1+0x1240] ;  /* 0x00124000010c7983 */ /* 0x001ea20000300a00 */
[----:B------:R-:W-:-:S02]  /*de1a0*/  LOP3.LUT P6, RZ, R8, 0x2, RZ, 0xc0, !PT ;  /* 0x0000000208ff7812 */ /* 0x000fc400078cc0ff */
[----:B------:R-:W-:Y:S02]  /*de1b0*/  PRMT R6, R53, 0x7771, RZ ;  /* 0x0000777135067816 */ /* 0x000fe400000000ff */
[C---:B------:R-:W-:Y:S02]  /*de1c0*/  LOP3.LUT P1, RZ, R5.reuse, 0x80000000, RZ, 0xc0, !PT ;  /* 0x8000000005ff7812 */ /* 0x040fe4000782c0ff */
[C---:B------:R-:W-:Y:S02]  /*de1d0*/  LOP3.LUT P4, RZ, R5.reuse, 0x40000000, RZ, 0xc0, !PT ;  /* 0x4000000005ff7812 */ /* 0x040fe4000788c0ff */
[C---:B------:R-:W-:Y:S02]  /*de1e0*/  LOP3.LUT P3, RZ, R5.reuse, 0x20000000, RZ, 0xc0, !PT ;  /* 0x2000000005ff7812 */ /* 0x040fe4000786c0ff */
[C---:B------:R-:W-:Y:S02]  /*de1f0*/  LOP3.LUT P2, RZ, R5.reuse, 0x10000000, RZ, 0xc0, !PT ;  /* 0x1000000005ff7812 */ /* 0x040fe4000784c0ff */
[----:B------:R-:W-:Y:S01]  /*de200*/  LOP3.LUT P5, RZ, R5, 0x8000000, RZ, 0xc0, !PT ;  /* 0x0800000005ff7812 */ /* 0x000fe200078ac0ff */
[----:B---3--:R0:W-:Y:S01]  /*de210*/  @P6 STG.E.U8 desc[UR40][R2.64], R6 ;  /* 0x0000000602006986 */ /* 0x0081e2000c101128 */
[----:B------:R-:W-:-:S02]  /*de220*/  LOP3.LUT P6, RZ, R8, 0x1, RZ, 0xc0, !PT ;  /* 0x0000000108ff7812 */ /* 0x000fc400078cc0ff */
[----:B0-----:R-:W-:Y:S01]  /*de230*/  PRMT R6, R53, 0x7772, RZ ;  /* 0x0000777235067816 */ /* 0x001fe200000000ff */
[----:B------:R-:W3:Y:S10]  /*de240*/  LDL.LU.64 R2, [R1+0x3bc8] ;  /* 0x003bc80001027983 */ /* 0x000ef40000300a00 */
[----:B----4-:R0:W-:Y:S01]  /*de250*/  @P6 STG.E.U8 desc[UR40][R46.64], R6 ;  /* 0x000000062e006986 */ /* 0x0101e2000c101128 */
[----:B------:R-:W-:-:S02]  /*de260*/  LOP3.LUT P6, RZ, R7, 0x80000000, RZ, 0xc0, !PT ;  /* 0x8000000007ff7812 */ /* 0x000fc400078cc0ff */
[----:B0-----:R-:W-:-:S11]  /*de270*/  PRMT R6, R53, 0x7773, RZ ;  /* 0x0000777335067816 */ /* 0x001fd600000000ff */
        /* <DEDUP_REMOVED lines=59> */
[----:B------:R-:W2:Y:S04]  /*de630*/  LDL.LU R53, [R1+0x1f4] ;  /* 0x0001f40001357983 */ /* 0x000ea80000300800 */
[----:B------:R-:W2:Y:S04]  /*de640*/  LDL.LU.64 R46, [R1+0x1280] ;  /* 0x00128000012e7983 */ /* 0x000ea80000300a00 */
[----:B------:R-:W2:Y:S04]  /*de650*/  LDL.LU.64 R10, [R1+0x1290] ;  /* 0x00129000010a7983 */ /* 0x000ea80000300a00 */
[----:B------:R-:W2:Y:S01]  /*de660*/  LDL.LU.64 R32, [R1+0x1298] ;  /* 0x0012980001207983 */ /* 0x000ea20000300a00 */
[----:B------:R-:W-:-:S03]  /*de670*/  PRMT R6, R60, 0x7772, RZ ;  /* 0x000077723c067816 */ /* 0x000fc600000000ff */
[----:B------:R-:W2:Y:S04]  /*de680*/  LDL.LU.64 R34, [R1+0x12a8] ;  /* 0x0012a80001227983 */ /* 0x000ea80000300a00 */
[----:B----4-:R0:W-:Y:S02]  /*de690*/  @P3 STG.E.U8 desc[UR40][R40.64], R6 ;  /* 0x0000000628003986 */ /* 0x0101e4000c101128 */
[----:B0-----:R-:W-:Y:S02]  /*de6a0*/  PRMT R6, R60, 0x7773, RZ ;  /* 0x000077733c067816 */ /* 0x001fe400000000ff */
[----:B------:R-:W4:Y:S04]  /*de6b0*/  LDL.LU R60, [R1+0x208] ;  /* 0x00020800013c7983 */ /* 0x000f280000300800 */
[----:B------:R-:W4:Y:S01]  /*de6c0*/  LDL.LU.64 R36, [R1+0x12a0] ;  /* 0x0012a00001247983 */ /* 0x000f220000300a00 */
[----:B------:R-:W-:-:S03]  /*de6d0*/  @P6 LOP3.LUT R7, R7, 0x8000000, RZ, 0xfc, !PT ;  /* 0x0800000007076812 */ /* 0x000fc600078efcff */
[----:B------:R-:W4:Y:S01]  /*de6e0*/  LDL.LU.64 R38, [R1+0x12b0] ;  /* 0x0012b00001267983 */ /* 0x000f220000300a00 */
[----:B------:R-:W-:-:S03]  /*de6f0*/  LOP3.LUT P6, RZ, R5, 0x400000, RZ, 0xc0, !PT ;  /* 0x0040000005ff7812 */ /* 0x000fc600078cc0ff */
[----:B---3--:R0:W-:Y:S04]  /*de700*/  @P2 STG.E.U8 desc[UR40][R42.64], R6 ;  /* 0x000000062a002986 */ /* 0x0081e8000c101128 */
[----:B------:R-:W3:Y:S01]  /*de710*/  LDL.LU.64 R40, [R1+0x12c0] ;  /* 0x0012c00001287983 */ /* 0x000ee20000300a00 */
[----:B0-----:R-:W-:-:S03]  /*de720*/  PRMT R6, R51, 0x7770, RZ ;  /* 0x0000777033067816 */ /* 0x001fc600000000ff */
        /* <DEDUP_REMOVED lines=8> */
[----:B------:R0:W-:Y:S04]  /*de7b0*/  @P6 STG.E.U8 desc[UR40][R14.64], R6 ;  /* 0x000000060e006986 */ /* 0x0001e8000c101128 */
[----:B0-----:R-:W3:Y:S01]  /*de7c0*/  LDL.LU.64 R14, [R1+0x12e0] ;  /* 0x0012e000010e7983 */ /* 0x001ee20000300a00 */
[----:B------:R-:W-:-:S02]  /*de7d0*/  LOP3.LUT P6, RZ, R7, 0x4000000, RZ, 0xc0, !PT ;  /* 0x0400000007ff7812 */ /* 0x000fc400078cc0ff */
[----:B------:R-:W-:Y:S02]  /*de7e0*/  PRMT R6, R51, 0x7773, RZ ;  /* 0x0000777333067816 */ /* 0x000fe400000000ff */
[C---:B------:R-:W-:Y:S02]  /*de7f0*/  LOP3.LUT P0, RZ, R5.reuse, 0x2000, RZ, 0xc0, !PT ;  /* 0x0000200005ff7812 */ /* 0x040fe4000780c0ff */
[C---:B------:R-:W-:Y:S02]  /*de800*/  LOP3.LUT P1, RZ, R5.reuse, 0x1000, RZ, 0xc0, !PT ;  /* 0x0000100005ff7812 */ /* 0x040fe4000782c0ff */
[C---:B------:R-:W-:Y:S02]  /*de810*/  LOP3.LUT P4, RZ, R5.reuse, 0x800, RZ, 0xc0, !PT ;  /* 0x0000080005ff7812 */ /* 0x040fe4000788c0ff */
[----:B------:R-:W-:-:S03]  /*de820*/  LOP3.LUT P3, RZ, R5, 0x400, RZ, 0xc0, !PT ;  /* 0x0000040005ff7812 */ /* 0x000fc6000786c0ff */
        /* <DEDUP_REMOVED lines=18> */
[----:B0-----:R-:W-:-:S11]  /*de950*/  PRMT R6, R60, 0x7771, RZ ;  /* 0x000077713c067816 */ /* 0x001fd600000000ff */
[----:B------:R0:W-:Y:S02]  /*de960*/  @P6 STG.E.U8 desc[UR40][R38.64], R6 ;  /* 0x0000000626006986 */ /* 0x0001e4000c101128 */
[----:B0-----:R-:W-:-:S05]  /*de970*/  PRMT R6, R60, 0x7772, RZ ;  /* 0x000077723c067816 */ /* 0x001fca00000000ff */
[----:B---3--:R0:W-:Y:S01]  /*de980*/  @P0 STG.E.U8 desc[UR40][R40.64], R6 ;  /* 0x0000000628000986 */ /* 0x0081e2000c101128 */
        /* <DEDUP_REMOVED lines=11> */
[----:B------:R-:W-:-:S13]  /*dea40*/  LOP3.LUT P5, RZ, R5, 0x100, RZ, 0xc0, !PT ;  /* 0x0000010005ff7812 */ /* 0x000fda00078ac0ff */
[----:B--2---:R0:W-:Y:S04]  /*dea50*/  @P5 STG.E.U8 desc[UR40][R12.64], R6 ;  /* 0x000000060c005986 */ /* 0x0041e8000c101128 */
[----:B0-----:R-:W2:Y:S04]  /*dea60*/  LDL.LU.64 R12, [R1+0x12e8] ;  /* 0x0012e800010c7983 */ /* 0x001ea80000300a00 */
[----:B------:R-:W4:Y:S04]  /*dea70*/  LDL.LU.64 R40, [R1+0x12f8] ;  /* 0x0012f80001287983 */ /* 0x000f280000300a00 */
[----:B------:R-:W2:Y:S04]  /*dea80*/  LDL.LU.64 R42, [R1+0x1308] ;  /* 0x00130800012a7983 */ /* 0x000ea80000300a00 */
[----:B------:R-:W2:Y:S01]  /*dea90*/  LDL.LU R60, [R1+0x20c] ;  /* 0x00020c00013c7983 */ /* 0x000ea20000300800 */
[----:B------:R-:W-:-:S03]  /*deaa0*/  LOP3.LUT R7, R7, 0xffffefff, RZ, 0xc0, !PT ;  /* 0xffffefff07077812 */ /* 0x000fc600078ec0ff */
        /* <DEDUP_REMOVED lines=35> */
[----:B------:R-:W3:Y:S04]  /*dece0*/  LDL.LU.64 R8, [R1+0x1338] ;  /* 0x0013380001087983 */ /* 0x000ee80000300a00 */
[----:B------:R-:W3:Y:S04]  /*decf0*/  LDL.LU.64 R10, [R1+0x1330] ;  /* 0x00133000010a7983 */ /* 0x000ee80000300a00 */
[----:B------:R-:W3:Y:S04]  /*ded00*/  LDL.LU R53, [R1+0x1e0] ;  /* 0x0001e00001357983 */ /* 0x000ee80000300800 */
[----:B------:R-:W3:Y:S04]  /*ded10*/  LDL.LU.64 R32, [R1+0x1340] ;  /* 0x0013400001207983 */ /* 0x000ee80000300a00 */
[----:B------:R-:W3:Y:S01]  /*ded20*/  LDL.LU.64 R34, [R1+0x1348] ;  /* 0x0013480001227983 */ /* 0x000ee20000300a00 */
[----:B------:R-:W-:-:S03]  /*ded30*/  PRMT R5, R60, 0x7771, RZ ;  /* 0x000077713c057816 */ /* 0x000fc600000000ff */
[----:B------:R-:W3:Y:S04]  /*ded40*/  LDL.LU.64 R36, [R1+0x1358] ;  /* 0x0013580001247983 */ /* 0x000ee80000300a00 */
[----:B----4-:R0:W-:Y:S02]  /*ded50*/  @P3 STG.E.U8 desc[UR40][R40.64], R5 ;  /* 0x0000000528003986 */ /* 0x0101e4000c101128 */
[----:B0-----:R-:W-:-:S05]  /*ded60*/  PRMT R5, R60, 0x7772, RZ ;  /* 0x000077723c057816 */ /* 0x001fca00000000ff */
[----:B------:R0:W-:Y:S02]  /*ded70*/  @P2 STG.E.U8 desc[UR40][R42.64], R5 ;  /* 0x000000052a002986 */ /* 0x0001e4000c101128 */
[----:B0-----:R-:W-:Y:S02]  /*ded80*/  PRMT R5, R60, 0x7773, RZ ;  /* 0x000077733c057816 */ /* 0x001fe400000000ff */
[----:B------:R-:W4:Y:S04]  /*ded90*/  LDL.LU R60, [R1+0x1d0] ;  /* 0x0001d000013c7983 */ /* 0x000f280000300800 */
[----:B------:R-:W4:Y:S04]  /*deda0*/  LDL.LU.64 R38, [R1+0x1350] ;  /* 0x0013500001267983 */ /* 0x000f280000300a00 */
[----:B------:R0:W-:Y:S04]  /*dedb0*/  @P5 STG.E.U8 desc[UR40][R44.64], R5 ;  /* 0x000000052c005986 */ /* 0x0001e8000c101128 */
[----:B------:R-:W4:Y:S04]  /*dedc0*/  LDL.LU.64 R40, [R1+0x1368] ;  /* 0x0013680001287983 */ /* 0x000f280000300a00 */
[----:B------:R-:W4:Y:S01]  /*dedd0*/  LDL.LU.64 R42, [R1+0x1370] ;  /* 0x00137000012a7983 */ /* 0x000f220000300a00 */
[----:B0-----:R-:W-:-:S03]  /*dede0*/  PRMT R5, R51, 0x7770, RZ ;  /* 0x0000777033057816 */ /* 0x001fc600000000ff */
        /* <DEDUP_REMOVED lines=55> */
[----:B------:R-:W-:-:S03]  /*df160*/  LOP3.LUT P4, RZ, R4, 0x100000, RZ, 0xc0, !PT ;  /* 0x0010000004ff7812 */ /* 0x000fc6000788c0ff */
[----:B------:R-:W4:Y:S01]  /*df170*/  LDL.LU.64 R8, [R1+0x13d8] ;  /* 0x0013d80001087983 */ /* 0x000f220000300a00 */
        /* <DEDUP_REMOVED lines=35> */
[----:B------:R-:W3:Y:S04]  /*df3b0*/  LDL.LU.64 R38, [R1+0x1448] ;  /* 0x0014480001267983 */ /* 0x000ee80000300a00 */
[----:B------:R-:W-:Y:S01]  /*df3c0*/  @P6 LOP3.LUT R7, R7, 0x400, RZ, 0xfc, !PT ;  /* 0x0000040007076812 */ /* 0x000fe200078efcff */
[----:B------:R-:W3:Y:S01]  /*df3d0*/  LDL.LU R17, [R1+0x1ec] ;  /* 0x0001ec0001117983 */ /* 0x000ee20000300800 */
[----:B------:R-:W-:-:S02]  /*df3e0*/  LOP3.LUT P6, RZ, R4, 0x8000, RZ, 0xc0, !PT ;  /* 0x0000800004ff7812 */ /* 0x000fc400078cc0ff */
[----:B------:R-:W-:Y:S01]  /*df3f0*/  LOP3.LUT R7, R7, 0xfffff7ff, RZ, 0xc0, !PT ;  /* 0xfffff7ff07077812 */ /* 0x000fe200078ec0ff */
[----:B----4-:R0:W-:Y:S04]  /*df400*/  @P2 STG.E.U8 desc[UR40][R42.64], R5 ;  /* 0x000000052a002986 */ /* 0x0101e8000c101128 */
[----:B------:R-:W4:Y:S06]  /*df410*/  LDL.LU.64 R40, [R1+0x1440] ;  /* 0x0014400001287983 */ /* 0x000f2c0000300a00 */
        /* <DEDUP_REMOVED lines=8> */
[C---:B------:R-:W-:Y:S02]  /*df4a0*/  LOP3.LUT P6, RZ, R7.reuse, 0x800, RZ, 0xc0, !PT ;  /* 0x0000080007ff7812 */ /* 0x040fe400078cc0ff */
[----:B0-----:R-:W-:Y:S01]  /*df4b0*/  PRMT R5, R60, 0x7770, RZ ;  /* 0x000077703c057816 */ /* 0x001fe200000000ff */
[----:B------:R-:W4:Y:S10]  /*df4c0*/  LDL.LU.64 R14, [R1+0x1480] ;  /* 0x00148000010e7983 */ /* 0x000f340000300a00 */
[----:B------:R0:W-:Y:S01]  /*df4d0*/  @P6 STG.E.U8 desc[UR40][R8.64], R5 ;  /* 0x0000000508006986 */ /* 0x0001e2000c101128 */
[----:B------:R-:W-:-:S03]  /*df4e0*/  LOP3.LUT P6, RZ, R7, 0x400, RZ, 0xc0, !PT ;  /* 0x0000040007ff7812 */ /* 0x000fc600078cc0ff */
[----:B------:R-:W4:Y:S01]  /*df4f0*/  LDL.LU R53, [R1+0x1dc] ;  /* 0x0001dc0001357983 */ /* 0x000f220000300800 */
[----:B0-----:R-:W-:-:S09]  /*df500*/  PRMT R5, R60, 0x7771, RZ ;  /* 0x000077713c057816 */ /* 0x001fd200000000ff */
        /* <DEDUP_REMOVED lines=37> */
[----:B------:R-:W3:Y:S04]  /*df760*/  LDL.LU.64 R2, [R1+0x3bb8] ;  /* 0x003bb80001027983 */ /* 0x000ee80000300a00 */
[----:B--2---:R0:W-:Y:S04]  /*df770*/  @P5 STG.E.U8 desc[UR40][R12.64], R5 ;  /* 0x000000050c005986 */ /* 0x0041e8000c101128 */
[----:B0-----:R-:W2:Y:S04]  /*df780*/  LDL.LU.64 R12, [R1+0x14a0] ;  /* 0x0014a000010c7983 */ /* 0x001ea80000300a00 */
[----:B------:R-:W4:Y:S04]  /*df790*/  LDL.LU.64 R16, [R1+0x14b0] ;  /* 0x0014b00001107983 */ /* 0x000f280000300a00 */
[----:B------:R-:W3:Y:S04]  /*df7a0*/  LDL.LU.64 R40, [R1+0x14a8] ;  /* 0x0014a80001287983 */ /* 0x000ee80000300a00 */
[----:B------:R-:W3:Y:S04]  /*df7b0*/  LDL.LU.64 R42, [R1+0x14b8] ;  /* 0x0014b800012a7983 */ /* 0x000ee80000300a00 */
[----:B------:R-:W4:Y:S04]  /*df7c0*/  LDL.LU.64 R44, [R1+0x14c8] ;  /* 0x0014c800012c7983 */ /* 0x000f280000300a00 */
[----:B------:R-:W4:Y:S01]  /*df7d0*/  LDL.LU R60, [R1+0x1c0] ;  /* 0x0001c000013c7983 */ /* 0x000f220000300800 */
[----:B------:R-:W-:-:S03]  /*df7e0*/  LOP3.LUT P4, RZ, R4, 0x2, RZ, 0xc0, !PT ;  /* 0x0000000204ff7812 */ /* 0x000fc6000788c0ff */
[----:B------:R-:W4:Y:S01]  /*df7f0*/  LDL.LU.64 R14, [R1+0x14d8] ;  /* 0x0014d800010e7983 */ /* 0x000f220000300a00 */
[----:B------:R-:W-:-:S03]  /*df800*/  PRMT R5, R53, 0x7772, RZ ;  /* 0x0000777235057816 */ /* 0x000fc600000000ff */
[----:B------:R-:W4:Y:S01]  /*df810*/  LDL.LU R46, [R1+0x1b0] ;  /* 0x0001b000012e7983 */ /* 0x000f220000300800 */
[C---:B------:R-:W-:Y:S02]  /*df820*/  LOP3.LUT P3, RZ, R4.reuse, 0x1, RZ, 0xc0, !PT ;  /* 0x0000000104ff7812 */ /* 0x040fe4000786c0ff */
[----:B------:R-:W-:Y:S02]  /*df830*/  LOP3.LUT R4, R4, 0xefffffff, RZ, 0xc0, !PT ;  /* 0xefffffff04047812 */ /* 0x000fe400078ec0ff */
[----:B------:R-:W-:Y:S01]  /*df840*/  LOP3.LUT R7, R7, 0xfffffffe, RZ, 0xc0, !PT ;  /* 0xfffffffe07077812 */ /* 0x000fe200078ec0ff */
[----:B--2---:R0:W-:Y:S04]  /*df850*/  @P4 STG.E.U8 desc[UR40][R12.64], R5 ;  /* 0x000000050c004986 */ /* 0x0041e8000c101128 */
[----:B0-----:R-:W2:Y:S01]  /*df860*/  LDL.LU.64 R12, [R1+0x14d0] ;  /* 0x0014d000010c7983 */ /* 0x001ea20000300a00 */
[----:B---3--:R-:W-:-:S13]  /*df870*/  LOP3.LUT P6, RZ, R3, 0x200000, RZ, 0xc0, !PT ;  /* 0x0020000003ff7812 */ /* 0x008fda00078cc0ff */
        /* <DEDUP_REMOVED lines=10> */
[----:B------:R-:W-:-:S03]  /*df920*/  LOP3.LUT R4, R4, 0x7fffffff, RZ, 0xc0, !PT ;  /* 0x7fffffff04047812 */ /* 0x000fc600078ec0ff */
[----:B0-----:R-:W3:Y:S08]  /*df930*/  LDL.LU.64 R16, [R1+0x14f0] ;  /* 0x0014f00001107983 */ /* 0x001ef00000300a00 */
[----:B------:R-:W-:Y:S02]  /*df940*/  @P6 LOP3.LUT R4, R4, 0x80000000, RZ, 0xfc, !PT ;  /* 0x8000000004046812 */ /* 0x000fe400078efcff */
[----:B------:R-:W-:Y:S01]  /*df950*/  LOP3.LUT P6, RZ, R3, 0x2000000, RZ, 0xc0, !PT ;  /* 0x0200000003ff7812 */ /* 0x000fe200078cc0ff */
[----:B------:R-:W4:Y:S04]  /*df960*/  LDL.LU.64 R8, [R1+0x14f8] ;  /* 0x0014f80001087983 */ /* 0x000f280000300a00 */
[----:B------:R-:W4:Y:S04]  /*df970*/  LDL.LU R53, [R1+0x1c4] ;  /* 0x0001c40001357983 */ /* 0x000f280000300800 */
        /* <DEDUP_REMOVED lines=8> */
[----:B------:R-:W4:Y:S01]  /*dfa00*/  LDL.LU.64 R36, [R1+0x1530] ;  /* 0x0015300001247983 */ /* 0x000f220000300a00 */
[----:B------:R-:W-:-:S03]  /*dfa10*/  PRMT R5, R60, 0x7770, RZ ;  /* 0x000077703c057816 */ /* 0x000fc600000000ff */
[----:B------:R-:W4:Y:S02]  /*dfa20*/  LDL.LU.64 R38, [R1+0x1550] ;  /* 0x0015500001267983 */ /* 0x000f240000300a00 */
        /* <DEDUP_REMOVED lines=9> */
[----:B0-----:R-:W4:Y:S01]  /*dfac0*/  LDL.LU.64 R40, [R1+0x1548] ;  /* 0x0015480001287983 */ /* 0x001f220000300a00 */
[----:B------:R-:W-:-:S05]  /*dfad0*/  PRMT R5, R60, 0x7771, RZ ;  /* 0x000077713c057816 */ /* 0x000fca00000000ff */
[----:B------:R0:W-:Y:S02]  /*dfae0*/  @P5 STG.E.U8 desc[UR40][R42.64], R5 ;  /* 0x000000052a005986 */ /* 0x0001e4000c101128 */
[C---:B0-----:R-:W-:Y:S02]  /*dfaf0*/  PRMT R5, R60.reuse, 0x7772, RZ ;  /* 0x000077723c057816 */ /* 0x041fe400000000ff */
        /* <DEDUP_REMOVED lines=16> */
[----:B0-----:R-:W-:Y:S01]  /*dfc00*/  PRMT R5, R46, 0x7772, RZ ;  /* 0x000077722e057816 */ /* 0x001fe200000000ff */
[----:B------:R-:W3:Y:S10]  /*dfc10*/  LDL.LU.64 R16, [R1+0x3bb0] ;  /* 0x003bb00001107983 */ /* 0x000ef40000300a00 */
        /* <DEDUP_REMOVED lines=27> */
[----:B0-----:R-:W-:Y:S02]  /*dfdd0*/  PRMT R5, R2, 0x7773, RZ ;  /* 0x0000777302057816 */ /* 0x001fe400000000ff */
[----:B------:R-:W4:Y:S04]  /*dfde0*/  LDL.LU R2, [R1+0x3ba8] ;  /* 0x003ba80001027983 */ /* 0x000f280000300800 */
[----:B------:R0:W-:Y:S02]  /*dfdf0*/  @P2 STG.E.U8 desc[UR40][R14.64], R5 ;  /* 0x000000050e002986 */ /* 0x0001e4000c101128 */
[----:B0-----:R-:W-:-:S05]  /*dfe00*/  PRMT R5, R60, 0x7770, RZ ;  /* 0x000077703c057816 */ /* 0x001fca00000000ff */
[----:B--2---:R0:W-:Y:S04]  /*dfe10*/  @P5 STG.E.U8 desc[UR40][R12.64], R5 ;  /* 0x000000050c005986 */ /* 0x0041e8000c101128 */
[----:B0-----:R-:W2:Y:S04]  /*dfe20*/  LDL.LU.64 R12, [R1+0x1588] ;  /* 0x00158800010c7983 */ /* 0x001ea80000300a00 */
[----:B------:R-:W3:Y:S04]  /*dfe30*/  LDL.LU.64 R14, [R1+0x1590] ;  /* 0x00159000010e7983 */ /* 0x000ee80000300a00 */
[----:B------:R-:W3:Y:S04]  /*dfe40*/  LDL.LU.64 R38, [R1+0x15a0] ;  /* 0x0015a00001267983 */ /* 0x000ee80000300a00 */
[----:B------:R-:W3:Y:S04]  /*dfe50*/  LDL.LU.64 R40, [R1+0x1598] ;  /* 0x0015980001287983 */ /* 0x000ee80000300a00 */
[----:B------:R-:W3:Y:S04]  /*dfe60*/  LDL.LU.64 R42, [R1+0x15a8] ;  /* 0x0015a800012a7983 */ /* 0x000ee80000300a00 */
[----:B------:R-:W3:Y:S04]  /*dfe70*/  LDL.LU.64 R44, [R1+0x15c8] ;  /* 0x0015c800012c7983 */ /* 0x000ee80000300a00 */
[----:B------:R-:W4:Y:S01]  /*dfe80*/  LDL.LU R51, [R1+0x1b8] ;  /* 0x0001b80001337983 */ /* 0x000f220000300800 */
[----:B------:R-:W-:-:S02]  /*dfe90*/  LOP3.LUT P6, RZ, R3, 0x4, RZ, 0xc0, !PT ;  /* 0x0000000403ff7812 */ /* 0x000fc400078cc0ff */
[----:B------:R-:W-:Y:S02]  /*dfea0*/  LOP3.LUT R4, R4, 0xffefffff, RZ, 0xc0, !PT ;  /* 0xffefffff04047812 */ /* 0x000fe400078ec0ff */
        /* <DEDUP_REMOVED lines=24> */
[C---:B------:R-:W-:Y:S02]  /*e0030*/  LOP3.LUT P2, RZ, R3.reuse, 0x1000, RZ, 0xc0, !PT ;  /* 0x0000100003ff7812 */ /* 0x040fe4000784c0ff */
[C---:B------:R-:W-:Y:S02]  /*e0040*/  LOP3.LUT P5, RZ, R3.reuse, 0x800, RZ, 0xc0, !PT ;  /* 0x0000080003ff7812 */ /* 0x040fe400078ac0ff */
[----:B------:R-:W-:-:S02]  /*e0050*/  LOP3.LUT P0, RZ, R3, 0x2, RZ, 0xc0, !PT ;  /* 0x0000000203ff7812 */ /* 0x000fc4000780c0ff */
[----:B------:R-:W-:-:S03]  /*e0060*/  LOP3.LUT P1, RZ, R3, 0x1, RZ, 0xc0, !PT ;  /* 0x0000000103ff7812 */ /* 0x000fc6000782c0ff */
[----:B------:R-:W-:Y:S02]  /*e0070*/  @P6 LOP3.LUT R4, R4, 0x8000000, RZ, 0xfc, !PT ;  /* 0x0800000004046812 */ /* 0x000fe400078efcff */
[----:B------:R-:W-:Y:S02]  /*e0080*/  LOP3.LUT P6, RZ, R3, 0x400, RZ, 0xc0, !PT ;  /* 0x0000040003ff7812 */ /* 0x000fe400078cc0ff */
[C---:B------:R-:W-:Y:S01]  /*e0090*/  PRMT R3, R60.reuse, 0x7772, RZ ;  /* 0x000077723c037816 */ /* 0x040fe200000000ff */
[----:B--2---:R0:W-:Y:S04]  /*e00a0*/  @P4 STG.E.U8 desc[UR40][R12.64], R5 ;  /* 0x000000050c004986 */ /* 0x0041e8000c101128 */
[----:B0-----:R-:W2:Y:S04]  /*e00b0*/  LDL.LU.64 R12, [R1+0x15f8] ;  /* 0x0015f800010c7983 */ /* 0x001ea80000300a00 */
[----:B------:R-:W2:Y:S04]  /*e00c0*/  LDL.LU R46, [R1+0x1cc] ;  /* 0x0001cc00012e7983 */ /* 0x000ea80000300800 */
[----:B---3--:R0:W-:Y:S04]  /*e00d0*/  @P3 STG.E.U8 desc[UR40][R14.64], R3 ;  /* 0x000000030e003986 */ /* 0x0081e8000c101128 */
[----:B0-----:R-:W3:Y:S04]  /*e00e0*/  LDL.LU.64 R14, [R1+0x15f0] ;  /* 0x0015f000010e7983 */ /* 0x001ee80000300a00 */
[----:B------:R-:W3:Y:S04]  /*e00f0*/  LDL.LU.64 R6, [R1+0x1608] ;  /* 0x0016080001067983 */ /* 0x000ee80000300a00 */
[----:B------:R-:W3:Y:S04]  /*e0100*/  LDL.LU.64 R8, [R1+0x1610] ;  /* 0x0016100001087983 */ /* 0x000ee80000300a00 */
[----:B------:R-:W3:Y:S04]  /*e0110*/  LDL.LU.64 R10, [R1+0x1620] ;  /* 0x00162000010a7983 */ /* 0x000ee80000300a00 */
[----:B------:R-:W3:Y:S04]  /*e0120*/  LDL.LU R53, [R1+0x1bc] ;  /* 0x0001bc0001357983 */ /* 0x000ee80000300800 */
[----:B------:R-:W3:Y:S01]  /*e0130*/  LDL.LU.64 R32, [R1+0x1618] ;  /* 0x0016180001207983 */ /* 0x000ee20000300a00 */
[----:B------:R-:W-:-:S03]  /*e0140*/  PRMT R3, R60, 0x7773, RZ ;  /* 0x000077733c037816 */ /* 0x000fc600000000ff */
[----:B------:R-:W3:Y:S04]  /*e0150*/  LDL.LU.64 R34, [R1+0x1648] ;  /* 0x0016480001227983 */ /* 0x000ee80000300a00 */
[----:B------:R4:W-:Y:S04]  /*e0160*/  @P2 STG.E.U8 desc[UR40][R38.64], R3 ;  /* 0x0000000326002986 */ /* 0x0009e8000c101128 */
[----:B------:R-:W3:Y:S04]  /*e0170*/  LDL.LU R60, [R1+0x20] ;  /* 0x00002000013c7983 */ /* 0x000ee80000300800 */
[----:B------:R-:W3:Y:S01]  /*e0180*/  LDL.LU.64 R36, [R1+0x1670] ;  /* 0x0016700001247983 */ /* 0x000ee20000300a00 */
[----:B----4-:R-:W-:-:S03]  /*e0190*/  PRMT R3, R51, 0x7770, RZ ;  /* 0x0000777033037816 */ /* 0x010fc600000000ff */
        /* <DEDUP_REMOVED lines=8> */
[----:B------:R0:W-:Y:S04]  /*e0220*/  @P6 STG.E.U8 desc[UR40][R44.64], R3 ;  /* 0x000000032c006986 */ /* 0x0001e8000c101128 */
[----:B0-----:R-:W4:Y:S01]  /*e0230*/  LDL.LU.64 R44, [R1+0x1690] ;  /* 0x00169000012c7983 */ /* 0x001f220000300a00 */
[----:B------:R-:W-:-:S02]  /*e0240*/  LOP3.LUT P6, RZ, R4, 0x4000000, RZ, 0xc0, !PT ;  /* 0x0400000004ff7812 */ /* 0x000fc400078cc0ff */
[----:B------:R-:W-:Y:S02]  /*e0250*/  PRMT R3, R51, 0x7773, RZ ;  /* 0x0000777333037816 */ /* 0x000fe400000000ff */
[C---:B------:R-:W-:Y:S02]  /*e0260*/  LOP3.LUT P4, RZ, R2.reuse, 0x80000000, RZ, 0xc0, !PT ;  /* 0x8000000002ff7812 */ /* 0x040fe4000788c0ff */
[C---:B------:R-:W-:Y:S02]  /*e0270*/  LOP3.LUT P3, RZ, R2.reuse, 0x40000000, RZ, 0xc0, !PT ;  /* 0x4000000002ff7812 */ /* 0x040fe4000786c0ff */
[----:B------:R-:W-:-:S05]  /*e0280*/  LOP3.LUT P2, RZ, R2, 0x20000000, RZ, 0xc0, !PT ;  /* 0x2000000002ff7812 */ /* 0x000fca000784c0ff */
[----:B--2---:R0:W-:Y:S04]  /*e0290*/  @P6 STG.E.U8 desc[UR40][R12.64], R3 ;  /* 0x000000030c006986 */ /* 0x0041e8000c101128 */
[----:B0-----:R-:W2:Y:S01]  /*e02a0*/  LDL.LU.64 R12, [R1+0x16b0] ;  /* 0x0016b000010c7983 */ /* 0x001ea20000300a00 */
[----:B------:R-:W-:Y:S02]  /*e02b0*/  LOP3.LUT P6, RZ, R4, 0x2000000, RZ, 0xc0, !PT ;  /* 0x0200000004ff7812 */ /* 0x000fe400078cc0ff */
[----:B------:R-:W-:-:S11]  /*e02c0*/  PRMT R3, R46, 0x7770, RZ ;  /* 0x000077702e037816 */ /* 0x000fd600000000ff */
[----:B---3--:R0:W-:Y:S01]  /*e02d0*/  @P6 STG.E.U8 desc[UR40][R14.64], R3 ;  /* 0x000000030e006986 */ /* 0x0081e2000c101128 */
        /* <DEDUP_REMOVED lines=25> */
[----:B------:R0:W-:Y:S04]  /*e0470*/  @P2 STG.E.U8 desc[UR40][R44.64], R3 ;  /* 0x000000032c002986 */ /* 0x0001e8000c101128 */
[----:B0-----:R-:W4:Y:S01]  /*e0480*/  LDL.LU.64 R44, [R1+0x16a8] ;  /* 0x0016a800012c7983 */ /* 0x001f220000300a00 */
[----:B------:R-:W-:Y:S02]  /*e0490*/  LOP3.LUT P5, RZ, R2, 0x10000000, RZ, 0xc0, !PT ;  /* 0x1000000002ff7812 */ /* 0x000fe400078ac0ff */
[----:B------:R-:W-:-:S11]  /*e04a0*/  PRMT R3, R60, 0x7773, RZ ;  /* 0x000077733c037816 */ /* 0x000fd600000000ff */
[----:B--2---:R0:W-:Y:S04]  /*e04b0*/  @P5 STG.E.U8 desc[UR40][R12.64], R3 ;  /* 0x000000030c005986 */ /* 0x0041e8000c101128 */
[----:B0-----:R-:W2:Y:S04]  /*e04c0*/  LDL.LU.64 R12, [R1+0x16b8] ;  /* 0x0016b800010c7983 */ /* 0x001ea80000300a00 */
[----:B------:R-:W3:Y:S04]  /*e04d0*/  LDL.LU.64 R36, [R1+0x16c8] ;  /* 0x0016c80001247983 */ /* 0x000ee80000300a00 */
[----:B------:R-:W3:Y:S04]  /*e04e0*/  LDL.LU.64 R38, [R1+0x16e8] ;  /* 0x0016e80001267983 */ /* 0x000ee80000300a00 */
[----:B------:R-:W3:Y:S04]  /*e04f0*/  LDL.LU.64 R40, [R1+0x16e0] ;  /* 0x0016e00001287983 */ /* 0x000ee80000300a00 */
[----:B------:R-:W3:Y:S04]  /*e0500*/  LDL.LU.64 R42, [R1+0x16f0] ;  /* 0x0016f000012a7983 */ /* 0x000ee80000300a00 */
[----:B------:R-:W3:Y:S01]  /*e0510*/  LDL.LU R51, [R1+0x24] ;  /* 0x0000240001337983 */ /* 0x000ee20000300800 */
[----:B------:R-:W-:-:S02]  /*e0520*/  LOP3.LUT P4, RZ, R2, 0x8000000, RZ, 0xc0, !PT ;  /* 0x0800000002ff7812 */ /* 0x000fc4000788c0ff */
[----:B------:R-:W-:Y:S02]  /*e0530*/  PRMT R3, R0, 0x7770, RZ ;  /* 0x0000777000037816 */ /* 0x000fe400000000ff */
[C---:B------:R-:W-:Y:S02]  /*e0540*/  LOP3.LUT P3, RZ, R2.reuse, 0x4000000, RZ, 0xc0, !PT ;  /* 0x0400000002ff7812 */ /* 0x040fe4000786c0ff */
[C---:B------:R-:W-:Y:S02]  /*e0550*/  LOP3.LUT P2, RZ, R2.reuse, 0x2000000, RZ, 0xc0, !PT ;  /* 0x0200000002ff7812 */ /* 0x040fe4000784c0ff */
[----:B------:R-:W-:-:S05]  /*e0560*/  LOP3.LUT P6, RZ, R2, 0x8000, RZ, 0xc0, !PT ;  /* 0x0000800002ff7812 */ /* 0x000fca00078cc0ff */
[----:B----4-:R0:W-:Y:S04]  /*e0570*/  @P4 STG.E.U8 desc[UR40][R44.64], R3 ;  /* 0x000000032c004986 */ /* 0x0101e8000c101128 */
[----:B0-----:R-:W4:Y:S01]  /*e0580*/  LDL.LU.64 R44, [R1+0x1700] ;  /* 0x00170000012c7983 */ /* 0x001f220000300a00 */
[----:B------:R-:W-:-:S03]  /*e0590*/  PRMT R3, R0, 0x7771, RZ ;  /* 0x0000777100037816 */ /* 0x000fc600000000ff */
[----:B------:R-:W4:Y:S01]  /*e05a0*/  LDL.LU R60, [R1+0x14] ;  /* 0x00001400013c7983 */ /* 0x000f220000300800 */
[----:B------:R-:W-:-:S04]  /*e05b0*/  LOP3.LUT R4, R4, 0xffffefff, RZ, 0xc0, !PT ;  /* 0xffffefff04047812 */ /* 0x000fc800078ec0ff */
        /* <DEDUP_REMOVED lines=8> */
[----:B------:R-:W2:Y:S04]  /*e0640*/  LDL.LU.64 R6, [R1+0x1708] ;  /* 0x0017080001067983 */ /* 0x000ea80000300a00 */
[----:B------:R-:W2:Y:S01]  /*e0650*/  LDL.LU.64 R8, [R1+0x1718] ;  /* 0x0017180001087983 */ /* 0x000ea20000300a00 */
[----:B------:R-:W-:-:S05]  /*e0660*/  PRMT R3, R0, 0x7772, RZ ;  /* 0x0000777200037816 */ /* 0x000fca00000000ff */
[----:B---3--:R0:W-:Y:S02]  /*e0670*/  @P2 STG.E.U8 desc[UR40][R36.64], R3 ;  /* 0x0000000324002986 */ /* 0x0081e4000c101128 */
[----:B0-----:R-:W-:Y:S02]  /*e0680*/  PRMT R3, R0, 0x7773, RZ ;  /* 0x0000777300037816 */ /* 0x001fe400000000ff */
[----:B------:R-:W3:Y:S04]  /*e0690*/  LDL.LU R0, [R1+0x3b98] ;  /* 0x003b980001007983 */ /* 0x000ee80000300800 */
[----:B------:R-:W3:Y:S04]  /*e06a0*/  LDL.LU.64 R46, [R1+0x1738] ;  /* 0x00173800012e7983 */ /* 0x000ee80000300a00 */
[----:B------:R-:W3:Y:S04]  /*e06b0*/  LDL.LU.64 R10, [R1+0x1748] ;  /* 0x00174800010a7983 */ /* 0x000ee80000300a00 */
[----:B------:R-:W3:Y:S01]  /*e06c0*/  LDL.LU.64 R32, [R1+0x1740] ;  /* 0x0017400001207983 */ /* 0x000ee20000300a00 */
[----:B------:R-:W-:-:S02]  /*e06d0*/  @P6 LOP3.LUT R4, R4, 0x4000, RZ, 0xfc, !PT ;  /* 0x0000400004046812 */ /* 0x000fc400078efcff */
[----:B------:R-:W-:Y:S01]  /*e06e0*/  LOP3.LUT P6, RZ, R2, 0x40000, RZ, 0xc0, !PT ;  /* 0x0004000002ff7812 */ /* 0x000fe200078cc0ff */
[----:B------:R-:W3:Y:S01]  /*e06f0*/  LDL.LU.64 R34, [R1+0x1758] ;  /* 0x0017580001227983 */ /* 0x000ee20000300a00 */
[----:B------:R-:W-:-:S03]  /*e0700*/  LOP3.LUT R4, R4, 0xffff7fff, RZ, 0xc0, !PT ;  /* 0xffff7fff04047812 */ /* 0x000fc600078ec0ff */
[----:B------:R-:W3:Y:S08]  /*e0710*/  LDL.LU.64 R36, [R1+0x1760] ;  /* 0x0017600001247983 */ /* 0x000ef00000300a00 */
        /* <DEDUP_REMOVED lines=18> */
[----:B------:R-:W3:Y:S08]  /*e0840*/  LDL.LU R53, [R1+0x18] ;  /* 0x0000180001357983 */ /* 0x000ef00000300800 */
[----:B------:R0:W-:Y:S01]  /*e0850*/  @P6 STG.E.U8 desc[UR40][R40.64], R3 ;  /* 0x0000000328006986 */ /* 0x0001e2000c101128 */
[C---:B------:R-:W-:Y:S02]  /*e0860*/  LOP3.LUT P6, RZ, R4.reuse, 0x80000, RZ, 0xc0, !PT ;  /* 0x0008000004ff7812 */ /* 0x040fe400078cc0ff */
[----:B0-----:R-:W-:Y:S01]  /*e0870*/  PRMT R3, R51, 0x7771, RZ ;  /* 0x0000777133037816 */ /* 0x001fe200000000ff */
[----:B------:R-:W3:Y:S10]  /*e0880*/  LDL.LU.64 R40, [R1+0x1768] ;  /* 0x0017680001287983 */ /* 0x000ef40000300a00 */
        /* <DEDUP_REMOVED lines=9> */
[----:B------:R-:W-:-:S07]  /*e0920*/  LOP3.LUT P1, RZ, R2, 0x2000, RZ, 0xc0, !PT ;  /* 0x0000200002ff7812 */ /* 0x000fce000782c0ff */
        /* <DEDUP_REMOVED lines=10> */
[----:B---3--:R0:W-:Y:S01]  /*e09d0*/  @P6 STG.E.U8 desc[UR40][R46.64], R3 ;  /* 0x000000032e006986 */ /* 0x0081e2000c101128 */
        /* <DEDUP_REMOVED lines=13> */
[C---:B------:R-:W-:Y:S02]  /*e0ab0*/  LOP3.LUT P3, RZ, R2.reuse, 0x800, RZ, 0xc0, !PT ;  /* 0x0000080002ff7812 */ /* 0x040fe4000786c0ff */
[C---:B------:R-:W-:Y:S02]  /*e0ac0*/  LOP3.LUT P2, RZ, R2.reuse, 0x400, RZ, 0xc0, !PT ;  /* 0x0000040002ff7812 */ /* 0x040fe4000784c0ff */
[----:B------:R-:W-:-:S07]  /*e0ad0*/  LOP3.LUT P5, RZ, R2, 0x200, RZ, 0xc0, !PT ;  /* 0x0000020002ff7812 */ /* 0x000fce00078ac0ff */
[----:B------:R0:W-:Y:S02]  /*e0ae0*/  @P4 STG.E.U8 desc[UR40][R38.64], R3 ;  /* 0x0000000326004986 */ /* 0x0001e4000c101128 */
[----:B0-----:R-:W-:-:S05]  /*e0af0*/  PRMT R3, R53, 0x7770, RZ ;  /* 0x0000777035037816 */ /* 0x001fca00000000ff */
[----:B------:R0:W-:Y:S02]  /*e0b00*/  @P3 STG.E.U8 desc[UR40][R40.64], R3 ;  /* 0x0000000328003986 */ /* 0x0001e4000c101128 */
[----:B0-----:R-:W-:-:S05]  /*e0b10*/  PRMT R3, R53, 0x7771, RZ ;  /* 0x0000777135037816 */ /* 0x001fca00000000ff */
[----:B------:R0:W-:Y:S02]  /*e0b20*/  @P2 STG.E.U8 desc[UR40][R42.64], R3 ;  /* 0x000000032a002986 */ /* 0x0001e4000c101128 */
[----:B0-----:R-:W-:-:S05]  /*e0b30*/  PRMT R3, R53, 0x7772, RZ ;  /* 0x0000777235037816 */ /* 0x001fca00000000ff */
[----:B----4-:R0:W-:Y:S04]  /*e0b40*/  @P5 STG.E.U8 desc[UR40][R44.64], R3 ;  /* 0x000000032c005986 */ /* 0x0101e8000c101128 */
[----:B0-----:R-:W4:Y:S01]  /*e0b50*/  LDL.LU.64 R44, [R1+0x17a8] ;  /* 0x0017a800012c7983 */ /* 0x001f220000300a00 */
[----:B------:R-:W-:-:S03]  /*e0b60*/  LOP3.LUT R4, R4, 0xffffffdf, RZ, 0xc0, !PT ;  /* 0xffffffdf04047812 */ /* 0x000fc600078ec0ff */
[----:B------:R-:W2:Y:S04]  /*e0b70*/  LDL.LU.64 R32, [R1+0x17a0] ;  /* 0x0017a00001207983 */ /* 0x000ea80000300a00 */
[----:B------:R-:W2:Y:S04]  /*e0b80*/  LDL.LU.64 R34, [R1+0x17b8] ;  /* 0x0017b80001227983 */ /* 0x000ea80000300a00 */
[----:B------:R-:W2:Y:S04]  /*e0b90*/  LDL.LU.64 R36, [R1+0x17c8] ;  /* 0x0017c80001247983 */ /* 0x000ea80000300a00 */
[----:B------:R-:W2:Y:S04]  /*e0ba0*/  LDL.LU R60, [R1+0x2c] ;  /* 0x00002c00013c7983 */ /* 0x000ea80000300800 */
[----:B------:R-:W2:Y:S04]  /*e0bb0*/  LDL.LU.64 R38, [R1+0x17d8] ;  /* 0x0017d80001267983 */ /* 0x000ea80000300a00 */
[----:B------:R-:W2:Y:S04]  /*e0bc0*/  LDL.LU.64 R40, [R1+0x17d0] ;  /* 0x0017d00001287983 */ /* 0x000ea80000300a00 */
[----:B------:R-:W2:Y:S01]  /*e0bd0*/  LDL.LU R51, [R1+0x1c] ;  /* 0x00001c0001337983 */ /* 0x000ea20000300800 */
[----:B------:R-:W-:-:S03]  /*e0be0*/  LOP3.LUT P1, RZ, R2, 0x100, RZ, 0xc0, !PT ;  /* 0x0000010002ff7812 */ /* 0x000fc6000782c0ff */
[----:B------:R-:W2:Y:S01]  /*e0bf0*/  LDL.LU.64 R42, [R1+0x17f8] ;  /* 0x0017f800012a7983 */ /* 0x000ea20000300a00 */
[C---:B------:R-:W-:Y:S02]  /*e0c00*/  LOP3.LUT P2, RZ, R2.reuse, 0x80, RZ, 0xc0, !PT ;  /* 0x0000008002ff7812 */ /* 0x040fe4000784c0ff */
        /* <DEDUP_REMOVED lines=25> */
[----:B----4-:R0:W-:Y:S04]  /*e0da0*/  @P1 STG.E.U8 desc[UR40][R44.64], R2 ;  /* 0x000000022c001986 */ /* 0x0101e8000c101128 */
[----:B0-----:R-:W3:Y:S01]  /*e0db0*/  LDL.LU.64 R44, [R1+0x1800] ;  /* 0x00180000012c7983 */ /* 0x001ee20000300a00 */
[----:B--2---:R-:W-:-:S03]  /*e0dc0*/  PRMT R2, R60, 0x7770, RZ ;  /* 0x000077703c027816 */ /* 0x004fc600000000ff */
[----:B------:R-:W2:Y:S04]  /*e0dd0*/  LDL.LU R53, [R1] ;  /* 0x0000000001357983 */ /* 0x000ea80000300800 */
[----:B------:R0:W-:Y:S04]  /*e0de0*/  @P2 STG.E.U8 desc[UR40][R32.64], R2 ;  /* 0x0000000220002986 */ /* 0x0001e8000c101128 */
[----:B------:R-:W4:Y:S04]  /*e0df0*/  LDL.LU.64 R8, [R1+0x1808] ;  /* 0x0018080001087983 */ /* 0x000f280000300a00 */
[----:B------:R-:W2:Y:S01]  /*e0e00*/  LDL.LU.64 R46, [R1+0x1818] ;  /* 0x00181800012e7983 */ /* 0x000ea20000300a00 */
[----:B0-----:R-:W-:-:S03]  /*e0e10*/  PRMT R2, R60, 0x7771, RZ ;  /* 0x000077713c027816 */ /* 0x001fc600000000ff */
[----:B------:R-:W2:Y:S04]  /*e0e20*/  LDL.LU.64 R10, [R1+0x1820] ;  /* 0x00182000010a7983 */ /* 0x000ea80000300a00 */
[----:B------:R0:W-:Y:S04]  /*e0e30*/  @P4 STG.E.U8 desc[UR40][R34.64], R2 ;  /* 0x0000000222004986 */ /* 0x0001e8000c101128 */
[----:B------:R-:W2:Y:S01]  /*e0e40*/  LDL.LU.64 R32, [R1+0x1830] ;  /* 0x0018300001207983 */ /* 0x000ea20000300a00 */
[----:B0-----:R-:W-:-:S03]  /*e0e50*/  PRMT R2, R60, 0x7772, RZ ;  /* 0x000077723c027816 */ /* 0x001fc600000000ff */
[----:B------:R-:W4:Y:S04]  /*e0e60*/  LDL.LU.64 R34, [R1+0x1828] ;  /* 0x0018280001227983 */ /* 0x000f280000300a00 */
[----:B------:R0:W-:Y:S02]  /*e0e70*/  @P3 STG.E.U8 desc[UR40][R36.64], R2 ;  /* 0x0000000224003986 */ /* 0x0001e4000c101128 */
[----:B0-----:R-:W-:Y:S02]  /*e0e80*/  PRMT R2, R60, 0x7773, RZ ;  /* 0x000077733c027816 */ /* 0x001fe400000000ff */
[----:B------:R-:W4:Y:S04]  /*e0e90*/  LDL.LU.64 R36, [R1+0x1838] ;  /* 0x0018380001247983 */ /* 0x000f280000300a00 */
[----:B------:R0:W-:Y:S02]  /*e0ea0*/  @P5 STG.E.U8 desc[UR40][R38.64], R2 ;  /* 0x0000000226005986 */ /* 0x0001e4000c101128 */
[----:B0-----:R-:W-:-:S02]  /*e0eb0*/  PRMT R2, R51, 0x7770, RZ ;  /* 0x0000777033027816 */ /* 0x001fc400000000ff */
        /* <DEDUP_REMOVED lines=8> */
[----:B0-----:R-:W-:-:S03]  /*e0f40*/  PRMT R2, R51, 0x7772, RZ ;  /* 0x0000777233027816 */ /* 0x001fc600000000ff */
[----:B------:R-:W4:Y:S06]  /*e0f50*/  LDL.LU.64 R42, [R1+0x1858] ;  /* 0x00185800012a7983 */ /* 0x000f2c0000300a00 */
[----:B---3--:R0:W-:Y:S01]  /*e0f60*/  @P6 STG.E.U8 desc[UR40][R44.64], R2 ;  /* 0x000000022c006986 */ /* 0x0081e2000c101128 */
[C---:B------:R-:W-:Y:S02]  /*e0f70*/  LOP3.LUT P6, RZ, R4.reuse, 0x200, RZ, 0xc0, !PT ;  /* 0x0000020004ff7812 */ /* 0x040fe400078cc0ff */
[----:B0-----:R-:W-:Y:S01]  /*e0f80*/  PRMT R2, R51, 0x7773, RZ ;  /* 0x0000777333027816 */ /* 0x001fe200000000ff */
[----:B------:R-:W3:Y:S10]  /*e0f90*/  LDL.LU.64 R44, [R1+0x1868] ;  /* 0x00186800012c7983 */ /* 0x000ef40000300a00 */
[----:B------:R0:W-:Y:S04]  /*e0fa0*/  @P6 STG.E.U8 desc[UR40][R12.64], R2 ;  /* 0x000000020c006986 */ /* 0x0001e8000c101128 */
[----:B0-----:R-:W3:Y:S01]  /*e0fb0*/  LDL.LU.64 R12, [R1+0x3b80] ;  /* 0x003b8000010c7983 */ /* 0x001ee20000300a00 */
[----:B------:R-:W-:-:S02]  /*e0fc0*/  LOP3.LUT P6, RZ, R4, 0x100, RZ, 0xc0, !PT ;  /* 0x0000010004ff7812 */ /* 0x000fc400078cc0ff */
[----:B--2---:R-:W-:-:S11]  /*e0fd0*/  PRMT R2, R53, 0x7770, RZ ;  /* 0x0000777035027816 */ /* 0x004fd600000000ff */
        /* <DEDUP_REMOVED lines=12> */
[C---:B------:R-:W-:Y:S02]  /*e10a0*/  LOP3.LUT P2, RZ, R0.reuse, 0x2000000, RZ, 0xc0, !PT ;  /* 0x0200000000ff7812 */ /* 0x040fe4000784c0ff */
[C---:B------:R-:W-:Y:S02]  /*e10b0*/  LOP3.LUT P4, RZ, R0.reuse, 0x1000000, RZ, 0xc0, !PT ;  /* 0x0100000000ff7812 */ /* 0x040fe4000788c0ff */
[C---:B------:R-:W-:Y:S02]  /*e10c0*/  LOP3.LUT P3, RZ, R0.reuse, 0x800000, RZ, 0xc0, !PT ;  /* 0x0080000000ff7812 */ /* 0x040fe4000786c0ff */
[----:B------:R-:W-:Y:S01]  /*e10d0*/  LOP3.LUT P5, RZ, R0, 0x400000, RZ, 0xc0, !PT ;  /* 0x0040000000ff7812 */ /* 0x000fe200078ac0ff */
[----:B0-----:R-:W2:Y:S01]  /*e10e0*/  LDL.LU.64 R32, [R1+0x1888] ;  /* 0x0018880001207983 */ /* 0x001ea20000300a00 */
[----:B---3--:R-:W-:-:S05]  /*e10f0*/  PRMT R2, R12, 0x7770, RZ ;  /* 0x000077700c027816 */ /* 0x008fca00000000ff */
[----:B------:R0:W-:Y:S02]  /*e1100*/  @P0 STG.E.U8 desc[UR40][R34.64], R2 ;  /* 0x0000000222000986 */ /* 0x0001e4000c101128 */
[----:B0-----:R-:W-:-:S05]  /*e1110*/  PRMT R2, R12, 0x7771, RZ ;  /* 0x000077710c027816 */ /* 0x001fca00000000ff */
[----:B------:R0:W-:Y:S02]  /*e1120*/  @P1 STG.E.U8 desc[UR40][R36.64], R2 ;  /* 0x0000000224001986 */ /* 0x0001e4000c101128 */
[C---:B0-----:R-:W-:Y:S02]  /*e1130*/  PRMT R2, R12.reuse, 0x7772, RZ ;  /* 0x000077720c027816 */ /* 0x041fe400000000ff */
[----:B------:R-:W-:-:S03]  /*e1140*/  PRMT R12, R12, 0x7773, RZ ;  /* 0x000077730c0c7816 */ /* 0x000fc600000000ff */
[----:B------:R0:W-:Y:S04]  /*e1150*/  @P2 STG.E.U8 desc[UR40][R38.64], R2 ;  /* 0x0000000226002986 */ /* 0x0001e8000c101128 */
[----:B------:R-:W-:Y:S01]  /*e1160*/  @P4 STG.E.U8 desc[UR40][R40.64], R12 ;  /* 0x0000000c28004986 */ /* 0x000fe2000c101128 */
[----:B0-----:R-:W-:-:S05]  /*e1170*/  PRMT R2, R60, 0x7770, RZ ;  /* 0x000077703c027816 */ /* 0x001fca00000000ff */
[----:B------:R0:W-:Y:S02]  /*e1180*/  @P3 STG.E.U8 desc[UR40][R42.64], R2 ;  /* 0x000000022a003986 */ /* 0x0001e4000c101128 */
[----:B0-----:R-:W-:-:S05]  /*e1190*/  PRMT R2, R60, 0x7771, RZ ;  /* 0x000077713c027816 */ /* 0x001fca00000000ff */
[----:B------:R0:W-:Y:S04]  /*e11a0*/  @P5 STG.E.U8 desc[UR40][R44.64], R2 ;  /* 0x000000022c005986 */ /* 0x0001e8000c101128 */
[----:B0-----:R-:W3:Y:S04]  /*e11b0*/  LDL.LU.64 R44, [R1+0x1898] ;  /* 0x00189800012c7983 */ /* 0x001ee80000300a00 */
[----:B------:R-:W4:Y:S04]  /*e11c0*/  LDL.LU.64 R34, [R1+0x1890] ;  /* 0x0018900001227983 */ /* 0x000f280000300a00 */
[----:B------:R-:W4:Y:S04]  /*e11d0*/  LDL.LU.64 R36, [R1+0x18a0] ;  /* 0x0018a00001247983 */ /* 0x000f280000300a00 */
[----:B------:R-:W4:Y:S04]  /*e11e0*/  LDL.LU.64 R38, [R1+0x18a8] ;  /* 0x0018a80001267983 */ /* 0x000f280000300a00 */
[----:B------:R-:W4:Y:S04]  /*e11f0*/  LDL.LU.64 R40, [R1+0x18c0] ;  /* 0x0018c00001287983 */ /* 0x000f280000300a00 */
[----:B------:R-:W4:Y:S01]  /*e1200*/  LDL.LU.64 R42, [R1+0x18b8] ;  /* 0x0018b800012a7983 */ /* 0x000f220000300a00 */
[----:B------:R-:W-:-:S02]  /*e1210*/  LOP3.LUT P2, RZ, R0, 0x200000, RZ, 0xc0, !PT ;  /* 0x0020000000ff7812 */ /* 0x000fc4000784c0ff */
[----:B------:R-:W-:Y:S01]  /*e1220*/  LOP3.LUT P4, RZ, R0, 0x100000, RZ, 0xc0, !PT ;  /* 0x0010000000ff7812 */ /* 0x000fe2000788c0ff */
[----:B------:R-:W4:Y:S01]  /*e1230*/  LDL.LU.64 R8, [R1+0x18d0] ;  /* 0x0018d00001087983 */ /* 0x000f220000300a00 */
[----:B------:R-:W-:-:S09]  /*e1240*/  PRMT R2, R60, 0x7772, RZ ;  /* 0x000077723c027816 */ /* 0x000fd200000000ff */
[----:B--2---:R0:W-:Y:S02]  /*e1250*/  @P2 STG.E.U8 desc[UR40][R32.64], R2 ;  /* 0x0000000220002986 */ /* 0x0041e4000c101128 */
[----:B0-----:R-:W-:Y:S02]  /*e1260*/  PRMT R2, R60, 0x7773, RZ ;  /* 0x000077733c027816 */ /* 0x001fe400000000ff */
[C---:B------:R-:W-:Y:S02]  /*e1270*/  LOP3.LUT P6, RZ, R0.reuse, 0x200, RZ, 0xc0, !PT ;  /* 0x0000020000ff7812 */ /* 0x040fe400078cc0ff */
[----:B------:R-:W-:Y:S02]  /*e1280*/  LOP3.LUT P0, RZ, R0, 0x8000, RZ, 0xc0, !PT ;  /* 0x0000800000ff7812 */ /* 0x000fe4000780c0ff */
[----:B------:R-:W-:Y:S02]  /*e1290*/  LOP3.LUT R50, R50, 0x7fffffff, RZ, 0xc0, !PT ;  /* 0x7fffffff32327812 */ /* 0x000fe400078ec0ff */
[----:B------:R-:W-:-:S07]  /*e12a0*/  LOP3.LUT R4, R4, 0xffffffef, RZ, 0xc0, !PT ;  /* 0xffffffef04047812 */ /* 0x000fce00078ec0ff */
[----:B------:R-:W-:Y:S02]  /*e12b0*/  @P6 LOP3.LUT R50, R50, 0x80000000, RZ, 0xfc, !PT ;  /* 0x8000000032326812 */ /* 0x000fe400078efcff */
[----:B------:R-:W-:Y:S02]  /*e12c0*/  LOP3.LUT P6, RZ, R0, 0x400, RZ, 0xc0, !PT ;  /* 0x0000040000ff7812 */ /* 0x000fe400078cc0ff */
[----:B------:R-:W-:-:S04]  /*e12d0*/  @P0 LOP3.LUT R4, R4, 0x10, RZ, 0xfc, !PT ;  /* 0x0000001004040812 */ /* 0x000fc800078efcff */
[----:B------:R-:W-:-:S07]  /*e12e0*/  LOP3.LUT R4, R4, 0xfffffffe, RZ, 0xc0, !PT ;  /* 0xfffffffe04047812 */ /* 0x000fce00078ec0ff */
[----:B------:R-:W-:Y:S02]  /*e12f0*/  @P6 LOP3.LUT R4, R4, 0x1, RZ, 0xfc, !PT ;  /* 0x0000000104046812 */ /* 0x000fe400078efcff */
[----:B------:R-:W-:Y:S02]  /*e1300*/  LOP3.LUT P6, RZ, R0, 0x800, RZ, 0xc0, !PT ;  /* 0x0000080000ff7812 */ /* 0x000fe400078cc0ff */
[----:B------:R-:W-:Y:S02]  /*e1310*/  LOP3.LUT R4, R4, 0xfffffffd, RZ, 0xc0, !PT ;  /* 0xfffffffd04047812 */ /* 0x000fe400078ec0ff */
[----:B------:R-:W-:-:S09]  /*e1320*/  LOP3.LUT P1, RZ, R0, 0x80000, RZ, 0xc0, !PT ;  /* 0x0008000000ff7812 */ /* 0x000fd2000782c0ff */
[----:B------:R-:W-:Y:S02]  /*e1330*/  @P6 LOP3.LUT R4, R4, 0x2, RZ, 0xfc, !PT ;  /* 0x0000000204046812 */ /* 0x000fe400078efcff */
[----:B------:R-:W-:Y:S02]  /*e1340*/  LOP3.LUT P6, RZ, R0, 0x1000, RZ, 0xc0, !PT ;  /* 0x0000100000ff7812 */ /* 0x000fe400078cc0ff */
[----:B------:R-:W-:Y:S02]  /*e1350*/  LOP3.LUT R4, R4, 0xfffffffb, RZ, 0xc0, !PT ;  /* 0xfffffffb04047812 */ /* 0x000fe400078ec0ff */
[----:B------:R-:W-:Y:S01]  /*e1360*/  LOP3.LUT P3, RZ, R0, 0x40000, RZ, 0xc0, !PT ;  /* 0x0004000000ff7812 */ /* 0x000fe2000786c0ff */
[----:B---3--:R0:W-:Y:S04]  /*e1370*/  @P4 STG.E.U8 desc[UR40][R44.64], R2 ;  /* 0x000000022c004986 */ /* 0x0081e8000c101128 */
[----:B0-----:R-:W2:Y:S01]  /*e1380*/  LDL.LU.64 R44, [R1+0x18e0] ;  /* 0x0018e000012c7983 */ /* 0x001ea20000300a00 */
[----:B------:R-:W-:-:S03]  /*e1390*/  PRMT R2, R13, 0x7770, RZ ;  /* 0x000077700d027816 */ /* 0x000fc600000000ff */
[----:B------:R-:W-:Y:S01]  /*e13a0*/  @P6 LOP3.LUT R4, R4, 0x4, RZ, 0xfc, !PT ;  /* 0x0000000404046812 */ /* 0x000fe200078efcff */
[----:B------:R-:W3:Y:S01]  /*e13b0*/  LDL.LU.64 R46, [R1+0x18d8] ;  /* 0x0018d800012e7983 */ /* 0x000ee20000300a00 */
[C---:B------:R-:W-:Y:S02]  /*e13c0*/  LOP3.LUT P6, RZ, R0.reuse, 0x2000, RZ, 0xc0, !PT ;  /* 0x0000200000ff7812 */ /* 0x040fe400078cc0ff */
[C---:B------:R-:W-:Y:S01]  /*e13d0*/  LOP3.LUT P5, RZ, R0.reuse, 0x20000, RZ, 0xc0, !PT ;  /* 0x0002000000ff7812 */ /* 0x040fe200078ac0ff */
[----:B----4-:R0:W-:Y:S01]  /*e13e0*/  @P1 STG.E.U8 desc[UR40][R34.64], R2 ;  /* 0x0000000222001986 */ /* 0x0101e2000c101128 */
[----:B------:R-:W-:Y:S02]  /*e13f0*/  LOP3.LUT P0, RZ, R0, 0x10000, RZ, 0xc0, !PT ;  /* 0x0001000000ff7812 */ /* 0x000fe4000780c0ff */
[----:B------:R-:W-:Y:S01]  /*e1400*/  LOP3.LUT R4, R4, 0xfffffff7, RZ, 0xc0, !PT ;  /* 0xfffffff704047812 */ /* 0x000fe200078ec0ff */
[----:B------:R-:W4:Y:S04]  /*e1410*/  LDL.LU.64 R10, [R1+0x1900] ;  /* 0x00190000010a7983 */ /* 0x000f280000300a00 */
[----:B------:R-:W3:Y:S01]  /*e1420*/  LDL.LU.64 R32, [R1+0x1908] ;  /* 0x0019080001207983 */ /* 0x000ee20000300a00 */
[----:B0-----:R-:W-:-:S03]  /*e1430*/  PRMT R2, R13, 0x7771, RZ ;  /* 0x000077710d027816 */ /* 0x001fc600000000ff */
[----:B------:R-:W3:Y:S04]  /*e1440*/  LDL.LU.64 R34, [R1+0x1920] ;  /* 0x0019200001227983 */ /* 0x000ee80000300a00 */
[----:B------:R0:W-:Y:S01]  /*e1450*/  @P3 STG.E.U8 desc[UR40][R36.64], R2 ;  /* 0x0000000224003986 */ /* 0x0001e2000c101128 */
[----:B------:R-:W-:Y:S02]  /*e1460*/  @P6 LOP3.LUT R4, R4, 0x8, RZ, 0xfc, !PT ;  /* 0x0000000804046812 */ /* 0x000fe400078efcff */
[C---:B0-----:R-:W-:Y:S01]  /*e1470*/  PRMT R2, R13.reuse, 0x7772, RZ ;  /* 0x000077720d027816 */ /* 0x041fe200000000ff */
[----:B------:R-:W3:Y:S01]  /*e1480*/  LDL.LU.64 R36, [R1+0x1918] ;  /* 0x0019180001247983 */ /* 0x000ee20000300a00 */
[----:B------:R-:W-:-:S03]  /*e1490*/  PRMT R13, R13, 0x7773, RZ ;  /* 0x000077730d0d7816 */ /* 0x000fc600000000ff */
[----:B------:R0:W-:Y:S04]  /*e14a0*/  @P5 STG.E.U8 desc[UR40][R38.64], R2 ;  /* 0x0000000226005986 */ /* 0x0001e8000c101128 */
[----:B------:R1:W-:Y:S01]  /*e14b0*/  @P0 STG.E.U8 desc[UR40][R40.64], R13 ;  /* 0x0000000d28000986 */ /* 0x0003e2000c101128 */
[----:B------:R-:W-:Y:S02]  /*e14c0*/  LOP3.LUT P0, RZ, R4, 0x10, RZ, 0xc0, !PT ;  /* 0x0000001004ff7812 */ /* 0x000fe4000780c0ff */
[----:B------:R-:W-:Y:S02]  /*e14d0*/  LOP3.LUT P6, RZ, R0, 0x4000, RZ, 0xc0, !PT ;  /* 0x0000400000ff7812 */ /* 0x000fe400078cc0ff */
[C---:B0-----:R-:W-:Y:S01]  /*e14e0*/  PRMT R2, R61.reuse, 0x7770, RZ ;  /* 0x000077703d027816 */ /* 0x041fe200000000ff */
[----:B------:R-:W3:Y:S04]  /*e14f0*/  LDL.LU.64 R38, [R1+0x1928] ;  /* 0x0019280001267983 */ /* 0x000ee80000300a00 */
[----:B-1----:R-:W3:Y:S04]  /*e1500*/  LDL.LU.64 R40, [R1+0x1950] ;  /* 0x0019500001287983 */ /* 0x002ee80000300a00 */
[----:B------:R0:W-:Y:S02]  /*e1510*/  @P0 STG.E.U8 desc[UR40][R42.64], R2 ;  /* 0x000000022a000986 */ /* 0x0001e4000c101128 */
[----:B0-----:R-:W-:-:S05]  /*e1520*/  PRMT R2, R61, 0x7771, RZ ;  /* 0x000077713d027816 */ /* 0x001fca00000000ff */
[----:B------:R0:W-:Y:S04]  /*e1530*/  @P6 STG.E.U8 desc[UR40][R14.64], R2 ;  /* 0x000000020e006986 */ /* 0x0001e8000c101128 */
[----:B0-----:R-:W3:Y:S01]  /*e1540*/  LDL.LU.64 R14, [R1+0x3b78] ;  /* 0x003b7800010e7983 */ /* 0x001ee20000300a00 */
[C---:B------:R-:W-:Y:S02]  /*e1550*/  LOP3.LUT P6, RZ, R4.reuse, 0x8, RZ, 0xc0, !PT ;  /* 0x0000000804ff7812 */ /* 0x040fe400078cc0ff */
[----:B------:R-:W-:Y:S01]  /*e1560*/  PRMT R2, R61, 0x7772, RZ ;  /* 0x000077723d027816 */ /* 0x000fe200000000ff */
[----:B------:R-:W4:Y:S10]  /*e1570*/  LDL.LU.64 R42, [R1+0x1958] ;  /* 0x00195800012a7983 */ /* 0x000f340000300a00 */
[----:B------:R0:W-:Y:S01]  /*e1580*/  @P6 STG.E.U8 desc[UR40][R8.64], R2 ;  /* 0x0000000208006986 */ /* 0x0001e2000c101128 */
[----:B------:R-:W-:-:S02]  /*e1590*/  LOP3.LUT P6, RZ, R4, 0x4, RZ, 0xc0, !PT ;  /* 0x0000000404ff7812 */ /* 0x000fc400078cc0ff */
[----:B0-----:R-:W-:Y:S02]  /*e15a0*/  PRMT R2, R61, 0x7773, RZ ;  /* 0x000077733d027816 */ /* 0x001fe400000000ff */
[----:B------:R-:W4:Y:S09]  /*e15b0*/  LDL.LU R61, [R1+0x3b74] ;  /* 0x003b7400013d7983 */ /* 0x000f320000300800 */
[----:B--2---:R0:W-:Y:S04]  /*e15c0*/  @P6 STG.E.U8 desc[UR40][R44.64], R2 ;  /* 0x000000022c006986 */ /* 0x0041e8000c101128 */
[----:B0-----:R-:W2:Y:S01]  /*e15d0*/  LDL.LU.64 R44, [R1+0x1910] ;  /* 0x00191000012c7983 */ /* 0x001ea20000300a00 */
        /* <DEDUP_REMOVED lines=11> */
[----:B----4-:R0:W-:Y:S01]  /*e1690*/  @P6 STG.E.U8 desc[UR40][R10.64], R2 ;  /* 0x000000020a006986 */ /* 0x0101e2000c101128 */
[----:B------:R-:W-:Y:S02]  /*e16a0*/  LOP3.LUT P6, RZ, R50, 0x80000000, RZ, 0xc0, !PT ;  /* 0x8000000032ff7812 */ /* 0x000fe400078cc0ff */
[C---:B0-----:R-:W-:Y:S02]  /*e16b0*/  PRMT R2, R14.reuse, 0x7772, RZ ;  /* 0x000077720e027816 */ /* 0x041fe400000000ff */
[----:B------:R-:W-:-:S09]  /*e16c0*/  PRMT R14, R14, 0x7773, RZ ;  /* 0x000077730e0e7816 */ /* 0x000fd200000000ff */
[----:B------:R0:W-:Y:S01]  /*e16d0*/  @P6 STG.E.U8 desc[UR40][R32.64], R2 ;  /* 0x0000000220006986 */ /* 0x0001e2000c101128 */
[----:B------:R-:W-:-:S03]  /*e16e0*/  LOP3.LUT P6, RZ, R0, 0x4, RZ, 0xc0, !PT ;  /* 0x0000000400ff7812 */ /* 0x000fc600078cc0ff */
[----:B------:R-:W-:Y:S01]  /*e16f0*/  @P2 STG.E.U8 desc[UR40][R34.64], R14 ;  /* 0x0000000e22002986 */ /* 0x000fe2000c101128 */
[----:B------:R-:W-:Y:S02]  /*e1700*/  LOP3.LUT P2, RZ, R0, 0x2, RZ, 0xc0, !PT ;  /* 0x0000000200ff7812 */ /* 0x000fe4000784c0ff */
[----:B0-----:R-:W-:-:S05]  /*e1710*/  PRMT R2, R49, 0x7770, RZ ;  /* 0x0000777031027816 */ /* 0x001fca00000000ff */
[----:B------:R0:W-:Y:S01]  /*e1720*/  @P4 STG.E.U8 desc[UR40][R36.64], R2 ;  /* 0x0000000224004986 */ /* 0x0001e2000c101128 */
[----:B------:R-:W-:Y:S02]  /*e1730*/  LOP3.LUT P4, RZ, R0, 0x1, RZ, 0xc0, !PT ;  /* 0x0000000100ff7812 */ /* 0x000fe4000788c0ff */
[----:B------:R-:W-:-:S05]  /*e1740*/  PRMT R0, R49, 0x7771, RZ ;  /* 0x0000777131007816 */ /* 0x000fca00000000ff */
[----:B------:R1:W-:Y:S01]  /*e1750*/  @P1 STG.E.U8 desc[UR40][R38.64], R0 ;  /* 0x0000000026001986 */ /* 0x0003e2000c101128 */
[C---:B------:R-:W-:Y:S02]  /*e1760*/  PRMT R7, R15.reuse, 0x7771, RZ ;  /* 0x000077710f077816 */ /* 0x040fe400000000ff */
[----:B0-----:R-:W-:Y:S01]  /*e1770*/  PRMT R2, R15, 0x7770, RZ ;  /* 0x000077700f027816 */ /* 0x001fe200000000ff */
[----:B------:R-:W3:Y:S01]  /*e1780*/  LDL.LU.64 R36, [R1+0x1b98] ;  /* 0x001b980001247983 */ /* 0x000ee20000300a00 */
[----:B-1----:R-:W-:-:S05]  /*e1790*/  PRMT R0, R49, 0x7772, RZ ;  /* 0x0000777231007816 */ /* 0x002fca00000000ff */
[----:B------:R0:W-:Y:S02]  /*e17a0*/  @P3 STG.E.U8 desc[UR40][R40.64], R0 ;  /* 0x0000000028003986 */ /* 0x0001e4000c101128 */
[----:B0-----:R-:W-:Y:S02]  /*e17b0*/  PRMT R0, R49, 0x7773, RZ ;  /* 0x0000777331007816 */ /* 0x001fe400000000ff */
[----:B------:R-:W4:Y:S04]  /*e17c0*/  LDL.LU R49, [R1+0x3b70] ;  /* 0x003b700001317983 */ /* 0x000f280000300800 */
[----:B------:R-:W4:Y:S04]  /*e17d0*/  LDL.LU.64 R38, [R1+0x1b90] ;  /* 0x001b900001267983 */ /* 0x000f280000300a00 */
[----:B------:R0:W-:Y:S04]  /*e17e0*/  @P5 STG.E.U8 desc[UR40][R42.64], R0 ;  /* 0x000000002a005986 */ /* 0x0001e8000c101128 */
[----:B------:R-:W4:Y:S04]  /*e17f0*/  LDL.LU.64 R40, [R1+0x1b88] ;  /* 0x001b880001287983 */ /* 0x000f280000300a00 */
[----:B0-----:R-:W4:Y:S04]  /*e1800*/  LDL.LU.64 R42, [R1+0x1bd8] ;  /* 0x001bd800012a7983 */ /* 0x001f280000300a00 */
[----:B--2---:R0:W-:Y:S04]  /*e1810*/  @P0 STG.E.U8 desc[UR40][R44.64], R2 ;  /* 0x000000022c000986 */ /* 0x0041e8000c101128 */
[----:B------:R1:W-:Y:S04]  /*e1820*/  @P6 STG.E.U8 desc[UR40][R16.64], R7 ;  /* 0x0000000710006986 */ /* 0x0003e8000c101128 */
[----:B0-----:R-:W2:Y:S04]  /*e1830*/  LDL.LU.64 R44, [R1+0x1bd0] ;  /* 0x001bd000012c7983 */ /* 0x001ea80000300a00 */
[----:B-1----:R-:W2:Y:S01]  /*e1840*/  LDL.LU.64 R16, [R1+0x3b68] ;  /* 0x003b680001107983 */ /* 0x002ea20000300a00 */
[----:B------:R-:W-:-:S02]  /*e1850*/  LOP3.LUT P1, RZ, R61, 0x80000000, RZ, 0xc0, !PT ;  /* 0x800000003dff7812 */ /* 0x000fc4000782c0ff */
[----:B------:R-:W-:Y:S01]  /*e1860*/  PRMT R7, R15, 0x7772, RZ ;  /* 0x000077720f077816 */ /* 0x000fe200000000ff */
[----:B------:R-:W2:Y:S01]  /*e1870*/  LDL.LU.64 R12, [R1+0x1bc8] ;  /* 0x001bc800010c7983 */ /* 0x000ea20000300a00 */
[----:B------:R-:W-:Y:S02]  /*e1880*/  LOP3.LUT P3, RZ, R61, 0x40000000, RZ, 0xc0, !PT ;  /* 0x400000003dff7812 */ /* 0x000fe4000786c0ff */
[----:B------:R-:W-:Y:S01]  /*e1890*/  PRMT R15, R15, 0x7773, RZ ;  /* 0x000077730f0f7816 */ /* 0x000fe200000000ff */
[----:B------:R-:W2:Y:S04]  /*e18a0*/  LDL.LU.64 R8, [R1+0x1be8] ;  /* 0x001be80001087983 */ /* 0x000ea80000300a00 */
[----:B------:R-:W2:Y:S04]  /*e18b0*/  LDL.LU.64 R46, [R1+0x1c18] ;  /* 0x001c1800012e7983 */ /* 0x000ea80000300a00 */
[----:B------:R-:W2:Y:S04]  /*e18c0*/  LDL.LU.64 R10, [R1+0x1c10] ;  /* 0x001c1000010a7983 */ /* 0x000ea80000300a00 */
[----:B------:R-:W2:Y:S04]  /*e18d0*/  LDL.LU.64 R32, [R1+0x1c08] ;  /* 0x001c080001207983 */ /* 0x000ea80000300a00 */
[----:B------:R-:W2:Y:S01]  /*e18e0*/  LDL.LU.64 R34, [R1+0x1c28] ;  /* 0x001c280001227983 */ /* 0x000ea20000300a00 */
[----:B------:R-:W-:-:S04]  /*e18f0*/  LOP3.LUT P5, RZ, R61, 0x10000000, RZ, 0xc0, !PT ;  /* 0x100000003dff7812 */ /* 0x000fc800078ac0ff */
[----:B------:R-:W-:Y:S02]  /*e1900*/  P2R R0, PR, RZ, 0x20 ;  /* 0x00000020ff007803 */ /* 0x000fe40000000000 */
[----:B------:R-:W-:Y:S01]  /*e1910*/  LOP3.LUT P5, RZ, R61, 0x20000000, RZ, 0xc0, !PT ;  /* 0x200000003dff7812 */ /* 0x000fe200078ac0ff */
[----:B---3--:R2:W-:Y:S04]  /*e1920*/  @P2 STG.E.U8 desc[UR40][R36.64], R7 ;  /* 0x0000000724002986 */ /* 0x0085e8000c101128 */
[----:B----4-:R-:W-:Y:S01]  /*e1930*/  @P4 STG.E.U8 desc[UR40][R38.64], R15 ;  /* 0x0000000f26004986 */ /* 0x010fe2000c101128 */
[----:B--2---:R-:W-:-:S05]  /*e1940*/  PRMT R7, R16, 0x7770, RZ ;  /* 0x0000777010077816 */ /* 0x004fca00000000ff */
[----:B------:R0:W-:Y:S02]  /*e1950*/  @P1 STG.E.U8 desc[UR40][R40.64], R7 ;  /* 0x0000000728001986 */ /* 0x0001e4000c101128 */
[----:B0-----:R-:W-:-:S05]  /*e1960*/  PRMT R7, R16, 0x7771, RZ ;  /* 0x0000777110077816 */ /* 0x001fca00000000ff */
[----:B------:R0:W-:Y:S04]  /*e1970*/  @P3 STG.E.U8 desc[UR40][R20.64], R7 ;  /* 0x0000000714003986 */ /* 0x0001e8000c101128 */
[----:B0-----:R-:W2:Y:S01]  /*e1980*/  LDL.LU.64 R20, [R1+0x3b60] ;  /* 0x003b600001147983 */ /* 0x001ea20000300a00 */
[----:B------:R-:W-:-:S03]  /*e1990*/  PRMT R7, R16, 0x7772, RZ ;  /* 0x0000777210077816 */ /* 0x000fc600000000ff */
[----:B------:R-:W3:Y:S04]  /*e19a0*/  LDL.LU.64 R36, [R1+0x1c58] ;  /* 0x001c580001247983 */ /* 0x000ee80000300a00 */
[----:B------:R0:W-:Y:S01]  /*e19b0*/  @P5 STG.E.U8 desc[UR40][R42.64], R7 ;  /* 0x000000072a005986 */ /* 0x0001e2000c101128 */
[----:B------:R-:W-:-:S03]  /*e19c0*/  ISETP.NE.AND P5, PT, R0, RZ, PT ;  /* 0x000000ff0000720c */ /* 0x000fc60003fa5270 */
[----:B------:R-:W4:Y:S04]  /*e19d0*/  LDL.LU.64 R38, [R1+0x1c50] ;  /* 0x001c500001267983 */ /* 0x000f280000300a00 */
[----:B------:R-:W3:Y:S01]  /*e19e0*/  LDL.LU.64 R40, [R1+0x1c48] ;  /* 0x001c480001287983 */ /* 0x000ee20000300a00 */
[----:B------:R-:W-:-:S03]  /*e19f0*/  PRMT R16, R16, 0x7773, RZ ;  /* 0x0000777310107816 */ /* 0x000fc600000000ff */
[----:B0-----:R-:W3:Y:S04]  /*e1a00*/  LDL.LU.64 R42, [R1+0x1c80] ;  /* 0x001c8000012a7983 */ /* 0x001ee80000300a00 */
[----:B------:R0:W-:Y:S04]  /*e1a10*/  @P5 STG.E.U8 desc[UR40][R44.64], R16 ;  /* 0x000000102c005986 */ /* 0x0001e8000c101128 */
[----:B0-----:R-:W3:Y:S01]  /*e1a20*/  LDL.LU.64 R44, [R1+0x1c90] ;  /* 0x001c9000012c7983 */ /* 0x001ee20000300a00 */
[----:B------:R-:W-:-:S04]  /*e1a30*/  LOP3.LUT P0, RZ, R61, 0x400000, RZ, 0xc0, !PT ;  /* 0x004000003dff7812 */ /* 0x000fc8000780c0ff */
[----:B------:R-:W-:Y:S02]  /*e1a40*/  P2R R2, PR, RZ, 0x1 ;  /* 0x00000001ff027803 */ /* 0x000fe40000000000 */
        /* <DEDUP_REMOVED lines=8> */
[C---:B------:R-:W-:Y:S02]  /*e1ad0*/  LOP3.LUT P0, RZ, R61.reuse, 0x8000000, RZ, 0xc0, !PT ;  /* 0x080000003dff7812 */ /* 0x040fe4000780c0ff */
[C---:B------:R-:W-:Y:S02]  /*e1ae0*/  LOP3.LUT P6, RZ, R61.reuse, 0x200000, RZ, 0xc0, !PT ;  /* 0x002000003dff7812 */ /* 0x040fe400078cc0ff */
[C---:B------:R-:W-:Y:S02]  /*e1af0*/  LOP3.LUT P2, RZ, R61.reuse, 0x100000, RZ, 0xc0, !PT ;  /* 0x001000003dff7812 */ /* 0x040fe4000784c0ff */
[C---:B------:R-:W-:Y:S02]  /*e1b00*/  LOP3.LUT P4, RZ, R61.reuse, 0x80000, RZ, 0xc0, !PT ;  /* 0x000800003dff7812 */ /* 0x040fe4000788c0ff */
[----:B------:R-:W-:-:S02]  /*e1b10*/  LOP3.LUT P1, RZ, R61, 0x40000, RZ, 0xc0, !PT ;  /* 0x000400003dff7812 */ /* 0x000fc4000782c0ff */
[C---:B------:R-:W-:Y:S02]  /*e1b20*/  LOP3.LUT P3, RZ, R61.reuse, 0x20000, RZ, 0xc0, !PT ;  /* 0x000200003dff7812 */ /* 0x040fe4000786c0ff */
[----:B------:R-:W-:Y:S02]  /*e1b30*/  LOP3.LUT P5, RZ, R61, 0x10000, RZ, 0xc0, !PT ;  /* 0x000100003dff7812 */ /* 0x000fe400078ac0ff */
[----:B--2---:R-:W-:-:S05]  /*e1b40*/  PRMT R0, R20, 0x7770, RZ ;  /* 0x0000777014007816 */ /* 0x004fca00000000ff */
[----:B------:R0:W-:Y:S01]  /*e1b50*/  @P0 STG.E.U8 desc[UR40][R12.64], R0 ;  /* 0x000000000c000986 */ /* 0x0001e2000c101128 */
[----:B------:R-:W-:Y:S02]  /*e1b60*/  ISETP.NE.AND P0, PT, R6, RZ, PT ;  /* 0x000000ff0600720c */ /* 0x000fe40003f05270 */
[----:B0-----:R-:W-:-:S11]  /*e1b70*/  PRMT R0, R20, 0x7771, RZ ;  /* 0x0000777114007816 */ /* 0x001fd600000000ff */
[----:B------:R0:W-:Y:S01]  /*e1b80*/  @P0 STG.E.U8 desc[UR40][R8.64], R0 ;  /* 0x0000000008000986 */ /* 0x0001e2000c101128 */
[----:B------:R-:W-:Y:S02]  /*e1b90*/  ISETP.NE.AND P0, PT, R5, RZ, PT ;  /* 0x000000ff0500720c */ /* 0x000fe40003f05270 */
[----:B0-----:R-:W-:-:S11]  /*e1ba0*/  PRMT R0, R20, 0x7772, RZ ;  /* 0x0000777214007816 */ /* 0x001fd600000000ff */
[----:B------:R0:W-:Y:S01]  /*e1bb0*/  @P0 STG.E.U8 desc[UR40][R46.64], R0 ;  /* 0x000000002e000986 */ /* 0x0001e2000c101128 */
[----:B------:R-:W-:Y:S02]  /*e1bc0*/  ISETP.NE.AND P0, PT, R4, RZ, PT ;  /* 0x000000ff0400720c */ /* 0x000fe40003f05270 */
[----:B------:R-:W-:-:S11]  /*e1bd0*/  PRMT R20, R20, 0x7773, RZ ;  /* 0x0000777314147816 */ /* 0x000fd600000000ff */
[----:B------:R-:W-:Y:S01]  /*e1be0*/  @P0 STG.E.U8 desc[UR40][R10.64], R20 ;  /* 0x000000140a000986 */ /* 0x000fe2000c101128 */
[----:B------:R-:W-:Y:S02]  /*e1bf0*/  ISETP.NE.AND P0, PT, R3, RZ, PT ;  /* 0x000000ff0300720c */ /* 0x000fe40003f05270 */
[----:B0-----:R-:W-:-:S11]  /*e1c00*/  PRMT R0, R17, 0x7770, RZ ;  /* 0x0000777011007816 */ /* 0x001fd600000000ff */
[----:B------:R0:W-:Y:S01]  /*e1c10*/  @P0 STG.E.U8 desc[UR40][R32.64], R0 ;  /* 0x0000000020000986 */ /* 0x0001e2000c101128 */
[----:B------:R-:W-:Y:S02]  /*e1c20*/  ISETP.NE.AND P0, PT, R2, RZ, PT ;  /* 0x000000ff0200720c */ /* 0x000fe40003f05270 */
[----:B0-----:R-:W-:-:S11]  /*e1c30*/  PRMT R0, R17, 0x7771, RZ ;  /* 0x0000777111007816 */ /* 0x001fd600000000ff */
[----:B------:R0:W-:Y:S02]  /*e1c40*/  @P0 STG.E.U8 desc[UR40][R34.64], R0 ;  /* 0x0000000022000986 */ /* 0x0001e4000c101128 */
[C---:B0-----:R-:W-:Y:S02]  /*e1c50*/  PRMT R0, R17.reuse, 0x7772, RZ ;  /* 0x0000777211007816 */ /* 0x041fe400000000ff */
[----:B------:R-:W2:Y:S01]  /*e1c60*/  LDL.LU.64 R34, [R1+0x1d80] ;  /* 0x001d800001227983 */ /* 0x000ea20000300a00 */
[----:B------:R-:W-:-:S03]  /*e1c70*/  PRMT R17, R17, 0x7773, RZ ;  /* 0x0000777311117816 */ /* 0x000fc600000000ff */
[----:B---3--:R0:W-:Y:S04]  /*e1c80*/  @P6 STG.E.U8 desc[UR40][R36.64], R0 ;  /* 0x0000000024006986 */ /* 0x0081e8000c101128 */
[----:B----4-:R-:W-:Y:S01]  /*e1c90*/  @P2 STG.E.U8 desc[UR40][R38.64], R17 ;  /* 0x0000001126002986 */ /* 0x010fe2000c101128 */
[----:B0-----:R-:W-:-:S03]  /*e1ca0*/  PRMT R0, R21, 0x7770, RZ ;  /* 0x0000777015007816 */ /* 0x001fc600000000ff */
[----:B------:R-:W3:Y:S04]  /*e1cb0*/  LDL.LU.64 R36, [R1+0x1dd8] ;  /* 0x001dd80001247983 */ /* 0x000ee80000300a00 */
[----:B------:R0:W-:Y:S02]  /*e1cc0*/  @P4 STG.E.U8 desc[UR40][R40.64], R0 ;  /* 0x0000000028004986 */ /* 0x0001e4000c101128 */
[----:B0-----:R-:W-:-:S05]  /*e1cd0*/  PRMT R0, R21, 0x7771, RZ ;  /* 0x0000777115007816 */ /* 0x001fca00000000ff */
[----:B------:R0:W-:Y:S02]  /*e1ce0*/  @P1 STG.E.U8 desc[UR40][R42.64], R0 ;  /* 0x000000002a001986 */ /* 0x0001e4000c101128 */
[C---:B0-----:R-:W-:Y:S02]  /*e1cf0*/  PRMT R0, R21.reuse, 0x7772, RZ ;  /* 0x0000777215007816 */ /* 0x041fe400000000ff */
[----:B------:R-:W-:-:S03]  /*e1d00*/  PRMT R21, R21, 0x7773, RZ ;  /* 0x0000777315157816 */ /* 0x000fc600000000ff */
[----:B------:R-:W-:Y:S04]  /*e1d10*/  @P3 STG.E.U8 desc[UR40][R44.64], R0 ;  /* 0x000000002c003986 */ /* 0x000fe8000c101128 */
[----:B------:R0:W-:Y:S04]  /*e1d20*/  @P5 STG.E.U8 desc[UR40][R18.64], R21 ;  /* 0x0000001512005986 */ /* 0x0001e8000c101128 */
[----:B0-----:R-:W4:Y:S01]  /*e1d30*/  LDL.LU.64 R18, [R1+0x3b58] ;  /* 0x003b580001127983 */ /* 0x001f220000300a00 */
[C---:B------:R-:W-:Y:S02]  /*e1d40*/  LOP3.LUT P0, RZ, R61.reuse, 0x8000, RZ, 0xc0, !PT ;  /* 0x000080003dff7812 */ /* 0x040fe4000780c0ff */
[----:B------:R-:W-:Y:S01]  /*e1d50*/  LOP3.LUT P2, RZ, R61, 0x4000, RZ, 0xc0, !PT ;  /* 0x000040003dff7812 */ /* 0x000fe2000784c0ff */
[----:B------:R-:W2:Y:S04]  /*e1d60*/  LDL.LU.64 R38, [R1+0x1dd0] ;  /* 0x001dd00001267983 */ /* 0x000ea80000300a00 */
[----:B------:R-:W3:Y:S04]  /*e1d70*/  LDL.LU.64 R42, [R1+0x1dc8] ;  /* 0x001dc800012a7983 */ /* 0x000ee80000300a00 */
[----:B------:R-:W3:Y:S04]  /*e1d80*/  LDL.LU.64 R40, [R1+0x1de8] ;  /* 0x001de80001287983 */ /* 0x000ee80000300a00 */
[----:B------:R-:W3:Y:S04]  /*e1d90*/  LDL.LU.64 R44, [R1+0x1e18] ;  /* 0x001e1800012c7983 */ /* 0x000ee80000300a00 */
[----:B------:R-:W3:Y:S04]  /*e1da0*/  LDL.LU.64 R12, [R1+0x1e10] ;  /* 0x001e1000010c7983 */ /* 0x000ee80000300a00 */
[----:B------:R-:W3:Y:S01]  /*e1db0*/  LDL.LU.64 R46, [R1+0x1e08] ;  /* 0x001e0800012e7983 */ /* 0x000ee20000300a00 */
[----:B----4-:R-:W-:-:S02]  /*e1dc0*/  PRMT R7, R18, 0x7770, RZ ;  /* 0x0000777012077816 */ /* 0x010fc400000000ff */
[----:B------:R-:W-:-:S03]  /*e1dd0*/  PRMT R8, R18, 0x7771, RZ ;  /* 0x0000777112087816 */ /* 0x000fc600000000ff */
[----:B--2---:R-:W-:Y:S04]  /*e1de0*/  @P0 STG.E.U8 desc[UR40][R34.64], R7 ;  /* 0x0000000722000986 */ /* 0x004fe8000c101128 */
[----:B------:R0:W-:Y:S04]  /*e1df0*/  @P2 STG.E.U8 desc[UR40][R22.64], R8 ;  /* 0x0000000816002986 */ /* 0x0001e8000c101128 */
[----:B0-----:R-:W2:Y:S04]  /*e1e00*/  LDL.LU.64 R22, [R1+0x3b50] ;  /* 0x003b500001167983 */ /* 0x001ea80000300a00 */
[----:B------:R-:W4:Y:S04]  /*e1e10*/  LDL.LU.64 R10, [R1+0x1e28] ;  /* 0x001e2800010a7983 */ /* 0x000f280000300a00 */
[----:B------:R-:W4:Y:S01]  /*e1e20*/  LDL.LU.64 R32, [R1+0x1e58] ;  /* 0x001e580001207983 */ /* 0x000f220000300a00 */
[----:B------:R-:W-:-:S02]  /*e1e30*/  LOP3.LUT P4, RZ, R61, 0x2000, RZ, 0xc0, !PT ;  /* 0x000020003dff7812 */ /* 0x000fc4000788c0ff */
[C---:B------:R-:W-:Y:S01]  /*e1e40*/  LOP3.LUT P3, RZ, R61.reuse, 0x400, RZ, 0xc0, !PT ;  /* 0x000004003dff7812 */ /* 0x040fe2000786c0ff */
[----:B------:R-:W4:Y:S01]  /*e1e50*/  LDL.LU.64 R34, [R1+0x1e48] ;  /* 0x001e480001227983 */ /* 0x000f220000300a00 */
[C---:B------:R-:W-:Y:S02]  /*e1e60*/  LOP3.LUT P5, RZ, R61.reuse, 0x10, RZ, 0xc0, !PT ;  /* 0x000000103dff7812 */ /* 0x040fe400078ac0ff */
[C---:B------:R-:W-:Y:S02]  /*e1e70*/  LOP3.LUT P1, RZ, R61.reuse, 0x1000, RZ, 0xc0, !PT ;  /* 0x000010003dff7812 */ /* 0x040fe4000782c0ff */
[----:B------:R-:W-:Y:S02]  /*e1e80*/  P2R R0, PR, RZ, 0x8 ;  /* 0x00000008ff007803 */ /* 0x000fe40000000000 */
[----:B------:R-:W-:Y:S02]  /*e1e90*/  P2R R2, PR, RZ, 0x20 ;  /* 0x00000020ff027803 */ /* 0x000fe40000000000 */
[----:B------:R-:W-:-:S02]  /*e1ea0*/  LOP3.LUT P3, RZ, R61, 0x800, RZ, 0xc0, !PT ;  /* 0x000008003dff7812 */ /* 0x000fc4000786c0ff */
[C---:B------:R-:W-:Y:S02]  /*e1eb0*/  LOP3.LUT P5, RZ, R61.reuse, 0x20, RZ, 0xc0, !PT ;  /* 0x000000203dff7812 */ /* 0x040fe400078ac0ff */
[C---:B------:R-:W-:Y:S02]  /*e1ec0*/  PRMT R8, R18.reuse, 0x7772, RZ ;  /* 0x0000777212087816 */ /* 0x040fe400000000ff */
[----:B------:R-:W-:Y:S02]  /*e1ed0*/  P2R R3, PR, RZ, 0x20 ;  /* 0x00000020ff037803 */ /* 0x000fe40000000000 */
[----:B------:R-:W-:Y:S01]  /*e1ee0*/  LOP3.LUT P5, RZ, R61, 0x40, RZ, 0xc0, !PT ;  /* 0x000000403dff7812 */ /* 0x000fe200078ac0ff */
[----:B---3--:R0:W-:Y:S01]  /*e1ef0*/  @P4 STG.E.U8 desc[UR40][R36.64], R8 ;  /* 0x0000000824004986 */ /* 0x0081e2000c101128 */
[----:B------:R-:W-:Y:S02]  /*e1f00*/  PRMT R18, R18, 0x7773, RZ ;  /* 0x0000777312127816 */ /* 0x000fe400000000ff */
[----:B------:R-:W-:-:S02]  /*e1f10*/  P2R R4, PR, RZ, 0x20 ;  /* 0x00000020ff047803 */ /* 0x000fc40000000000 */
[C---:B------:R-:W-:Y:S01]  /*e1f20*/  LOP3.LUT P5, RZ, R61.reuse, 0x80, RZ, 0xc0, !PT ;  /* 0x000000803dff7812 */ /* 0x040fe200078ac0ff */
[----:B------:R-:W-:Y:S03]  /*e1f30*/  @P1 STG.E.U8 desc[UR40][R38.64], R18 ;  /* 0x0000001226001986 */ /* 0x000fe6000c101128 */
[----:B------:R-:W-:Y:S02]  /*e1f40*/  P2R R5, PR, RZ, 0x20 ;  /* 0x00000020ff057803 */ /* 0x000fe40000000000 */
[----:B------:R-:W-:Y:S01]  /*e1f50*/  LOP3.LUT P5, RZ, R61, 0x100, RZ, 0xc0, !PT ;  /* 0x000001003dff7812 */ /* 0x000fe200078ac0ff */
[----:B0-----:R-:W3:Y:S03]  /*e1f60*/  LDL.LU.64 R36, [R1+0x1e68] ;  /* 0x001e680001247983 */ /* 0x001ee60000300a00 */
[----:B------:R-:W-:-:S02]  /*e1f70*/  P2R R6, PR, RZ, 0x20 ;  /* 0x00000020ff067803 */ /* 0x000fc40000000000 */
[----:B------:R-:W-:Y:S02]  /*e1f80*/  LOP3.LUT P5, RZ, R61, 0x200, RZ, 0xc0, !PT ;  /* 0x000002003dff7812 */ /* 0x000fe400078ac0ff */
[----:B--2---:R-:W-:-:S05]  /*e1f90*/  PRMT R8, R22, 0x7770, RZ ;  /* 0x0000777016087816 */ /* 0x004fca00000000ff */
[----:B------:R0:W-:Y:S01]  /*e1fa0*/  @P3 STG.E.U8 desc[UR40][R42.64], R8 ;  /* 0x000000082a003986 */ /* 0x0001e2000c101128 */
[----:B------:R-:W-:Y:S02]  /*e1fb0*/  ISETP.NE.AND P3, PT, R0, RZ, PT ;  /* 0x000000ff0000720c */ /* 0x000fe40003f65270 */
[C---:B------:R-:W-:Y:S01]  /*e1fc0*/  PRMT R0, R22.reuse, 0x7771, RZ ;  /* 0x0000777116007816 */ /* 0x040fe200000000ff */
[----:B0-----:R-:W2:Y:S10]  /*e1fd0*/  LDL.LU.64 R42, [R1+0x1e98] ;  /* 0x001e9800012a7983 */ /* 0x001eb40000300a00 */
[----:B------:R0:W-:Y:S04]  /*e1fe0*/  @P3 STG.E.U8 desc[UR40][R40.64], R0 ;  /* 0x0000000028003986 */ /* 0x0001e8000c101128 */
[----:B------:R-:W2:Y:S01]  /*e1ff0*/  LDL.LU.64 R38, [R1+0x1e90] ;  /* 0x001e900001267983 */ /* 0x000ea20000300a00 */
[----:B0-----:R-:W-:-:S03]  /*e2000*/  PRMT R0, R22, 0x7772, RZ ;  /* 0x0000777216007816 */ /* 0x001fc600000000ff */
[----:B------:R-:W2:Y:S04]  /*e2010*/  LDL.LU.64 R40, [R1+0x1e88] ;  /* 0x001e880001287983 */ /* 0x000ea80000300a00 */
[----:B------:R0:W-:Y:S01]  /*e2020*/  @P5 STG.E.U8 desc[UR40][R44.64], R0 ;  /* 0x000000002c005986 */ /* 0x0001e2000c101128 */
[----:B------:R-:W-:Y:S02]  /*e2030*/  ISETP.NE.AND P5, PT, R6, RZ, PT ;  /* 0x000000ff0600720c */ /* 0x000fe40003fa5270 */
[----:B------:R-:W-:Y:S02]  /*e2040*/  PRMT R22, R22, 0x7773, RZ ;  /* 0x0000777316167816 */ /* 0x000fe400000000ff */
[----:B0-----:R-:W-:Y:S01]  /*e2050*/  PRMT R0, R19, 0x7770, RZ ;  /* 0x0000777013007816 */ /* 0x001fe200000000ff */
[----:B------:R-:W2:Y:S08]  /*e2060*/  LDL.LU.64 R44, [R1+0x1ea8] ;  /* 0x001ea800012c7983 */ /* 0x000eb00000300a00 */
[----:B------:R-:W-:Y:S01]  /*e2070*/  @P5 STG.E.U8 desc[UR40][R12.64], R22 ;  /* 0x000000160c005986 */ /* 0x000fe2000c101128 */
[----:B------:R-:W-:-:S13]  /*e2080*/  ISETP.NE.AND P5, PT, R5, RZ, PT ;  /* 0x000000ff0500720c */ /* 0x000fda0003fa5270 */
[----:B------:R0:W-:Y:S01]  /*e2090*/  @P5 STG.E.U8 desc[UR40][R46.64], R0 ;  /* 0x000000002e005986 */ /* 0x0001e2000c101128 */
[----:B------:R-:W-:Y:S02]  /*e20a0*/  ISETP.NE.AND P5, PT, R4, RZ, PT ;  /* 0x000000ff0400720c */ /* 0x000fe40003fa5270 */
[----:B0-----:R-:W-:-:S11]  /*e20b0*/  PRMT R0, R19, 0x7771, RZ ;  /* 0x0000777113007816 */ /* 0x001fd600000000ff */
[----:B----4-:R0:W-:Y:S01]  /*e20c0*/  @P5 STG.E.U8 desc[UR40][R10.64], R0 ;  /* 0x000000000a005986 */ /* 0x0101e2000c101128 */
[----:B------:R-:W-:Y:S02]  /*e20d0*/  ISETP.NE.AND P5, PT, R3, RZ, PT ;  /* 0x000000ff0300720c */ /* 0x000fe40003fa5270 */
[----:B0-----:R-:W-:-:S11]  /*e20e0*/  PRMT R0, R19, 0x7772, RZ ;  /* 0x0000777213007816 */ /* 0x001fd600000000ff */
[----:B------:R-:W-:Y:S01]  /*e20f0*/  @P5 STG.E.U8 desc[UR40][R32.64], R0 ;  /* 0x0000000020005986 */ /* 0x000fe2000c101128 */
[----:B------:R-:W-:Y:S02]  /*e2100*/  ISETP.NE.AND P5, PT, R2, RZ, PT ;  /* 0x000000ff0200720c */ /* 0x000fe40003fa5270 */
[----:B------:R-:W-:-:S11]  /*e2110*/  PRMT R19, R19, 0x7773, RZ ;  /* 0x0000777313137816 */ /* 0x000fd600000000ff */
[----:B------:R0:W-:Y:S04]  /*e2120*/  @P5 STG.E.U8 desc[UR40][R24.64], R19 ;  /* 0x0000001318005986 */ /* 0x0001e8000c101128 */
[----:B0-----:R-:W4:Y:S01]  /*e2130*/  LDL.LU.64 R24, [R1+0x3b48] ;  /* 0x003b480001187983 */ /* 0x001f220000300a00 */
[----:B------:R-:W-:-:S04]  /*e2140*/  LOP3.LUT P6, RZ, R61, 0x4, RZ, 0xc0, !PT ;  /* 0x000000043dff7812 */ /* 0x000fc800078cc0ff */
[----:B------:R-:W-:Y:S02]  /*e2150*/  P2R R7, PR, RZ, 0x40 ;  /* 0x00000040ff077803 */ /* 0x000fe40000000000 */
[----:B------:R-:W-:Y:S02]  /*e2160*/  LOP3.LUT P6, RZ, R61, 0x8, RZ, 0xc0, !PT ;  /* 0x000000083dff7812 */ /* 0x000fe400078cc0ff */
[----:B------:R-:W-:Y:S02]  /*e2170*/  PRMT R0, R23, 0x7770, RZ ;  /* 0x0000777017007816 */ /* 0x000fe400000000ff */
[----:B------:R-:W-:-:S09]  /*e2180*/  LOP3.LUT P2, RZ, R61, 0x2, RZ, 0xc0, !PT ;  /* 0x000000023dff7812 */ /* 0x000fd2000784c0ff */
[----:B------:R0:W-:Y:S01]  /*e2190*/  @P6 STG.E.U8 desc[UR40][R34.64], R0 ;  /* 0x0000000022006986 */ /* 0x0001e2000c101128 */
[----:B------:R-:W-:Y:S02]  /*e21a0*/  ISETP.NE.AND P6, PT, R7, RZ, PT ;  /* 0x000000ff0700720c */ /* 0x000fe40003fc5270 */
[----:B------:R-:W-:Y:S02]  /*e21b0*/  LOP3.LUT P0, RZ, R61, 0x1, RZ, 0xc0, !PT ;  /* 0x000000013dff7812 */ /* 0x000fe4000780c0ff */
[----:B------:R-:W-:Y:S02]  /*e21c0*/  LOP3.LUT P4, RZ, R49, 0x80000000, RZ, 0xc0, !PT ;  /* 0x8000000031ff7812 */ /* 0x000fe4000788c0ff */
[----:B0-----:R-:W-:-:S07]  /*e21d0*/  PRMT R0, R23, 0x7771, RZ ;  /* 0x0000777117007816 */ /* 0x001fce00000000ff */
[----:B---3--:R0:W-:Y:S01]  /*e21e0*/  @P6 STG.E.U8 desc[UR40][R36.64], R0 ;  /* 0x0000000024006986 */ /* 0x0081e2000c101128 */
[----:B------:R-:W-:Y:S02]  /*e21f0*/  LOP3.LUT P1, RZ, R49, 0x40000000, RZ, 0xc0, !PT ;  /* 0x4000000031ff7812 */ /* 0x000fe4000782c0ff */
[C---:B0-----:R-:W-:Y:S02]  /*e2200*/  PRMT R0, R23.reuse, 0x7772, RZ ;  /* 0x0000777217007816 */ /* 0x041fe400000000ff */
[----:B------:R-:W-:Y:S02]  /*e2210*/  PRMT R23, R23, 0x7773, RZ ;  /* 0x0000777317177816 */ /* 0x000fe400000000ff */
[----:B------:R-:W-:Y:S01]  /*e2220*/  LOP3.LUT P3, RZ, R49, 0x20000000, RZ, 0xc0, !PT ;  /* 0x2000000031ff7812 */ /* 0x000fe2000786c0ff */
[----:B--2---:R0:W-:Y:S04]  /*e2230*/  @P2 STG.E.U8 desc[UR40][R42.64], R0 ;  /* 0x000000002a002986 */ /* 0x0041e8000c101128 */
[----:B------:R-:W-:Y:S04]  /*e2240*/  @P0 STG.E.U8 desc[UR40][R38.64], R23 ;  /* 0x0000001726000986 */ /* 0x000fe8000c101128 */
[----:B0-----:R-:W2:Y:S01]  /*e2250*/  LDL.LU.64 R42, [R1+0x1f30] ;  /* 0x001f3000012a7983 */ /* 0x001ea20000300a00 */
[----:B----4-:R-:W-:-:S05]  /*e2260*/  PRMT R0, R24, 0x7770, RZ ;  /* 0x0000777018007816 */ /* 0x010fca00000000ff */
[----:B------:R0:W-:Y:S02]  /*e2270*/  @P4 STG.E.U8 desc[UR40][R40.64], R0 ;  /* 0x0000000028004986 */ /* 0x0001e4000c101128 */
[----:B0-----:R-:W-:-:S05]  /*e2280*/  PRMT R0, R24, 0x7771, RZ ;  /* 0x0000777118007816 */ /* 0x001fca00000000ff */
[----:B------:R0:W-:Y:S02]  /*e2290*/  @P1 STG.E.U8 desc[UR40][R44.64], R0 ;  /* 0x000000002c001986 */ /* 0x0001e4000c101128 */
[----:B0-----:R-:W-:Y:S02]  /*e22a0*/  PRMT R0, R24, 0x7772, RZ ;  /* 0x0000777218007816 */ /* 0x001fe400000000ff */
[----:B------:R-:W3:Y:S04]  /*e22b0*/  LDL.LU.64 R44, [R1+0x1f58] ;  /* 0x001f5800012c7983 */ /* 0x000ee80000300a00 */
[----:B------:R0:W-:Y:S04]  /*e22c0*/  @P3 STG.E.U8 desc[UR40][R28.64], R0 ;  /* 0x000000001c003986 */ /* 0x0001e8000c101128 */
[----:B0-----:R-:W4:Y:S04]  /*e22d0*/  LDL.LU.64 R28, [R1+0x3b40] ;  /* 0x003b4000011c7983 */ /* 0x001f280000300a00 */
[----:B------:R-:W3:Y:S04]  /*e22e0*/  LDL.LU.64 R10, [R1+0x1f68] ;  /* 0x001f6800010a7983 */ /* 0x000ee80000300a00 */
[----:B------:R-:W3:Y:S04]  /*e22f0*/  LDL.LU.64 R36, [R1+0x1fa8] ;  /* 0x001fa80001247983 */ /* 0x000ee80000300a00 */
[----:B------:R-:W3:Y:S04]  /*e2300*/  LDL.LU.64 R38, [R1+0x1fa0] ;  /* 0x001fa00001267983 */ /* 0x000ee80000300a00 */
[----:B------:R-:W3:Y:S04]  /*e2310*/  LDL.LU.64 R32, [R1+0x1f88] ;  /* 0x001f880001207983 */ /* 0x000ee80000300a00 */
[----:B------:R-:W3:Y:S01]  /*e2320*/  LDL.LU.64 R34, [R1+0x1fb8] ;  /* 0x001fb80001227983 */ /* 0x000ee20000300a00 */
[----:B------:R-:W-:-:S03]  /*e2330*/  LOP3.LUT P5, RZ, R49, 0x10000000, RZ, 0xc0, !PT ;  /* 0x1000000031ff7812 */ /* 0x000fc600078ac0ff */
[----:B------:R-:W3:Y:S01]  /*e2340*/  LDL.LU.64 R40, [R1+0x1fe8] ;  /* 0x001fe80001287983 */ /* 0x000ee20000300a00 */
[----:B------:R-:W-:Y:S02]  /*e2350*/  PRMT R24, R24, 0x7773, RZ ;  /* 0x0000777318187816 */ /* 0x000fe400000000ff */
[----:B------:R-:W-:-:S07]  /*e2360*/  LOP3.LUT P2, RZ, R49, 0x8000000, RZ, 0xc0, !PT ;  /* 0x0800000031ff7812 */ /* 0x000fce000784c0ff */
[----:B--2---:R0:W-:Y:S04]  /*e2370*/  @P5 STG.E.U8 desc[UR40][R42.64], R24 ;  /* 0x000000182a005986 */ /* 0x0041e8000c101128 */
[----:B0-----:R-:W2:Y:S01]  /*e2380*/  LDL.LU.64 R42, [R1+0x1fe0] ;  /* 0x001fe000012a7983 */ /* 0x001ea20000300a00 */
[----:B----4-:R-:W-:-:S05]  /*e2390*/  PRMT R9, R28, 0x7770, RZ ;  /* 0x000077701c097816 */ /* 0x010fca00000000ff */
[----:B---3--:R0:W-:Y:S04]  /*e23a0*/  @P2 STG.E.U8 desc[UR40][R44.64], R9 ;  /* 0x000000092c002986 */ /* 0x0081e8000c101128 */
[----:B0-----:R-:W3:Y:S01]  /*e23b0*/  LDL.LU.64 R44, [R1+0x1fd8] ;  /* 0x001fd800012c7983 */ /* 0x001ee20000300a00 */
[C---:B------:R-:W-:Y:S02]  /*e23c0*/  LOP3.LUT P0, RZ, R49.reuse, 0x40000, RZ, 0xc0, !PT ;  /* 0x0004000031ff7812 */ /* 0x040fe4000780c0ff */
[C---:B------:R-:W-:Y:S02]  /*e23d0*/  LOP3.LUT P4, RZ, R49.reuse, 0x4000000, RZ, 0xc0, !PT ;  /* 0x0400000031ff7812 */ /* 0x040fe4000788c0ff */
[----:B------:R-:W-:Y:S02]  /*e23e0*/  P2R R0, PR, RZ, 0x1 ;  /* 0x00000001ff007803 */ /* 0x000fe40000000000 */
[----:B------:R-:W-:-:S02]  /*e23f0*/  LOP3.LUT P1, RZ, R49, 0x1000000, RZ, 0xc0, !PT ;  /* 0x0100000031ff7812 */ /* 0x000fc4000782c0ff */
[C---:B------:R-:W-:Y:S02]  /*e2400*/  LOP3.LUT P0, RZ, R49.reuse, 0x80000, RZ, 0xc0, !PT ;  /* 0x0008000031ff7812 */ /* 0x040fe4000780c0ff */
[----:B------:R-:W-:Y:S02]  /*e2410*/  P2R R6, PR, RZ, 0x2 ;  /* 0x00000002ff067803 */ /* 0x000fe40000000000 */
[----:B------:R-:W-:Y:S02]  /*e2420*/  P2R R2, PR, RZ, 0x1 ;  /* 0x00000001ff027803 */ /* 0x000fe40000000000 */
[C---:B------:R-:W-:Y:S02]  /*e2430*/  LOP3.LUT P1, RZ, R49.reuse, 0x2000000, RZ, 0xc0, !PT ;  /* 0x0200000031ff7812 */ /* 0x040fe4000782c0ff */
[----:B------:R-:W-:Y:S02]  /*e2440*/  LOP3.LUT P0, RZ, R49, 0x100000, RZ, 0xc0, !PT ;  /* 0x0010000031ff7812 */ /* 0x000fe4000780c0ff */
[----:B------:R-:W-:-:S02]  /*e2450*/  PRMT R9, R28, 0x7771, RZ ;  /* 0x000077711c097816 */ /* 0x000fc400000000ff */
[----:B------:R-:W-:Y:S02]  /*e2460*/  P2R R3, PR, RZ, 0x1 ;  /* 0x00000001ff037803 */ /* 0x000fe40000000000 */
[C---:B------:R-:W-:Y:S01]  /*e2470*/  LOP3.LUT P0, RZ, R49.reuse, 0x200000, RZ, 0xc0, !PT ;  /* 0x0020000031ff7812 */ /* 0x040fe2000780c0ff */
[----:B------:R0:W-:Y:S03]  /*e2480*/  @P4 STG.E.U8 desc[UR40][R10.64], R9 ;  /* 0x000000090a004986 */ /* 0x0001e6000c101128 */
[----:B------:R-:W-:Y:S02]  /*e2490*/  P2R R4, PR, RZ, 0x1 ;  /* 0x00000001ff047803 */ /* 0x000fe40000000000 */
[----:B------:R-:W-:Y:S02]  /*e24a0*/  LOP3.LUT P0, RZ, R49, 0x400000, RZ, 0xc0, !PT ;  /* 0x0040000031ff7812 */ /* 0x000fe4000780c0ff */
[----:B0-----:R-:W-:-:S02]  /*e24b0*/  PRMT R9, R28, 0x7772, RZ ;  /* 0x000077721c097816 */ /* 0x001fc400000000ff */
[----:B------:R-:W-:-:S03]  /*e24c0*/  P2R R5, PR, RZ, 0x1 ;  /* 0x00000001ff057803 */ /* 0x000fc60000000000 */
[----:B------:R0:W-:Y:S01]  /*e24d0*/  @P1 STG.E.U8 desc[UR40][R36.64], R9 ;  /* 0x0000000924001986 */ /* 0x0001e2000c101128 */
[----:B------:R-:W-:Y:S02]  /*e24e0*/  ISETP.NE.AND P1, PT, R6, RZ, PT ;  /* 0x000000ff0600720c */ /* 0x000fe40003f25270 */
[----:B------:R-:W-:Y:S02]  /*e24f0*/  LOP3.LUT P0, RZ, R49, 0x800000, RZ, 0xc0, !PT ;  /* 0x0080000031ff7812 */ /* 0x000fe4000780c0ff */
[----:B------:R-:W-:Y:S02]  /*e2500*/  PRMT R28, R28, 0x7773, RZ ;  /* 0x000077731c1c7816 */ /* 0x000fe400000000ff */
[----:B------:R-:W-:Y:S01]  /*e2510*/  PRMT R6, R25, 0x7770, RZ ;  /* 0x0000777019067816 */ /* 0x000fe200000000ff */
[----:B0-----:R-:W4:Y:S06]  /*e2520*/  LDL.LU.64 R36, [R1+0x2030] ;  /* 0x0020300001247983 */ /* 0x001f2c0000300a00 */
[----:B------:R0:W-:Y:S04]  /*e2530*/  @P1 STG.E.U8 desc[UR40][R38.64], R28 ;  /* 0x0000001c26001986 */ /* 0x0001e8000c101128 */
[----:B------:R-:W-:Y:S01]  /*e2540*/  @P0 STG.E.U8 desc[UR40][R32.64], R6 ;  /* 0x0000000620000986 */ /* 0x000fe2000c101128 */
[----:B------:R-:W-:-:S02]  /*e2550*/  ISETP.NE.AND P0, PT, R5, RZ, PT ;  /* 0x000000ff0500720c */ /* 0x000fc40003f05270 */
[----:B------:R-:W-:Y:S01]  /*e2560*/  PRMT R5, R25, 0x7771, RZ ;  /* 0x0000777119057816 */ /* 0x000fe200000000ff */
[----:B0-----:R-:W4:Y:S10]  /*e2570*/  LDL.LU.64 R38, [R1+0x2028] ;  /* 0x0020280001267983 */ /* 0x001f340000300a00 */
[----:B------:R-:W-:Y:S01]  /*e2580*/  @P0 STG.E.U8 desc[UR40][R34.64], R5 ;  /* 0x0000000522000986 */ /* 0x000fe2000c101128 */
[----:B------:R-:W-:-:S02]  /*e2590*/  ISETP.NE.AND P0, PT, R4, RZ, PT ;  /* 0x000000ff0400720c */ /* 0x000fc40003f05270 */
[C---:B------:R-:W-:Y:S02]  /*e25a0*/  PRMT R4, R25.reuse, 0x7772, RZ ;  /* 0x0000777219047816 */ /* 0x040fe400000000ff */
[----:B------:R-:W-:-:S09]  /*e25b0*/  PRMT R25, R25, 0x7773, RZ ;  /* 0x0000777319197816 */ /* 0x000fd200000000ff */
[----:B------:R0:W-:Y:S01]  /*e25c0*/  @P0 STG.E.U8 desc[UR40][R40.64], R4 ;  /* 0x0000000428000986 */ /* 0x0001e2000c101128 */
[----:B------:R-:W-:-:S03]  /*e25d0*/  ISETP.NE.AND P0, PT, R3, RZ, PT ;  /* 0x000000ff0300720c */ /* 0x000fc60003f05270 */
[----:B0-----:R-:W4:Y:S10]  /*e25e0*/  LDL.LU.64 R40, [R1+0x2040] ;  /* 0x0020400001287983 */ /* 0x001f340000300a00 */
[----:B--2---:R0:W-:Y:S01]  /*e25f0*/  @P0 STG.E.U8 desc[UR40][R42.64], R25 ;  /* 0x000000192a000986 */ /* 0x0041e2000c101128 */
[----:B------:R-:W-:-:S02]  /*e2600*/  ISETP.NE.AND P0, PT, R2, RZ, PT ;  /* 0x000000ff0200720c */ /* 0x000fc40003f05270 */
[----:B------:R-:W-:Y:S01]  /*e2610*/  PRMT R2, R29, 0x7770, RZ ;  /* 0x000077701d027816 */ /* 0x000fe200000000ff */
[----:B0-----:R-:W2:Y:S04]  /*e2620*/  LDL.LU.64 R42, [R1+0x2070] ;  /* 0x00207000012a7983 */ /* 0x001ea80000300a00 */
[----:B------:R-:W2:Y:S04]  /*e2630*/  LDL.LU.64 R10, [R1+0x2068] ;  /* 0x00206800010a7983 */ /* 0x000ea80000300a00 */
[----:B------:R-:W2:Y:S04]  /*e2640*/  LDL.LU R32, [R1+0x1f94] ;  /* 0x001f940001207983 */ /* 0x000ea80000300800 */
[----:B---3--:R0:W-:Y:S01]  /*e2650*/  @P0 STG.E.U8 desc[UR40][R44.64], R2 ;  /* 0x000000022c000986 */ /* 0x0081e2000c101128 */
[----:B------:R-:W-:-:S02]  /*e2660*/  ISETP.NE.AND P0, PT, R0, RZ, PT ;  /* 0x000000ff0000720c */ /* 0x000fc40003f05270 */
[----:B------:R-:W-:Y:S01]  /*e2670*/  PRMT R0, R29, 0x7771, RZ ;  /* 0x000077711d007816 */ /* 0x000fe200000000ff */
[----:B0-----:R-:W3:Y:S04]  /*e2680*/  LDL.LU.64 R44, [R1+0x2060] ;  /* 0x00206000012c7983 */ /* 0x001ee80000300a00 */
[----:B------:R-:W2:Y:S06]  /*e2690*/  LDL.LU R46, [R1+0x1f9c] ;  /* 0x001f9c00012e7983 */ /* 0x000eac0000300800 */
[----:B------:R0:W-:Y:S04]  /*e26a0*/  @P0 STG.E.U8 desc[UR40][R26.64], R0 ;  /* 0x000000001a000986 */ /* 0x0001e8000c101128 */
[----:B0-----:R-:W2:Y:S01]  /*e26b0*/  LDL.LU.64 R26, [R1+0x3b38] ;  /* 0x003b3800011a7983 */ /* 0x001ea20000300a00 */
[----:B------:R-:W-:-:S02]  /*e26c0*/  LOP3.LUT P5, RZ, R49, 0x8000, RZ, 0xc0, !PT ;  /* 0x0000800031ff7812 */ /* 0x000fc400078ac0ff */
[----:B------:R-:W-:Y:S01]  /*e26d0*/  PRMT R0, R29, 0x7772, RZ ;  /* 0x000077721d007816 */ /* 0x000fe200000000ff */
[----:B------:R-:W3:Y:S01]  /*e26e0*/  LDL.LU.64 R34, [R1+0x2080] ;  /* 0x0020800001227983 */ /* 0x000ee20000300a00 */
[----:B------:R-:W-:Y:S02]  /*e26f0*/  P2R R7, PR, RZ, 0x20 ;  /* 0x00000020ff077803 */ /* 0x000fe40000000000 */
[C---:B------:R-:W-:Y:S01]  /*e2700*/  LOP3.LUT P5, RZ, R49.reuse, 0x10000, RZ, 0xc0, !PT ;  /* 0x0001000031ff7812 */ /* 0x040fe200078ac0ff */
[----:B------:R-:W3:Y:S03]  /*e2710*/  LDL.LU R53, [R1+0x1f98] ;  /* 0x001f980001357983 */ /* 0x000ee60000300800 */
[----:B------:R-:W-:Y:S02]  /*e2720*/  P2R R8, PR, RZ, 0x20 ;  /* 0x00000020ff087803 */ /* 0x000fe40000000000 */
[----:B------:R-:W-:-:S02]  /*e2730*/  LOP3.LUT P5, RZ, R49, 0x20000, RZ, 0xc0, !PT ;  /* 0x0002000031ff7812 */ /* 0x000fc400078ac0ff */
[----:B------:R-:W-:-:S11]  /*e2740*/  PRMT R29, R29, 0x7773, RZ ;  /* 0x000077731d1d7816 */ /* 0x000fd600000000ff */
[----:B----4-:R0:W-:Y:S01]  /*e2750*/  @P5 STG.E.U8 desc[UR40][R36.64], R0 ;  /* 0x0000000024005986 */ /* 0x0101e2000c101128 */
[----:B------:R-:W-:-:S03]  /*e2760*/  ISETP.NE.AND P5, PT, R8, RZ, PT ;  /* 0x000000ff0800720c */ /* 0x000fc60003fa5270 */
[----:B0-----:R-:W4:Y:S10]  /*e2770*/  LDL.LU.64 R36, [R1+0x20b0] ;  /* 0x0020b00001247983 */ /* 0x001f340000300a00 */
[----:B------:R0:W-:Y:S01]  /*e2780*/  @P5 STG.E.U8 desc[UR40][R38.64], R29 ;  /* 0x0000001d26005986 */ /* 0x0001e2000c101128 */
[----:B------:R-:W-:-:S02]  /*e2790*/  ISETP.NE.AND P5, PT, R7, RZ, PT ;  /* 0x000000ff0700720c */ /* 0x000fc40003fa5270 */
[----:B------:R-:W-:Y:S01]  /*e27a0*/  LOP3.LUT P2, RZ, R49, 0x4000, RZ, 0xc0, !PT ;  /* 0x0000400031ff7812 */ /* 0x000fe2000784c0ff */
[----:B------:R-:W1:Y:S04]  /*e27b0*/  LDS.128 R4, [R52] ;  /* 0x0000000034047984 */ /* 0x000e680000000c00 */
[----:B0-----:R-:W3:Y:S04]  /*e27c0*/  LDL.LU.64 R38, [R1+0x20a8] ;  /* 0x0020a80001267983 */ /* 0x001ee80000300a00 */
[----:B------:R-:W3:Y:S01]  /*e27d0*/  LDL.LU R33, [R1+0x1f90] ;  /* 0x001f900001217983 */ /* 0x000ee20000300800 */
[----:B--2---:R-:W-:-:S05]  /*e27e0*/  PRMT R0, R26, 0x7770, RZ ;  /* 0x000077701a007816 */ /* 0x004fca00000000ff */
[----:B------:R0:W-:Y:S04]  /*e27f0*/  @P5 STG.E.U8 desc[UR40][R30.64], R0 ;  /* 0x000000001e005986 */ /* 0x0001e8000c101128 */
[----:B0-----:R-:W2:Y:S01]  /*e2800*/  LDL.LU.64 R30, [R1+0x3b30] ;  /* 0x003b3000011e7983 */ /* 0x001ea20000300a00 */
[----:B------:R-:W-:-:S05]  /*e2810*/  PRMT R0, R26, 0x7771, RZ ;  /* 0x000077711a007816 */ /* 0x000fca00000000ff */
[----:B------:R0:W-:Y:S01]  /*e2820*/  @P2 STG.E.U8 desc[UR40][R40.64], R0 ;  /* 0x0000000028002986 */ /* 0x0001e2000c101128 */
[----:B------:R-:W-:-:S03]  /*e2830*/  LOP3.LUT P3, RZ, R49, 0x2000, RZ, 0xc0, !PT ;  /* 0x0000200031ff7812 */ /* 0x000fc6000786c0ff */
[----:B0-----:R-:W4:Y:S01]  /*e2840*/  LDL.LU.64 R40, [R1+0x20a0] ;  /* 0x0020a00001287983 */ /* 0x001f220000300a00 */
[----:B------:R-:W-:Y:S02]  /*e2850*/  PRMT R0, R26, 0x7772, RZ ;  /* 0x000077721a007816 */ /* 0x000fe400000000ff */
[C---:B------:R-:W-:Y:S02]  /*e2860*/  LOP3.LUT P6, RZ, R49.reuse, 0x1000, RZ, 0xc0, !PT ;  /* 0x0000100031ff7812 */ /* 0x040fe400078cc0ff */
[----:B------:R-:W-:-:S05]  /*e2870*/  LOP3.LUT P4, RZ, R49, 0x800, RZ, 0xc0, !PT ;  /* 0x0000080031ff7812 */ /* 0x000fca000788c0ff */
[----:B------:R0:W-:Y:S01]  /*e2880*/  @P3 STG.E.U8 desc[UR40][R42.64], R0 ;  /* 0x000000002a003986 */ /* 0x0001e2000c101128 */
[----:B------:R-:W-:-:S03]  /*e2890*/  PRMT R26, R26, 0x7773, RZ ;  /* 0x000077731a1a7816 */ /* 0x000fc600000000ff */
[----:B0-----:R-:W4:Y:S04]  /*e28a0*/  LDL.LU.64 R42, [R1+0x20c8] ;  /* 0x0020c800012a7983 */ /* 0x001f280000300a00 */
[----:B------:R-:W-:Y:S01]  /*e28b0*/  @P6 STG.E.U8 desc[UR40][R10.64], R26 ;  /* 0x0000001a0a006986 */ /* 0x000fe2000c101128 */
[----:B------:R-:W-:-:S04]  /*e28c0*/  LOP3.LUT P1, RZ, R49, 0x40, RZ, 0xc0, !PT ;  /* 0x0000004031ff7812 */ /* 0x000fc8000782c0ff */
[----:B------:R-:W-:Y:S01]  /*e28d0*/  ISETP.LT.AND P6, PT, R32, UR4, !P1 ;  /* 0x0000000420007c0c */ /* 0x000fe2000cfc1270 */
[----:B------:R-:W0:Y:S01]  /*e28e0*/  LDCU UR4, c[0x0][0x398] ;  /* 0x00007300ff0477ac */ /* 0x000e220008000800 */
[----:B------:R-:W-:Y:S02]  /*e28f0*/  LOP3.LUT P0, RZ, R49, 0x80, RZ, 0xc0, !PT ;  /* 0x0000008031ff7812 */ /* 0x000fe4000780c0ff */
[----:B--2---:R-:W-:-:S05]  /*e2900*/  PRMT R0, R30, 0x7770, RZ ;  /* 0x000077701e007816 */ /* 0x004fca00000000ff */
[----:B---3--:R2:W-:Y:S04]  /*e2910*/  @P4 STG.E.U8 desc[UR40][R44.64], R0 ;  /* 0x000000002c004986 */ /* 0x0085e8000c101128 */
[----:B--2---:R-:W2:Y:S01]  /*e2920*/  LDL.LU.64 R44, [R1+0x20f8] ;  /* 0x0020f800012c7983 */ /* 0x004ea20000300a00 */
[----:B------:R-:W-:-:S03]  /*e2930*/  PRMT R0, R30, 0x7771, RZ ;  /* 0x000077711e007816 */ /* 0x000fc600000000ff */
[----:B------:R-:W3:Y:S04]  /*e2940*/  LDL.LU.64 R12, [R1+0x20f0] ;  /* 0x0020f000010c7983 */ /* 0x000ee80000300a00 */
[----:B------:R1:W-:Y:S01]  /*e2950*/  @P6 STG.E.U8 desc[UR40][R34.64], R0 ;  /* 0x0000000022006986 */ /* 0x0003e2000c101128 */
[----:B0-----:R-:W-:Y:S01]  /*e2960*/  ISETP.LT.AND P6, PT, R46, UR4, !P1 ;  /* 0x000000042e007c0c */ /* 0x001fe2000cfc1270 */
[----:B------:R-:W0:Y:S01]  /*e2970*/  LDCU UR4, c[0x0][0x398] ;  /* 0x00007300ff0477ac */ /* 0x000e220008000800 */
[----:B-1----:R-:W-:-:S11]  /*e2980*/  PRMT R0, R30, 0x7772, RZ ;  /* 0x000077721e007816 */ /* 0x002fd600000000ff */
[----:B----4-:R1:W-:Y:S01]  /*e2990*/  @P6 STG.E.U8 desc[UR40][R36.64], R0 ;  /* 0x0000000024006986 */ /* 0x0103e2000c101128 */
[----:B0-----:R-:W-:Y:S01]  /*e29a0*/  ISETP.LT.AND P6, PT, R53, UR4, !P1 ;  /* 0x0000000435007c0c */ /* 0x001fe2000cfc1270 */
[----:B------:R-:W0:Y:S02]  /*e29b0*/  LDCU UR4, c[0x0][0x398] ;  /* 0x00007300ff0477ac */ /* 0x000e240008000800 */
[----:B-1----:R-:W4:Y:S01]  /*e29c0*/  LDL.LU.64 R36, [R1+0x20e8] ;  /* 0x0020e80001247983 */ /* 0x002f220000300a00 */
[----:B------:R-:W-:-:S09]  /*e29d0*/  PRMT R30, R30, 0x7773, RZ ;  /* 0x000077731e1e7816 */ /* 0x000fd200000000ff */
[----:B------:R1:W-:Y:S04]  /*e29e0*/  @P6 STG.E.U8 desc[UR40][R38.64], R30 ;  /* 0x0000001e26006986 */ /* 0x0003e8000c101128 */
[----:B-1----:R-:W4:Y:S01]  /*e29f0*/  LDL.LU.64 R38, [R1+0x2108] ;  /* 0x0021080001267983 */ /* 0x002f220000300a00 */
[----:B0-----:R-:W-:Y:S01]  /*e2a00*/  ISETP.LT.AND P6, PT, R33, UR4, !P0 ;  /* 0x0000000421007c0c */ /* 0x001fe2000c7c1270 */
[----:B------:R-:W0:Y:S02]  /*e2a10*/  LDCU UR4, c[0x0][0x398] ;  /* 0x00007300ff0477ac */ /* 0x000e240008000800 */
[----:B------:R-:W4:Y:S01]  /*e2a20*/  LDL.LU.64 R34, [R1+0x2138] ;  /* 0x0021380001227983 */ /* 0x000f220000300a00 */
[----:B------:R-:W-:-:S09]  /*e2a30*/  PRMT R0, R27, 0x7770, RZ ;  /* 0x000077701b007816 */ /* 0x000fd200000000ff */
[----:B------:R1:W-:Y:S01]  /*e2a40*/  @P6 STG.E.U8 desc[UR40][R40.64], R0 ;  /* 0x0000000028006986 */ /* 0x0003e2000c101128 */
[----:B0-----:R-:W-:Y:S01]  /*e2a50*/  ISETP.LT.AND P6, PT, R32, UR4, !P0 ;  /* 0x0000000420007c0c */ /* 0x001fe2000c7c1270 */
[----:B------:R-:W0:Y:S02]  /*e2a60*/  LDCU UR4, c[0x0][0x398] ;  /* 0x00007300ff0477ac */ /* 0x000e240008000800 */
[----:B-1----:R-:W4:Y:S01]  /*e2a70*/  LDL.LU.64 R40, [R1+0x2130] ;  /* 0x0021300001287983 */ /* 0x002f220000300a00 */
[----:B------:R-:W-:-:S03]  /*e2a80*/  PRMT R0, R27, 0x7771, RZ ;  /* 0x000077711b007816 */ /* 0x000fc600000000ff */
[----:B------:R-:W4:Y:S06]  /*e2a90*/  LDL.LU R11, [R1+0x390] ;  /* 0x00039000010b7983 */ /* 0x000f2c0000300800 */
[----:B------:R1:W-:Y:S01]  /*e2aa0*/  @P6 STG.E.U8 desc[UR40][R42.64], R0 ;  /* 0x000000002a006986 */ /* 0x0003e2000c101128 */
[----:B0-----:R-:W-:Y:S01]  /*e2ab0*/  ISETP.LT.AND P6, PT, R46, UR4, !P0 ;  /* 0x000000042e007c0c */ /* 0x001fe2000c7c1270 */
[----:B------:R-:W0:Y:S02]  /*e2ac0*/  LDCU UR4, c[0x0][0x398] ;  /* 0x00007300ff0477ac */ /* 0x000e240008000800 */
[----:B-1----:R-:W4:Y:S01]  /*e2ad0*/  LDL.LU.64 R42, [R1+0x2128] ;  /* 0x00212800012a7983 */ /* 0x002f220000300a00 */
[----:B------:R-:W-:-:S02]  /*e2ae0*/  PRMT R0, R27, 0x7772, RZ ;  /* 0x000077721b007816 */ /* 0x000fc400000000ff */
[----:B------:R-:W-:Y:S02]  /*e2af0*/  PRMT R27, R27, 0x7773, RZ ;  /* 0x000077731b1b7816 */ /* 0x000fe400000000ff */
[----:B------:R-:W-:-:S05]  /*e2b00*/  LOP3.LUT P4, RZ, R49, 0x100, RZ, 0xc0, !PT ;  /* 0x0000010031ff7812 */ /* 0x000fca000788c0ff */
[----:B--2---:R1:W-:Y:S04]  /*e2b10*/  @P6 STG.E.U8 desc[UR40][R44.64], R0 ;  /* 0x000000002c006986 */ /* 0x0043e8000c101128 */
[----:B-1----:R-:W2:Y:S01]  /*e2b20*/  LDL.LU.64 R44, [R1+0x2180] ;  /* 0x00218000012c7983 */ /* 0x002ea20000300a00 */
[----:B0-----:R-:W-:Y:S01]  /*e2b30*/  ISETP.LT.AND P6, PT, R53, UR4, !P0 ;  /* 0x0000000435007c0c */ /* 0x001fe2000c7c1270 */
[----:B------:R-:W0:-:S12]  /*e2b40*/  LDCU UR4, c[0x0][0x398] ;  /* 0x00007300ff0477ac */ /* 0x000e180008000800 */
[----:B---3--:R-:W-:Y:S01]  /*e2b50*/  @P6 STG.E.U8 desc[UR40][R12.64], R27 ;  /* 0x0000001b0c006986 */ /* 0x008fe2000c101128 */
[----:B0-----:R-:W-:Y:S01]  /*e2b60*/  ISETP.LT.AND P6, PT, R33, UR4, !P4 ;  /* 0x0000000421007c0c */ /* 0x001fe2000e7c1270 */
[----:B------:R-:W0:Y:S01]  /*e2b70*/  LDCU UR4, c[0x0][0x398] ;  /* 0x00007300ff0477ac */ /* 0x000e220008000800 */
[----:B------:R-:W-:-:S11]  /*e2b80*/  PRMT R0, R31, 0x7770, RZ ;  /* 0x000077701f007816 */ /* 0x000fd600000000ff */
[----:B----4-:R1:W-:Y:S01]  /*e2b90*/  @P6 STG.E.U8 desc[UR40][R36.64], R0 ;  /* 0x0000000024006986 */ /* 0x0103e2000c101128 */
[----:B0-----:R-:W-:Y:S01]  /*e2ba0*/  ISETP.LT.AND P6, PT, R32, UR4, !P4 ;  /* 0x0000000420007c0c */ /* 0x001fe2000e7c1270 */
[----:B------:R-:W0:Y:S02]  /*e2bb0*/  LDCU UR4, c[0x0][0x398] ;  /* 0x00007300ff0477ac */ /* 0x000e240008000800 */
[----:B-1----:R-:W3:Y:S01]  /*e2bc0*/  LDL.LU.64 R36, [R1+0x21e8] ;  /* 0x0021e80001247983 */ /* 0x002ee20000300a00 */
[----:B------:R-:W-:-:S09]  /*e2bd0*/  PRMT R0, R31, 0x7771, RZ ;  /* 0x000077711f007816 */ /* 0x000fd200000000ff */
[----:B------:R1:W-:Y:S01]  /*e2be0*/  @P6 STG.E.U8 desc[UR40][R38.64], R0 ;  /* 0x0000000026006986 */ /* 0x0003e2000c101128 */
[----:B0-----:R-:W-:Y:S01]  /*e2bf0*/  ISETP.LT.AND P6, PT, R46, UR4, !P4 ;  /* 0x000000042e007c0c */ /* 0x001fe2000e7c1270 */
[----:B------:R-:W0:Y:S02]  /*e2c00*/  LDCU UR4, c[0x0][0x398] ;  /* 0x00007300ff0477ac */ /* 0x000e240008000800 */
[----:B-1----:R-:W4:Y:S01]  /*e2c10*/  LDL.LU.64 R38, [R1+0x20c0] ;  /* 0x0020c00001267983 */ /* 0x002f220000300a00 */
[----:B------:R-:W-:-:S09]  /*e2c20*/  PRMT R0, R31, 0x7772, RZ ;  /* 0x000077721f007816 */ /* 0x000fd200000000ff */
[----:B------:R1:W-:Y:S01]  /*e2c30*/  @P6 STG.E.U8 desc[UR40][R34.64], R0 ;  /* 0x0000000022006986 */ /* 0x0003e2000c101128 */
[----:B0-----:R-:W-:Y:S01]  /*e2c40*/  ISETP.LT.AND P6, PT, R53, UR4, !P4 ;  /* 0x0000000435007c0c */ /* 0x001fe2000e7c1270 */
[----:B------:R-:W0:Y:S02]  /*e2c50*/  LDCU UR4, c[0x0][0x398] ;  /* 0x00007300ff0477ac */ /* 0x000e240008000800 */
[----:B-1----:R-:W4:Y:S01]  /*e2c60*/  LDL.LU.64 R34, [R1+0x2278] ;  /* 0x0022780001227983 */ /* 0x002f220000300a00 */
[----:B------:R-:W-:Y:S02]  /*e2c70*/  PRMT R31, R31, 0x7773, RZ ;  /* 0x000077731f1f7816 */ /* 0x000fe400000000ff */
[----:B------:R-:W-:-:S07]  /*e2c80*/  LOP3.LUT P1, RZ, R49, 0x200, RZ, 0xc0, !PT ;  /* 0x0000020031ff7812 */ /* 0x000fce000782c0ff */
        /* <DEDUP_REMOVED lines=9> */
[----:B------:R-:W-:-:S09]  /*e2d20*/  PRMT R0, R11, 0x7771, RZ ;  /* 0x000077710b007816 */ /* 0x000fd200000000ff */
[----:B--2---:R1:W-:Y:S04]  /*e2d30*/  @P6 STG.E.U8 desc[UR40][R44.64], R0 ;  /* 0x000000002c006986 */ /* 0x0043e8000c101128 */
[----:B-1----:R-:W2:Y:S01]  /*e2d40*/  LDL.LU.64 R44, [R1+0x2298] ;  /* 0x00229800012c7983 */ /* 0x002ea20000300a00 */
[----:B0-----:R-:W-:Y:S01]  /*e2d50*/  ISETP.LT.AND P6, PT, R46, UR4, !P1 ;  /* 0x000000042e007c0c */ /* 0x001fe2000cfc1270 */
[----:B------:R-:W0:Y:S01]  /*e2d60*/  LDCU UR4, c[0x0][0x398] ;  /* 0x00007300ff0477ac */ /* 0x000e220008000800 */
[----:B------:R-:W-:Y:S01]  /*e2d70*/  PRMT R0, R11, 0x7772, RZ ;  /* 0x000077720b007816 */ /* 0x000fe200000000ff */
[----:B------:R-:W2:Y:S01]  /*e2d80*/  LDL.LU R60, [R1+0x394] ;  /* 0x00039400013c7983 */ /* 0x000ea20000300800 */
[----:B------:R-:W-:-:S09]  /*e2d90*/  LOP3.LUT P0, RZ, R49, 0x400, RZ, 0xc0, !PT ;  /* 0x0000040031ff7812 */ /* 0x000fd2000780c0ff */
[----:B---3--:R1:W-:Y:S01]  /*e2da0*/  @P6 STG.E.U8 desc[UR40][R36.64], R0 ;  /* 0x0000000024006986 */ /* 0x0083e2000c101128 */
[----:B0-----:R-:W-:Y:S01]  /*e2db0*/  ISETP.LT.AND P6, PT, R53, UR4, !P1 ;  /* 0x0000000435007c0c */ /* 0x001fe2000cfc1270 */
[----:B------:R-:W0:Y:S01]  /*e2dc0*/  LDCU UR4, c[0x0][0x398] ;  /* 0x00007300ff0477ac */ /* 0x000e220008000800 */
[----:B-1----:R-:W-:Y:S01]  /*e2dd0*/  PRMT R0, R11, 0x7773, RZ ;  /* 0x000077730b007816 */ /* 0x002fe200000000ff */
[----:B------:R-:W3:Y:S10]  /*e2de0*/  LDL.LU.64 R36, [R1+0x2018] ;  /* 0x0020180001247983 */ /* 0x000ef40000300a00 */
[----:B----4-:R1:W-:Y:S01]  /*e2df0*/  @P6 STG.E.U8 desc[UR40][R38.64], R0 ;  /* 0x0000000026006986 */ /* 0x0103e2000c101128 */
[----:B0-----:R-:W-:Y:S01]  /*e2e00*/  ISETP.LT.AND P6, PT, R33, UR4, !P0 ;  /* 0x0000000421007c0c */ /* 0x001fe2000c7c1270 */
[----:B------:R-:W0:Y:S01]  /*e2e10*/  LDCU UR4, c[0x0][0x398] ;  /* 0x00007300ff0477ac */ /* 0x000e220008000800 */
[----:B-1----:R-:W-:Y:S01]  /*e2e20*/  PRMT R0, R4, 0x7770, RZ ;  /* 0x0000777004007816 */ /* 0x002fe200000000ff */
[----:B------:R-:W4:Y:S10]  /*e2e30*/  LDL.LU.64 R38, [R1+0x19d0] ;  /* 0x0019d00001267983 */ /* 0x000f340000300a00 */
[----:B------:R1:W-:Y:S01]  /*e2e40*/  @P6 STG.E.U8 desc[UR40][R34.64], R0 ;  /* 0x0000000022006986 */ /* 0x0003e2000c101128 */
[----:B0-----:R-:W-:Y:S01]  /*e2e50*/  ISETP.LT.AND P6, PT, R32, UR4, !P0 ;  /* 0x0000000420007c0c */ /* 0x001fe2000c7c1270 */
[----:B------:R-:W0:Y:S01]  /*e2e60*/  LDCU UR4, c[0x0][0x398] ;  /* 0x00007300ff0477ac */ /* 0x000e220008000800 */
[----:B-1----:R-:W-:-:S11]  /*e2e70*/  PRMT R0, R4, 0x7771, RZ ;  /* 0x0000777104007816 */ /* 0x002fd600000000ff */
[----:B------:R1:W-:Y:S01]  /*e2e80*/  @P6 STG.E.U8 desc[UR40][R40.64], R0 ;  /* 0x0000000028006986 */ /* 0x0003e2000c101128 */
[----:B0-----:R-:W-:Y:S01]  /*e2e90*/  ISETP.LT.AND P6, PT, R46, UR4, !P0 ;  /* 0x000000042e007c0c */ /* 0x001fe2000c7c1270 */
[----:B------:R-:W0:Y:S01]  /*e2ea0*/  LDCU UR4, c[0x0][0x398] ;  /* 0x00007300ff0477ac */ /* 0x000e220008000800 */
[C---:B-1----:R-:W-:Y:S01]  /*e2eb0*/  PRMT R0, R4.reuse, 0x7772, RZ ;  /* 0x0000777204007816 */ /* 0x042fe200000000ff */
[----:B------:R-:W4:Y:S10]  /*e2ec0*/  LDL.LU.64 R40, [R1+0x19c8] ;  /* 0x0019c80001287983 */ /* 0x000f340000300a00 */
[----:B------:R1:W-:Y:S01]  /*e2ed0*/  @P6 STG.E.U8 desc[UR40][R42.64], R0 ;  /* 0x000000002a006986 */ /* 0x0003e2000c101128 */
[----:B0-----:R-:W-:Y:S01]  /*e2ee0*/  ISETP.LT.AND P6, PT, R53, UR4, !P0 ;  /* 0x0000000435007c0c */ /* 0x001fe2000c7c1270 */
[----:B------:R-:W0:Y:S01]  /*e2ef0*/  LDCU UR4, c[0x0][0x398] ;  /* 0x00007300ff0477ac */ /* 0x000e220008000800 */
[----:B------:R-:W-:Y:S01]  /*e2f00*/  PRMT R4, R4, 0x7773, RZ ;  /* 0x0000777304047816 */ /* 0x000fe200000000ff */
[----:B-1----:R-:W4:Y:S10]  /*e2f10*/  LDL.LU.64 R42, [R1+0x19c0] ;  /* 0x0019c000012a7983 */ /* 0x002f340000300a00 */
[----:B--2---:R1:W-:Y:S04]  /*e2f20*/  @P6 STG.E.U8 desc[UR40][R44.64], R4 ;  /* 0x000000042c006986 */ /* 0x0043e8000c101128 */
[----:B-1----:R-:W2:Y:S01]  /*e2f30*/  LDL.LU.64 R44, [R1+0x19b0] ;  /* 0x0019b000012c7983 */ /* 0x002ea20000300a00 */
[----:B------:R-:W-:-:S02]  /*e2f40*/  LOP3.LUT P5, RZ, R50, 0x40000000, RZ, 0xc0, !PT ;  /* 0x4000000032ff7812 */ /* 0x000fc400078ac0ff */
[C---:B------:R-:W-:Y:S01]  /*e2f50*/  PRMT R2, R60.reuse, 0x7770, RZ ;  /* 0x000077703c027816 */ /* 0x040fe200000000ff */
[----:B------:R-:W2:Y:S01]  /*e2f60*/  LDL.LU.64 R34, [R1+0x19a8] ;  /* 0x0019a80001227983 */ /* 0x000ea20000300a00 */
[----:B------:R-:W-:Y:S01]  /*e2f70*/  ISETP.LT.AND P6, PT, R33, UR5, !P5 ;  /* 0x0000000521007c0c */ /* 0x000fe2000efc1270 */
[----:B------:R-:W1:Y:S01]  /*e2f80*/  LDCU UR5, c[0x0][0x398] ;  /* 0x00007300ff0577ac */ /* 0x000e620008000800 */
[----:B------:R-:W-:Y:S02]  /*e2f90*/  PRMT R0, R60, 0x7771, RZ ;  /* 0x000077713c007816 */ /* 0x000fe400000000ff */
[----:B------:R-:W-:-:S09]  /*e2fa0*/  LOP3.LUT P2, RZ, R50, 0x20000000, RZ, 0xc0, !PT ;  /* 0x2000000032ff7812 */ /* 0x000fd2000784c0ff */
[----:B---3--:R3:W-:Y:S01]  /*e2fb0*/  @P6 STG.E.U8 desc[UR40][R36.64], R2 ;  /* 0x0000000224006986 */ /* 0x0087e2000c101128 */
[----:B0-----:R-:W-:Y:S01]  /*e2fc0*/  ISETP.LT.AND P6, PT, R32, UR4, !P5 ;  /* 0x0000000420007c0c */ /* 0x001fe2000efc1270 */
[----:B------:R-:W0:Y:S01]  /*e2fd0*/  LDCU UR4, c[0x0][0x398] ;  /* 0x00007300ff0477ac */ /* 0x000e220008000800 */
[----:B---3--:R-:W-:Y:S01]  /*e2fe0*/  PRMT R2, R60, 0x7772, RZ ;  /* 0x000077723c027816 */ /* 0x008fe200000000ff */
[----:B------:R-:W3:Y:S10]  /*e2ff0*/  LDL.LU.64 R36, [R1+0x19a0] ;  /* 0x0019a00001247983 */ /* 0x000ef40000300a00 */
[----:B----4-:R4:W-:Y:S01]  /*e3000*/  @P6 STG.E.U8 desc[UR40][R38.64], R0 ;  /* 0x0000000026006986 */ /* 0x0109e2000c101128 */
[----:B-1----:R-:W-:Y:S01]  /*e3010*/  ISETP.LT.AND P6, PT, R46, UR5, !P5 ;  /* 0x000000052e007c0c */ /* 0x002fe2000efc1270 */
[----:B------:R-:W1:Y:S01]  /*e3020*/  LDCU UR5, c[0x0][0x398] ;  /* 0x00007300ff0577ac */ /* 0x000e620008000800 */
[----:B0-----:R-:W-:-:S02]  /*e3030*/  ISETP.LT.AND P5, PT, R53, UR4, !P5 ;  /* 0x0000000435007c0c */ /* 0x001fc4000efa1270 */
[----:B------:R-:W-:Y:S01]  /*e3040*/  PRMT R3, R5, 0x7770, RZ ;  /* 0x0000777005037816 */ /* 0x000fe200000000ff */
[----:B------:R-:W0:Y:S01]  /*e3050*/  LDCU UR4, c[0x0][0x398] ;  /* 0x00007300ff0477ac */ /* 0x000e220008000800 */
[----:B----4-:R-:W4:Y:S01]  /*e3060*/  LDL.LU.64 R38, [R1+0x1998] ;  /* 0x0019980001267983 */ /* 0x010f220000300a00 */
[----:B------:R-:W-:-:S03]  /*e3070*/  PRMT R0, R60, 0x7773, RZ ;  /* 0x000077733c007816 */ /* 0x000fc600000000ff */
[----:B------:R-:W4:Y:S04]  /*e3080*/  LDL.LU R51, [R1+0x398] ;  /* 0x0003980001337983 */ /* 0x000f280000300800 */
[----:B------:R0:W-:Y:S01]  /*e3090*/  @P6 STG.E.U8 desc[UR40][R40.64], R2 ;  /* 0x0000000228006986 */ /* 0x0001e2000c101128 */
[----:B------:R-:W-:Y:S01]  /*e30a0*/  ISETP.LT.AND P6, PT, R33, UR6, !P2 ;  /* 0x0000000621007c0c */ /* 0x000fe2000d7c1270 */
[----:B------:R-:W1:Y:S02]  /*e30b0*/  LDCU UR6, c[0x0][0x398] ;  /* 0x00007300ff0677ac */ /* 0x000e640008000800 */
[----:B0-----:R-:W4:Y:S04]  /*e30c0*/  LDL.LU.64 R40, [R1+0x1990] ;  /* 0x0019900001287983 */ /* 0x001f280000300a00 */
[----:B------:R0:W-:Y:S04]  /*e30d0*/  @P5 STG.E.U8 desc[UR40][R42.64], R0 ;  /* 0x000000002a005986 */ /* 0x0001e8000c101128 */
[----:B0-----:R-:W4:Y:S04]  /*e30e0*/  LDL.LU.64 R42, [R1+0x1988] ;  /* 0x00198800012a7983 */ /* 0x001f280000300a00 */
[----:B--2---:R0:W-:Y:S04]  /*e30f0*/  @P6 STG.E.U8 desc[UR40][R44.64], R3 ;  /* 0x000000032c006986 */ /* 0x0041e8000c101128 */
[----:B0-----:R-:W2:Y:S01]  /*e3100*/  LDL.LU.64 R44, [R1+0x1850] ;  /* 0x00185000012c7983 */ /* 0x001ea20000300a00 */
[----:B-1----:R-:W-:Y:S01]  /*e3110*/  ISETP.LT.AND P5, PT, R32, UR5, !P2 ;  /* 0x0000000520007c0c */ /* 0x002fe2000d7a1270 */
[----:B------:R-:W0:Y:S01]  /*e3120*/  LDCU UR5, c[0x0][0x398] ;  /* 0x00007300ff0577ac */ /* 0x000e220008000800 */
[----:B------:R-:W-:Y:S01]  /*e3130*/  ISETP.LT.AND P6, PT, R46, UR7, !P2 ;  /* 0x000000072e007c0c */ /* 0x000fe2000d7c1270 */
[----:B------:R-:W2:Y:S01]  /*e3140*/  LDL.LU.64 R16, [R1+0x17c0] ;  /* 0x0017c00001107983 */ /* 0x000ea20000300a00 */
[----:B------:R-:W-:Y:S01]  /*e3150*/  ISETP.LT.AND P2, PT, R53, UR8, !P2 ;  /* 0x0000000835007c0c */ /* 0x000fe2000d741270 */
[----:B------:R-:W1:Y:S02]  /*e3160*/  LDCU UR7, c[0x0][0x398] ;  /* 0x00007300ff0777ac */ /* 0x000e640008000800 */
[----:B------:R-:W2:Y:S01]  /*e3170*/  LDL.LU.64 R14, [R1+0x16a0] ;  /* 0x0016a000010e7983 */ /* 0x000ea20000300a00 */
[C---:B------:R-:W-:Y:S01]  /*e3180*/  PRMT R2, R5.reuse, 0x7771, RZ ;  /* 0x0000777105027816 */ /* 0x040fe200000000ff */
[----:B------:R-:W0:Y:S01]  /*e3190*/  LDCU UR8, c[0x0][0x398] ;  /* 0x00007300ff0877ac */ /* 0x000e220008000800 */
[C---:B------:R-:W-:Y:S01]  /*e31a0*/  PRMT R0, R5.reuse, 0x7772, RZ ;  /* 0x0000777205007816 */ /* 0x040fe200000000ff */
[----:B------:R-:W2:Y:S01]  /*e31b0*/  LDL.LU.64 R12, [R1+0x1600] ;  /* 0x00160000010c7983 */ /* 0x000ea20000300a00 */
[----:B------:R-:W-:-:S03]  /*e31c0*/  PRMT R5, R5, 0x7773, RZ ;  /* 0x0000777305057816 */ /* 0x000fc600000000ff */
[----:B------:R-:W2:Y:S01]  /*e31d0*/  LDL.LU.64 R10, [R1+0x1560] ;  /* 0x00156000010a7983 */ /* 0x000ea20000300a00 */
[----:B------:R-:W-:-:S03]  /*e31e0*/  LOP3.LUT P3, RZ, R50, 0x10000000, RZ, 0xc0, !PT ;  /* 0x1000000032ff7812 */ /* 0x000fc6000786c0ff */
[----:B------:R-:W2:Y:S04]  /*e31f0*/  LDL.LU R60, [R1+0x39c] ;  /* 0x00039c00013c7983 */ /* 0x000ea80000300800 */
[----:B------:R0:W-:Y:S01]  /*e3200*/  @P5 STG.E.U8 desc[UR40][R34.64], R2 ;  /* 0x0000000222005986 */ /* 0x0001e2000c101128 */
[----:B------:R-:W-:Y:S01]  /*e3210*/  ISETP.LT.AND P5, PT, R33, UR4, !P3 ;  /* 0x0000000421007c0c */ /* 0x000fe2000dfa1270 */
[----:B------:R-:W1:Y:S02]  /*e3220*/  LDCU UR4, c[0x0][0x398] ;  /* 0x00007300ff0477ac */ /* 0x000e640008000800 */
[----:B---3--:R3:W-:Y:S01]  /*e3230*/  @P6 STG.E.U8 desc[UR40][R36.64], R0 ;  /* 0x0000000024006986 */ /* 0x0087e2000c101128 */
[----:B------:R-:W-:Y:S01]  /*e3240*/  ISETP.LT.AND P6, PT, R46, UR6, !P3 ;  /* 0x000000062e007c0c */ /* 0x000fe2000dfc1270 */
[----:B------:R-:W1:Y:S02]  /*e3250*/  LDCU UR6, c[0x0][0x398] ;  /* 0x00007300ff0677ac */ /* 0x000e640008000800 */
[----:B0-----:R-:W2:Y:S04]  /*e3260*/  LDL.LU.64 R34, [R1+0x1518] ;  /* 0x0015180001227983 */ /* 0x001ea80000300a00 */
[----:B---3--:R-:W3:Y:S04]  /*e3270*/  LDL.LU.64 R36, [R1+0x1488] ;  /* 0x0014880001247983 */ /* 0x008ee80000300a00 */
[----:B----4-:R0:W-:Y:S01]  /*e3280*/  @P2 STG.E.U8 desc[UR40][R38.64], R5 ;  /* 0x0000000526002986 */ /* 0x0101e2000c101128 */
[----:B------:R-:W-:Y:S01]  /*e3290*/  ISETP.LT.AND P2, PT, R32, UR9, !P3 ;  /* 0x0000000920007c0c */ /* 0x000fe2000df41270 */
[----:B------:R-:W4:Y:S01]  /*e32a0*/  LDCU UR9, c[0x0][0x398] ;  /* 0x00007300ff0977ac */ /* 0x000f220008000800 */
[----:B------:R-:W-:-:S02]  /*e32b0*/  PRMT R3, R51, 0x7770, RZ ;  /* 0x0000777033037816 */ /* 0x000fc400000000ff */
[C---:B------:R-:W-:Y:S02]  /*e32c0*/  PRMT R2, R51.reuse, 0x7771, RZ ;  /* 0x0000777133027816 */ /* 0x040fe400000000ff */
[----:B------:R-:W-:Y:S01]  /*e32d0*/  PRMT R0, R51, 0x7772, RZ ;  /* 0x0000777233007816 */ /* 0x000fe200000000ff */
[----:B0-----:R-:W4:Y:S04]  /*e32e0*/  LDL.LU.64 R38, [R1+0x13d0] ;  /* 0x0013d00001267983 */ /* 0x001f280000300a00 */
[----:B------:R0:W-:Y:S04]  /*e32f0*/  @P5 STG.E.U8 desc[UR40][R40.64], R3 ;  /* 0x0000000328005986 */ /* 0x0001e8000c101128 */
[----:B0-----:R-:W4:Y:S04]  /*e3300*/  LDL.LU.64 R40, [R1+0x1360] ;  /* 0x0013600001287983 */ /* 0x001f280000300a00 */
[----:B------:R0:W-:Y:S04]  /*e3310*/  @P2 STG.E.U8 desc[UR40][R42.64], R2 ;  /* 0x000000022a002986 */ /* 0x0001e8000c101128 */
[----:B0-----:R-:W4:Y:S04]  /*e3320*/  LDL.LU.64 R42, [R1+0x1300] ;  /* 0x00130000012a7983 */ /* 0x001f280000300a00 */
[----:B--2---:R0:W-:Y:S04]  /*e3330*/  @P6 STG.E.U8 desc[UR40][R44.64], R0 ;  /* 0x000000002c006986 */ /* 0x0041e8000c101128 */
[----:B0-----:R-:W2:Y:S01]  /*e3340*/  LDL.LU.64 R44, [R1+0x12b8] ;  /* 0x0012b800012c7983 */ /* 0x001ea20000300a00 */
[----:B------:R-:W-:-:S02]  /*e3350*/  LOP3.LUT P4, RZ, R50, 0x8000000, RZ, 0xc0, !PT ;  /* 0x0800000032ff7812 */ /* 0x000fc4000788c0ff */
[----:B------:R-:W-:Y:S01]  /*e3360*/  ISETP.LT.AND P3, PT, R53, UR10, !P3 ;  /* 0x0000000a35007c0c */ /* 0x000fe2000df61270 */
[----:B------:R-:W0:Y:S01]  /*e3370*/  LDCU UR10, c[0x0][0x398] ;  /* 0x00007300ff0a77ac */ /* 0x000e220008000800 */
[----:B------:R-:W-:Y:S02]  /*e3380*/  ISETP.LT.AND P5, PT, R33, UR5, !P4 ;  /* 0x0000000521007c0c */ /* 0x000fe4000e7a1270 */
[----:B------:R-:W-:Y:S01]  /*e3390*/  PRMT R4, R51, 0x7773, RZ ;  /* 0x0000777333047816 */ /* 0x000fe200000000ff */
[----:B------:R-:W0:Y:S01]  /*e33a0*/  LDCU UR5, c[0x0][0x398] ;  /* 0x00007300ff0577ac */ /* 0x000e220008000800 */
[----:B------:R-:W-:Y:S02]  /*e33b0*/  PRMT R3, R6, 0x7770, RZ ;  /* 0x0000777006037816 */ /* 0x000fe400000000ff */
[----:B------:R-:W-:Y:S02]  /*e33c0*/  LOP3.LUT P1, RZ, R50, 0x4000000, RZ, 0xc0, !PT ;  /* 0x0400000032ff7812 */ /* 0x000fe4000782c0ff */
[----:B------:R-:W-:-:S02]  /*e33d0*/  ISETP.LT.AND P6, PT, R32, UR11, !P4 ;  /* 0x0000000b20007c0c */ /* 0x000fc4000e7c1270 */
[----:B-1----:R-:W-:Y:S01]  /*e33e0*/  ISETP.LT.AND P2, PT, R46, UR7, !P4 ;  /* 0x000000072e007c0c */ /* 0x002fe2000e741270 */
[----:B------:R-:W-:Y:S01]  /*e33f0*/  @P3 STG.E.U8 desc[UR40][R16.64], R4 ;  /* 0x0000000410003986 */ /* 0x000fe2000c101128 */
[----:B------:R-:W-:Y:S01]  /*e3400*/  ISETP.LT.AND P4, PT, R53, UR8, !P4 ;  /* 0x0000000835007c0c */ /* 0x000fe2000e781270 */
[----:B------:R-:W1:Y:S02]  /*e3410*/  LDCU UR7, c[0x0][0x398] ;  /* 0x00007300ff0777ac */ /* 0x000e640008000800 */
[----:B------:R0:W-:Y:S01]  /*e3420*/  @P5 STG.E.U8 desc[UR40][R14.64], R3 ;  /* 0x000000030e005986 */ /* 0x0001e2000c101128 */
[----:B------:R-:W-:Y:S02]  /*e3430*/  ISETP.LT.AND P5, PT, R33, UR4, !P1 ;  /* 0x0000000421007c0c */ /* 0x000fe4000cfa1270 */
[C---:B------:R-:W-:Y:S02]  /*e3440*/  PRMT R2, R6.reuse, 0x7771, RZ ;  /* 0x0000777106027816 */ /* 0x040fe400000000ff */
[----:B------:R-:W-:-:S02]  /*e3450*/  PRMT R0, R6, 0x7772, RZ ;  /* 0x0000777206007816 */ /* 0x000fc400000000ff */
[----:B------:R-:W-:Y:S01]  /*e3460*/  PRMT R6, R6, 0x7773, RZ ;  /* 0x0000777306067816 */ /* 0x000fe200000000ff */
[----:B------:R-:W-:Y:S01]  /*e3470*/  @P6 STG.E.U8 desc[UR40][R12.64], R2 ;  /* 0x000000020c006986 */ /* 0x000fe2000c101128 */
[----:B0-----:R-:W-:-:S03]  /*e3480*/  PRMT R3, R60, 0x7770, RZ ;  /* 0x000077703c037816 */ /* 0x001fc600000000ff */
[----:B------:R0:W-:Y:S01]  /*e3490*/  @P2 STG.E.U8 desc[UR40][R10.64], R0 ;  /* 0x000000000a002986 */ /* 0x0001e2000c101128 */
[----:B------:R-:W-:Y:S02]  /*e34a0*/  LOP3.LUT P0, RZ, R50, 0x2000000, RZ, 0xc0, !PT ;  /* 0x0200000032ff7812 */ /* 0x000fe4000780c0ff */
[----:B------:R-:W-:Y:S01]  /*e34b0*/  ISETP.LT.AND P2, PT, R32, UR12, !P1 ;  /* 0x0000000c20007c0c */ /* 0x000fe2000cf41270 */
[----:B------:R0:W-:Y:S01]  /*e34c0*/  @P4 STG.E.U8 desc[UR40][R34.64], R6 ;  /* 0x0000000622004986 */ /* 0x0001e2000c101128 */
[----:B------:R-:W-:-:S03]  /*e34d0*/  ISETP.LT.AND P3, PT, R33, UR5, !P0 ;  /* 0x0000000521007c0c */ /* 0x000fc6000c761270 */
[----:B---3--:R3:W-:Y:S01]  /*e34e0*/  @P5 STG.E.U8 desc[UR40][R36.64], R3 ;  /* 0x0000000324005986 */ /* 0x0087e2000c101128 */
[----:B------:R-:W-:Y:S02]  /*e34f0*/  ISETP.LT.AND P5, PT, R46, UR6, !P1 ;  /* 0x000000062e007c0c */ /* 0x000fe4000cfa1270 */
[C---:B----4-:R-:W-:Y:S02]  /*e3500*/  ISETP.LT.AND P1, PT, R53.reuse, UR9, !P1 ;  /* 0x0000000935007c0c */ /* 0x050fe4000cf21270 */
[----:B------:R-:W-:Y:S02]  /*e3510*/  ISETP.LT.AND P6, PT, R32, UR10, !P0 ;  /* 0x0000000a20007c0c */ /* 0x000fe4000c7c1270 */
[----:B-1----:R-:W-:Y:S02]  /*e3520*/  ISETP.LT.AND P4, PT, R46, UR7, !P0 ;  /* 0x000000072e007c0c */ /* 0x002fe4000c781270 */
[----:B------:R-:W-:Y:S02]  /*e3530*/  ISETP.LT.AND P0, PT, R53, UR7, !P0 ;  /* 0x0000000735007c0c */ /* 0x000fe4000c701270 */
[----:B0-----:R-:W-:-:S02]  /*e3540*/  PRMT R0, R60, 0x7771, RZ ;  /* 0x000077713c007816 */ /* 0x001fc400000000ff */
[C---:B------:R-:W-:Y:S02]  /*e3550*/  PRMT R2, R60.reuse, 0x7772, RZ ;  /* 0x000077723c027816 */ /* 0x040fe400000000ff */
[----:B------:R-:W-:Y:S02]  /*e3560*/  PRMT R4, R60, 0x7773, RZ ;  /* 0x000077733c047816 */ /* 0x000fe400000000ff */
[C---:B------:R-:W-:Y:S01]  /*e3570*/  PRMT R5, R7.reuse, 0x7770, RZ ;  /* 0x0000777007057816 */ /* 0x040fe200000000ff */
[----:B------:R3:W-:Y:S01]  /*e3580*/  @P2 STG.E.U8 desc[UR40][R38.64], R0 ;  /* 0x0000000026002986 */ /* 0x0007e2000c101128 */
[C---:B------:R-:W-:Y:S02]  /*e3590*/  PRMT R9, R7.reuse, 0x7771, RZ ;  /* 0x0000777107097816 */ /* 0x040fe400000000ff */
[C---:B------:R-:W-:Y:S02]  /*e35a0*/  PRMT R11, R7.reuse, 0x7772, RZ ;  /* 0x00007772070b7816 */ /* 0x040fe400000000ff */
[----:B------:R-:W-:Y:S01]  /*e35b0*/  PRMT R7, R7, 0x7773, RZ ;  /* 0x0000777307077816 */ /* 0x000fe200000000ff */
[----:B------:R3:W-:Y:S04]  /*e35c0*/  @P5 STG.E.U8 desc[UR40][R40.64], R2 ;  /* 0x0000000228005986 */ /* 0x0007e8000c101128 */
[----:B------:R3:W-:Y:S04]  /*e35d0*/  @P1 STG.E.U8 desc[UR40][R42.64], R4 ;  /* 0x000000042a001986 */ /* 0x0007e8000c101128 */
[----:B--2---:R3:W-:Y:S04]  /*e35e0*/  @P3 STG.E.U8 desc[UR40][R44.64], R5 ;  /* 0x000000052c003986 */ /* 0x0047e8000c101128 */
[----:B------:R3:W-:Y:S04]  /*e35f0*/  @P6 STG.E.U8 desc[UR40][R58.64], R9 ;  /* 0x000000093a006986 */ /* 0x0007e8000c101128 */
[----:B------:R3:W-:Y:S01]  /*e3600*/  @P4 STG.E.U8 desc[UR40][R56.64], R11 ;  /* 0x0000000b38004986 */ /* 0x0007e2000c101128 */
[----:B------:R-:W-:Y:S05]  /*e3610*/  @!P0 EXIT ;  /* 0x000000000000894d */ /* 0x000fea0003800000 */
[----:B------:R-:W-:Y:S01]  /*e3620*/  STG.E.U8 desc[UR40][R54.64], R7 ;  /* 0x0000000736007986 */ /* 0x000fe2000c101128 */
[----:B------:R-:W-:Y:S05]  /*e3630*/  EXIT ;  /* 0x000000000000794d */ /* 0x000fea0003800000 */
.L_x_2:
[----:B------:R-:W-:-:S00]  /*e3640*/  BRA `(.L_x_2) ;  /* 0xfffffffc00fc7947 */ /* 0x000fc0000383ffff */
[----:B------:R-:W-:-:S00]  /*e3650*/  NOP ;  /* 0x0000000000007918 */ /* 0x000fc00000000000 */
        /* <DEDUP_REMOVED lines=10> */
.L_x_3:


//--------------------- .nv.shared.matmul_kernel  --------------------------
	.section	.nv.shared.matmul_kernel,"aw",@nobits
	.sectionflags	@""
	.align	16
	.zero		1024


//--------------------- .nv.shared.reserved.0     --------------------------
	.section	.nv.shared.reserved.0,"aw",@nobits
	.weak		__nv_reservedSMEM_offset_0_alias
	.size		__nv_reservedSMEM_offset_0_alias, 0, 64
	.other		__nv_reservedSMEM_offset_0_alias,@"STO_CUDA_RESERVED_SHARED STV_DEFAULT"
__nv_reservedSMEM_offset_0_alias:
	.zero		0
	.zero		64


//--------------------- .nv.constant0.matmul_kernel --------------------------
	.section	.nv.constant0.matmul_kernel,"a",@progbits
	.sectionflags	@""
	.align	4
.nv.constant0.matmul_kernel:
	.zero		976


//--------------------- SYMBOLS --------------------------

	.type		.nv.reservedSmem.offset0,@object
	.size		.nv.reservedSmem.offset0,0x4
	.type		.nv.reservedSmem.cap,@object
	.size		.nv.reservedSmem.cap,0x4
